	.target	sm_90a

	.elftype	@"ET_EXEC"


//--------------------- .note.nv.tkinfo           --------------------------
	.section	.note.nv.tkinfo,"",@"SHT_NOTE"
	.sectionflags	@"SHF_NOTE_NV_TKINFO"
	.tkinfo
        /*0018*/ 	.word	0x00000002
        /*0030*/ 	.string	""
        /*0030*/ 	.string	"ptxas"
        /*0030*/ 	.string	"Cuda compilation tools, release 13.0, V13.0.88"
        /*0030*/ 	.string	"Build cuda_13.0.r13.0/compiler.36424714_0"
        /*0030*/ 	.string	"-arch sm_90a -m 64 "



//--------------------- .note.nv.cuinfo           --------------------------
	.section	.note.nv.cuinfo,"",@"SHT_NOTE"
	.sectionflags	@"SHF_NOTE_NV_CUINFO"
        /*0018*/ 	.short	0x0002
        /*001a*/ 	.short	0x005a
        /*001c*/ 	.short	0x0082
	.zero		2


//--------------------- .nv.info                  --------------------------
	.section	.nv.info,"",@"SHT_CUDA_INFO"
	.align	4


	//----- nvinfo : EIATTR_REGCOUNT
	.align		4
        /*0000*/ 	.byte	0x04, 0x2f
        /*0002*/ 	.short	(.L_15 - .L_14)
	.align		4
.L_14:
        /*0004*/ 	.word	index@(_ZN7cutlass13device_kernelINS_4gemm6kernel13GemmUniversalIN4cute5tupleIJiiiiEEENS1_10collective13CollectiveMmaINS1_34MainloopSm90TmaGmmaWarpSpecializedILi2ENS5_IJNS4_1CILi2EEENSA_ILi1EEESC_EEENS1_35KernelTmaWarpSpecializedCooperativeEEENS5_IJNSA_ILi256EEENSA_ILi512EEENSA_ILi64EEEEEENS_10bfloat16_tENS5_IJlSC_lEEESK_SL_NS4_8TiledMMAINS4_8MMA_AtomIJNS4_4SM904GMMA28MMA_64x256x16_F32BF16BF16_SSILNSP_5MajorE0ELSR_0ELNSP_7ScaleInE1ELSS_1EEEEEENS4_6LayoutISD_NS5_IJSC_NSA_ILi0EEESW_EEEEENS5_IJNS4_10UnderscoreESZ_SZ_EEEEENS4_13SM90_TMA_LOADENS4_14ComposedLayoutINS4_7SwizzleILi3ELi4ELi3EEENS4_18smem_ptr_flag_bitsILi16EEENSV_INS5_IJNSA_ILi8EEESI_EEENS5_IJSI_SC_EEEEEEEvNS4_8identityENS4_23SM90_TMA_LOAD_MULTICASTES1C_vS1D_EENS_8epilogue10collective6detail29Sm90TmaWarpSpecializedAdapterINS1H_15DefaultEpilogueISK_SL_SL_NS1G_6thread17LinearCombinationISK_Li1EffLNS1L_9ScaleType4KindE0ELNS_15FloatRoundStyleE2ESK_EENS1_15EpilogueDefaultEEEEEvvEEEEvNT_6ParamsE)
        /*0008*/ 	.word	0x000000a8


	//----- nvinfo : EIATTR_FRAME_SIZE
	.align		4
.L_15:
        /*000c*/ 	.byte	0x04, 0x11
        /*000e*/ 	.short	(.L_17 - .L_16)
	.align		4
.L_16:
        /*0010*/ 	.word	index@(_ZN7cutlass13device_kernelINS_4gemm6kernel13GemmUniversalIN4cute5tupleIJiiiiEEENS1_10collective13CollectiveMmaINS1_34MainloopSm90TmaGmmaWarpSpecializedILi2ENS5_IJNS4_1CILi2EEENSA_ILi1EEESC_EEENS1_35KernelTmaWarpSpecializedCooperativeEEENS5_IJNSA_ILi256EEENSA_ILi512EEENSA_ILi64EEEEEENS_10bfloat16_tENS5_IJlSC_lEEESK_SL_NS4_8TiledMMAINS4_8MMA_AtomIJNS4_4SM904GMMA28MMA_64x256x16_F32BF16BF16_SSILNSP_5MajorE0ELSR_0ELNSP_7ScaleInE1ELSS_1EEEEEENS4_6LayoutISD_NS5_IJSC_NSA_ILi0EEESW_EEEEENS5_IJNS4_10UnderscoreESZ_SZ_EEEEENS4_13SM90_TMA_LOADENS4_14ComposedLayoutINS4_7SwizzleILi3ELi4ELi3EEENS4_18smem_ptr_flag_bitsILi16EEENSV_INS5_IJNSA_ILi8EEESI_EEENS5_IJSI_SC_EEEEEEEvNS4_8identityENS4_23SM90_TMA_LOAD_MULTICASTES1C_vS1D_EENS_8epilogue10collective6detail29Sm90TmaWarpSpecializedAdapterINS1H_15DefaultEpilogueISK_SL_SL_NS1G_6thread17LinearCombinationISK_Li1EffLNS1L_9ScaleType4KindE0ELNS_15FloatRoundStyleE2ESK_EENS1_15EpilogueDefaultEEEEEvvEEEEvNT_6ParamsE)
        /*0014*/ 	.word	0x00001ae0


	//----- nvinfo : EIATTR_MIN_STACK_SIZE
	.align		4
.L_17:
        /*0018*/ 	.byte	0x04, 0x12
        /*001a*/ 	.short	(.L_19 - .L_18)
	.align		4
.L_18:
        /*001c*/ 	.word	index@(_ZN7cutlass13device_kernelINS_4gemm6kernel13GemmUniversalIN4cute5tupleIJiiiiEEENS1_10collective13CollectiveMmaINS1_34MainloopSm90TmaGmmaWarpSpecializedILi2ENS5_IJNS4_1CILi2EEENSA_ILi1EEESC_EEENS1_35KernelTmaWarpSpecializedCooperativeEEENS5_IJNSA_ILi256EEENSA_ILi512EEENSA_ILi64EEEEEENS_10bfloat16_tENS5_IJlSC_lEEESK_SL_NS4_8TiledMMAINS4_8MMA_AtomIJNS4_4SM904GMMA28MMA_64x256x16_F32BF16BF16_SSILNSP_5MajorE0ELSR_0ELNSP_7ScaleInE1ELSS_1EEEEEENS4_6LayoutISD_NS5_IJSC_NSA_ILi0EEESW_EEEEENS5_IJNS4_10UnderscoreESZ_SZ_EEEEENS4_13SM90_TMA_LOADENS4_14ComposedLayoutINS4_7SwizzleILi3ELi4ELi3EEENS4_18smem_ptr_flag_bitsILi16EEENSV_INS5_IJNSA_ILi8EEESI_EEENS5_IJSI_SC_EEEEEEEvNS4_8identityENS4_23SM90_TMA_LOAD_MULTICASTES1C_vS1D_EENS_8epilogue10collective6detail29Sm90TmaWarpSpecializedAdapterINS1H_15DefaultEpilogueISK_SL_SL_NS1G_6thread17LinearCombinationISK_Li1EffLNS1L_9ScaleType4KindE0ELNS_15FloatRoundStyleE2ESK_EENS1_15EpilogueDefaultEEEEEvvEEEEvNT_6ParamsE)
        /*0020*/ 	.word	0x00001ae0
.L_19:


//--------------------- .nv.compat                --------------------------
	.section	.nv.compat,"",@"SHT_CUDA_COMPAT_INFO"
	.align	4
        /*0000*/ 	.byte	0x02, 0x09, 0x01, 0x00, 0x02, 0x02, 0x04, 0x00, 0x02, 0x05, 0x05, 0x00, 0x03, 0x07, 0x01, 0x01
        /*0010*/ 	.byte	0x02, 0x03, 0x01, 0x00, 0x02, 0x06, 0x01, 0x00, 0x04, 0x0b, 0x08, 0x00, 0x00, 0x00, 0x00, 0x00
        /*0020*/ 	.byte	0x00, 0x00, 0x00, 0x00


//--------------------- .nv.info._ZN7cutlass13device_kernelINS_4gemm6kernel13GemmUniversalIN4cute5tupleIJiiiiEEENS1_10collective13CollectiveMmaINS1_34MainloopSm90TmaGmmaWarpSpecializedILi2ENS5_IJNS4_1CILi2EEENSA_ILi1EEESC_EEENS1_35KernelTmaWarpSpecializedCooperativeEEENS5_IJNSA_ILi256EEENSA_ILi512EEENSA_ILi64EEEEEENS_10bfloat16_tENS5_IJlSC_lEEESK_SL_NS4_8TiledMMAINS4_8MMA_AtomIJNS4_4SM904GMMA28MMA_64x256x16_F32BF16BF16_SSILNSP_5MajorE0ELSR_0ELNSP_7ScaleInE1ELSS_1EEEEEENS4_6LayoutISD_NS5_IJSC_NSA_ILi0EEESW_EEEEENS5_IJNS4_10UnderscoreESZ_SZ_EEEEENS4_13SM90_TMA_LOADENS4_14ComposedLayoutINS4_7SwizzleILi3ELi4ELi3EEENS4_18smem_ptr_flag_bitsILi16EEENSV_INS5_IJNSA_ILi8EEESI_EEENS5_IJSI_SC_EEEEEEEvNS4_8identityENS4_23SM90_TMA_LOAD_MULTICASTES1C_vS1D_EENS_8epilogue10collective6detail29Sm90TmaWarpSpecializedAdapterINS1H_15DefaultEpilogueISK_SL_SL_NS1G_6thread17LinearCombinationISK_Li1EffLNS1L_9ScaleType4KindE0ELNS_15FloatRoundStyleE2ESK_EENS1_15EpilogueDefaultEEEEEvvEEEEvNT_6ParamsE --------------------------
	.section	.nv.info._ZN7cutlass13device_kernelINS_4gemm6kernel13GemmUniversalIN4cute5tupleIJiiiiEEENS1_10collective13CollectiveMmaINS1_34MainloopSm90TmaGmmaWarpSpecializedILi2ENS5_IJNS4_1CILi2EEENSA_ILi1EEESC_EEENS1_35KernelTmaWarpSpecializedCooperativeEEENS5_IJNSA_ILi256EEENSA_ILi512EEENSA_ILi64EEEEEENS_10bfloat16_tENS5_IJlSC_lEEESK_SL_NS4_8TiledMMAINS4_8MMA_AtomIJNS4_4SM904GMMA28MMA_64x256x16_F32BF16BF16_SSILNSP_5MajorE0ELSR_0ELNSP_7ScaleInE1ELSS_1EEEEEENS4_6LayoutISD_NS5_IJSC_NSA_ILi0EEESW_EEEEENS5_IJNS4_10UnderscoreESZ_SZ_EEEEENS4_13SM90_TMA_LOADENS4_14ComposedLayoutINS4_7SwizzleILi3ELi4ELi3EEENS4_18smem_ptr_flag_bitsILi16EEENSV_INS5_IJNSA_ILi8EEESI_EEENS5_IJSI_SC_EEEEEEEvNS4_8identityENS4_23SM90_TMA_LOAD_MULTICASTES1C_vS1D_EENS_8epilogue10collective6detail29Sm90TmaWarpSpecializedAdapterINS1H_15DefaultEpilogueISK_SL_SL_NS1G_6thread17LinearCombinationISK_Li1EffLNS1L_9ScaleType4KindE0ELNS_15FloatRoundStyleE2ESK_EENS1_15EpilogueDefaultEEEEEvvEEEEvNT_6ParamsE,"",@"SHT_CUDA_INFO"
	.sectionflags	@""
	.align	4


	//----- nvinfo : EIATTR_CUDA_API_VERSION
	.align		4
        /*0000*/ 	.byte	0x04, 0x37
        /*0002*/ 	.short	(.L_21 - .L_20)
.L_20:
        /*0004*/ 	.word	0x00000082


	//----- nvinfo : EIATTR_KPARAM_INFO
	.align		4
.L_21:
        /*0008*/ 	.byte	0x04, 0x17
        /*000a*/ 	.short	(.L_23 - .L_22)
.L_22:
        /*000c*/ 	.word	0x00000000
        /*0010*/ 	.short	0x0000
        /*0012*/ 	.short	0x0070
        /*0014*/ 	.byte	0x00, 0xf0, 0x01, 0x10


	//----- nvinfo : EIATTR_SPARSE_MMA_MASK
	.align		4
.L_23:
        /*0018*/ 	.byte	0x03, 0x50
        /*001a*/ 	.short	0x0000


	//----- nvinfo : EIATTR_MAXREG_COUNT
	.align		4
        /*001c*/ 	.byte	0x03, 0x1b
        /*001e*/ 	.short	0x00a8


	//----- nvinfo : EIATTR_NUM_BARRIERS
	.align		4
        /*0020*/ 	.byte	0x02, 0x4c
        /*0022*/ 	.byte	0x01
	.zero		1


	//----- nvinfo : EIATTR_EXTERNS
	.align		4
        /*0024*/ 	.byte	0x04, 0x0f
        /*0026*/ 	.short	(.L_25 - .L_24)


	//   ....[0]....
	.align		4
.L_24:
        /*0028*/ 	.word	index@(__assertfail)


	//----- nvinfo : EIATTR_ANNOTATIONS
	.align		4
.L_25:
        /*002c*/ 	.byte	0x04, 0x55
        /*002e*/ 	.short	(.L_27 - .L_26)


	//   ....[0]....
.L_26:
        /*0030*/ 	.word	0x00000001
        /*0034*/ 	.byte	0xb0, 0x09, 0x00, 0x00, 0x01, 0x00, 0x00, 0x00, 0xd0, 0x09, 0x00, 0x00, 0x01, 0x00, 0x00, 0x00
        /* <DEDUP_REMOVED lines=2787> */
        /*ae74*/ 	.byte	0x90, 0xfc, 0x03, 0x00, 0x01, 0x00, 0x00, 0x00, 0xb0, 0xfc, 0x03, 0x00


	//----- nvinfo : EIATTR_MERCURY_ISA_VERSION
	.align		4
.L_27:
        /*ae80*/ 	.byte	0x03, 0x5f
        /*ae82*/ 	.short	0x0101


	//----- nvinfo : EIATTR_INT_WARP_WIDE_INSTR_OFFSETS
	.align		4
        /*ae84*/ 	.byte	0x04, 0x31
        /*ae86*/ 	.short	(.L_29 - .L_28)


	//   ....[0]....
.L_28:
        /*ae88*/ 	.word	0x00000540


	//   ....[1]....
        /*ae8c*/ 	.word	0x00000550


	//   ....[2]....
        /*ae90*/ 	.word	0x000006c0


	//   ....[3]....
        /*ae94*/ 	.word	0x0001add0


	//----- nvinfo : EIATTR_COOP_GROUP_MASK_REGIDS
	.align		4
.L_29:
        /*ae98*/ 	.byte	0x04, 0x29
        /*ae9a*/ 	.short	(.L_31 - .L_30)


	//   ....[0]....
.L_30:
        /*ae9c*/ 	.word	0xffffffff


	//   ....[1]....
        /*aea0*/ 	.word	0xffffffff


	//   ....[2]....
        /*aea4*/ 	.word	0xffffffff


	//   ....[3]....
        /*aea8*/ 	.word	0xffffffff


	//   ....[4]....
        /*aeac*/ 	.word	0xffffffff


	//   ....[5]....
        /*aeb0*/ 	.word	0xffffffff


	//----- nvinfo : EIATTR_COOP_GROUP_INSTR_OFFSETS
	.align		4
.L_31:
        /*aeb4*/ 	.byte	0x04, 0x28
        /*aeb6*/ 	.short	(.L_33 - .L_32)


	//   ....[0]....
.L_32:
        /*aeb8*/ 	.word	0x00000070


	//   ....[1]....
        /*aebc*/ 	.word	0x00000080


	//   ....[2]....
        /*aec0*/ 	.word	0x000001a0


	//   ....[3]....
        /*aec4*/ 	.word	0x00000390


	//   ....[4]....
        /*aec8*/ 	.word	0x00000800


	//   ....[5]....
        /*aecc*/ 	.word	0x000013d0


	//----- nvinfo : EIATTR_REG_RECONFIG
	.align		4
.L_33:
        /*aed0*/ 	.byte	0x01, 0x54
	.zero		2


	//----- nvinfo : EIATTR_SYSCALL_OFFSETS
	.align		4
        /*aed4*/ 	.byte	0x04, 0x46
        /*aed6*/ 	.short	(.L_35 - .L_34)


	//   ....[0]....
.L_34:
        /*aed8*/ 	.word	0x00001580


	//----- nvinfo : EIATTR_MBARRIER_INSTR_OFFSETS
	.align		4
.L_35:
        /*aedc*/ 	.byte	0x04, 0x39
        /*aede*/ 	.short	(.L_37 - .L_36)


	//   ....[0]....
.L_36:
        /*aee0*/ 	.word	0x00000320
        /*aee4*/ 	.word	0x000000ff
        /*aee8*/ 	.word	0x00000000
        /*aeec*/ 	.short	0x0100
        /*aeee*/ 	.byte	0x08
	.zero		1


	//   ....[1]....
        /*aef0*/ 	.word	0x00000330
        /*aef4*/ 	.word	0x000000ff
        /*aef8*/ 	.word	0x00000010
        /*aefc*/ 	.short	0x0100
        /*aefe*/ 	.byte	0x08
	.zero		1


	//   ....[2]....
        /*af00*/ 	.word	0x00000340
        /*af04*/ 	.word	0x000000ff
        /*af08*/ 	.word	0x00000008
        /*af0c*/ 	.short	0x0100
        /*af0e*/ 	.byte	0x08
	.zero		1


	//   ....[3]....
        /*af10*/ 	.word	0x00000350
        /*af14*/ 	.word	0x000000ff
        /*af18*/ 	.word	0x00000018
        /*af1c*/ 	.short	0x0100
        /*af1e*/ 	.byte	0x08
	.zero		1


	//   ....[4]....
        /*af20*/ 	.word	0x00000730
        /*af24*/ 	.word	0x000000ff
        /*af28*/ 	.word	0x00000030
        /*af2c*/ 	.short	0x0100
        /*af2e*/ 	.byte	0x06
	.zero		1


	//   ....[5]....
        /*af30*/ 	.word	0x00000760
        /*af34*/ 	.word	0x000000ff
        /*af38*/ 	.word	0x00000038
        /*af3c*/ 	.short	0x0100
        /*af3e*/ 	.byte	0x06
	.zero		1


	//   ....[6]....
        /*af40*/ 	.word	0x00001660
        /*af44*/ 	.word	0x00000004
        /*af48*/ 	.word	0x00000000
        /*af4c*/ 	.short	0x010a
        /*af4e*/ 	.byte	0x3f
	.zero		1


	//   ....[7]....
        /*af50*/ 	.word	0x000016a0
        /*af54*/ 	.word	0x00000004
        /*af58*/ 	.word	0x00000000
        /*af5c*/ 	.short	0x010a
        /*af5e*/ 	.byte	0x3f
	.zero		1


	//   ....[8]....
        /*af60*/ 	.word	0x0000d410
        /*af64*/ 	.word	0x00000004
        /*af68*/ 	.word	0x00000000
        /*af6c*/ 	.short	0x010a
        /*af6e*/ 	.byte	0x3f
	.zero		1


	//   ....[9]....
        /*af70*/ 	.word	0x0000d450
        /*af74*/ 	.word	0x00000004
        /*af78*/ 	.word	0x00000000
        /*af7c*/ 	.short	0x010a
        /*af7e*/ 	.byte	0x3f
	.zero		1


	//   ....[10]....
        /*af80*/ 	.word	0x0001ac60
        /*af84*/ 	.word	0x00000004
        /*af88*/ 	.word	0x00000000
        /*af8c*/ 	.short	0x0101
        /*af8e*/ 	.byte	0x3f
	.zero		1


	//   ....[11]....
        /*af90*/ 	.word	0x0001ae60
        /*af94*/ 	.word	0x00000000
        /*af98*/ 	.word	0x00000000
        /*af9c*/ 	.short	0x0101
        /*af9e*/ 	.byte	0x3f
	.zero		1


	//   ....[12]....
        /*afa0*/ 	.word	0x0003f810
        /*afa4*/ 	.word	0x0000000f
        /*afa8*/ 	.word	0x00000010
        /*afac*/ 	.short	0x010a
        /*afae*/ 	.byte	0x3f
	.zero		1


	//   ....[13]....
        /*afb0*/ 	.word	0x0003fc20
        /*afb4*/ 	.word	0x00000002
        /*afb8*/ 	.word	0x00000038
        /*afbc*/ 	.short	0x0101
        /*afbe*/ 	.byte	0x3f
	.zero		1


	//   ....[14]....
        /*afc0*/ 	.word	0x000403c0
        /*afc4*/ 	.word	0x00000005
        /*afc8*/ 	.word	0x00000000
        /*afcc*/ 	.short	0x010a
        /*afce*/ 	.byte	0x3f
	.zero		1


	//   ....[15]....
        /*afd0*/ 	.word	0x00040450
        /*afd4*/ 	.word	0x00000003
        /*afd8*/ 	.word	0x00000000
        /*afdc*/ 	.short	0x010a
        /*afde*/ 	.byte	0x3f
	.zero		1


	//   ....[16]....
        /*afe0*/ 	.word	0x000404b0
        /*afe4*/ 	.word	0x00000004
        /*afe8*/ 	.word	0x00000000
        /*afec*/ 	.short	0x010a
        /*afee*/ 	.byte	0x3f
	.zero		1


	//   ....[17]....
        /*aff0*/ 	.word	0x00040500
        /*aff4*/ 	.word	0x00000004
        /*aff8*/ 	.word	0x00000000
        /*affc*/ 	.short	0x010a
        /*affe*/ 	.byte	0x3f
	.zero		1


	//   ....[18]....
        /*b000*/ 	.word	0x000405d0
        /*b004*/ 	.word	0x0000000f
        /*b008*/ 	.word	0x00000010
        /*b00c*/ 	.short	0x010a
        /*b00e*/ 	.byte	0x3f
	.zero		1


	//   ....[19]....
        /*b010*/ 	.word	0x000406a0
        /*b014*/ 	.word	0x00000005
        /*b018*/ 	.word	0x00000000
        /*b01c*/ 	.short	0x010a
        /*b01e*/ 	.byte	0x3f
	.zero		1


	//----- nvinfo : EIATTR_NUM_MBARRIERS
	.align		4
.L_37:
        /*b020*/ 	.byte	0x03, 0x38
        /*b022*/ 	.short	0x0006


	//----- nvinfo : EIATTR_EXIT_INSTR_OFFSETS
	.align		4
        /*b024*/ 	.byte	0x04, 0x1c
        /*b026*/ 	.short	(.L_39 - .L_38)


	//   ....[0]....
.L_38:
        /*b028*/ 	.word	0x00000a60


	//   ....[1]....
        /*b02c*/ 	.word	0x000012f0


	//   ....[2]....
        /*b030*/ 	.word	0x0003ee90


	//   ....[3]....
        /*b034*/ 	.word	0x0003f4b0


	//   ....[4]....
        /*b038*/ 	.word	0x000404a0


	//----- nvinfo : EIATTR_MAX_THREADS
	.align		4
.L_39:
        /*b03c*/ 	.byte	0x04, 0x05
        /*b03e*/ 	.short	(.L_41 - .L_40)
.L_40:
        /*b040*/ 	.word	0x00000180
        /*b044*/ 	.word	0x00000001
        /*b048*/ 	.word	0x00000001


	//----- nvinfo : EIATTR_CRS_STACK_SIZE
	.align		4
.L_41:
        /*b04c*/ 	.byte	0x04, 0x1e
        /*b04e*/ 	.short	(.L_43 - .L_42)
.L_42:
        /*b050*/ 	.word	0x00000000


	//----- nvinfo : EIATTR_CBANK_PARAM_SIZE
	.align		4
.L_43:
        /*b054*/ 	.byte	0x03, 0x19
        /*b056*/ 	.short	0x0470


	//----- nvinfo : EIATTR_PARAM_CBANK
	.align		4
        /*b058*/ 	.byte	0x04, 0x0a
        /*b05a*/ 	.short	(.L_45 - .L_44)
	.align		4
.L_44:
        /*b05c*/ 	.word	index@(.nv.constant0._ZN7cutlass13device_kernelINS_4gemm6kernel13GemmUniversalIN4cute5tupleIJiiiiEEENS1_10collective13CollectiveMmaINS1_34MainloopSm90TmaGmmaWarpSpecializedILi2ENS5_IJNS4_1CILi2EEENSA_ILi1EEESC_EEENS1_35KernelTmaWarpSpecializedCooperativeEEENS5_IJNSA_ILi256EEENSA_ILi512EEENSA_ILi64EEEEEENS_10bfloat16_tENS5_IJlSC_lEEESK_SL_NS4_8TiledMMAINS4_8MMA_AtomIJNS4_4SM904GMMA28MMA_64x256x16_F32BF16BF16_SSILNSP_5MajorE0ELSR_0ELNSP_7ScaleInE1ELSS_1EEEEEENS4_6LayoutISD_NS5_IJSC_NSA_ILi0EEESW_EEEEENS5_IJNS4_10UnderscoreESZ_SZ_EEEEENS4_13SM90_TMA_LOADENS4_14ComposedLayoutINS4_7SwizzleILi3ELi4ELi3EEENS4_18smem_ptr_flag_bitsILi16EEENSV_INS5_IJNSA_ILi8EEESI_EEENS5_IJSI_SC_EEEEEEEvNS4_8identityENS4_23SM90_TMA_LOAD_MULTICASTES1C_vS1D_EENS_8epilogue10collective6detail29Sm90TmaWarpSpecializedAdapterINS1H_15DefaultEpilogueISK_SL_SL_NS1G_6thread17LinearCombinationISK_Li1EffLNS1L_9ScaleType4KindE0ELNS_15FloatRoundStyleE2ESK_EENS1_15EpilogueDefaultEEEEEvvEEEEvNT_6ParamsE)
        /*b060*/ 	.short	0x0210
        /*b062*/ 	.short	0x0470


	//----- nvinfo : EIATTR_SW_WAR
	.align		4
.L_45:
        /*b064*/ 	.byte	0x04, 0x36
        /*b066*/ 	.short	(.L_47 - .L_46)
.L_46:
        /*b068*/ 	.word	0x00000008
.L_47:


//--------------------- .nv.callgraph             --------------------------
	.section	.nv.callgraph,"",@"SHT_CUDA_CALLGRAPH"
	.align	4
	.sectionentsize	8
	.align		4
        /*0000*/ 	.word	0x00000000
	.align		4
        /*0004*/ 	.word	0xffffffff
	.align		4
        /*0008*/ 	.word	index@(_ZN7cutlass13device_kernelINS_4gemm6kernel13GemmUniversalIN4cute5tupleIJiiiiEEENS1_10collective13CollectiveMmaINS1_34MainloopSm90TmaGmmaWarpSpecializedILi2ENS5_IJNS4_1CILi2EEENSA_ILi1EEESC_EEENS1_35KernelTmaWarpSpecializedCooperativeEEENS5_IJNSA_ILi256EEENSA_ILi512EEENSA_ILi64EEEEEENS_10bfloat16_tENS5_IJlSC_lEEESK_SL_NS4_8TiledMMAINS4_8MMA_AtomIJNS4_4SM904GMMA28MMA_64x256x16_F32BF16BF16_SSILNSP_5MajorE0ELSR_0ELNSP_7ScaleInE1ELSS_1EEEEEENS4_6LayoutISD_NS5_IJSC_NSA_ILi0EEESW_EEEEENS5_IJNS4_10UnderscoreESZ_SZ_EEEEENS4_13SM90_TMA_LOADENS4_14ComposedLayoutINS4_7SwizzleILi3ELi4ELi3EEENS4_18smem_ptr_flag_bitsILi16EEENSV_INS5_IJNSA_ILi8EEESI_EEENS5_IJSI_SC_EEEEEEEvNS4_8identityENS4_23SM90_TMA_LOAD_MULTICASTES1C_vS1D_EENS_8epilogue10collective6detail29Sm90TmaWarpSpecializedAdapterINS1H_15DefaultEpilogueISK_SL_SL_NS1G_6thread17LinearCombinationISK_Li1EffLNS1L_9ScaleType4KindE0ELNS_15FloatRoundStyleE2ESK_EENS1_15EpilogueDefaultEEEEEvvEEEEvNT_6ParamsE)
	.align		4
        /*000c*/ 	.word	index@(__assertfail)
	.align		4
        /*0010*/ 	.word	0x00000000
	.align		4
        /*0014*/ 	.word	0xfffffffe
	.align		4
        /*0018*/ 	.word	0x00000000
	.align		4
        /*001c*/ 	.word	0xfffffffd
	.align		4
        /*0020*/ 	.word	0x00000000
	.align		4
        /*0024*/ 	.word	0xfffffffc


//--------------------- .nv.constant4             --------------------------
	.section	.nv.constant4,"a",@progbits
	.align	8
	.align		8
.nv.constant4:
        /*0000*/ 	.dword	__assertfail
	.align		8
        /*0008*/ 	.dword	__unnamed_1
	.align		8
        /*0010*/ 	.dword	_ZN40_INTERNAL_ba00b848_4_k_cu_7cfbd447_170724cuda3std3__45__cpo5beginE
	.align		8
        /*0018*/ 	.dword	_ZN40_INTERNAL_ba00b848_4_k_cu_7cfbd447_170724cuda3std3__45__cpo3endE
	.align		8
        /*0020*/ 	.dword	_ZN40_INTERNAL_ba00b848_4_k_cu_7cfbd447_170724cuda3std3__45__cpo6cbeginE
	.align		8
        /*0028*/ 	.dword	_ZN40_INTERNAL_ba00b848_4_k_cu_7cfbd447_170724cuda3std3__45__cpo4cendE
	.align		8
        /*0030*/ 	.dword	_ZN40_INTERNAL_ba00b848_4_k_cu_7cfbd447_170724cuda3std3__442_GLOBAL__N__ba00b848_4_k_cu_7cfbd447_170726ignoreE
	.align		8
        /*0038*/ 	.dword	_ZN40_INTERNAL_ba00b848_4_k_cu_7cfbd447_170724cuda3std3__419piecewise_constructE
	.align		8
        /*0040*/ 	.dword	_ZN40_INTERNAL_ba00b848_4_k_cu_7cfbd447_170724cuda3std3__48in_placeE
	.align		8
        /*0048*/ 	.dword	_ZN40_INTERNAL_ba00b848_4_k_cu_7cfbd447_170724cuda3std6ranges3__45__cpo4swapE
	.align		8
        /*0050*/ 	.dword	_ZN40_INTERNAL_ba00b848_4_k_cu_7cfbd447_170724cuda3std6ranges3__45__cpo9iter_moveE
	.align		8
        /*0058*/ 	.dword	_ZN40_INTERNAL_ba00b848_4_k_cu_7cfbd447_170724cute7productE
	.align		8
        /*0060*/ 	.dword	_ZN40_INTERNAL_ba00b848_4_k_cu_7cfbd447_170724cute1_E
	.align		8
        /*0068*/ 	.dword	$str$22
	.align		8
        /*0070*/ 	.dword	$str$23


//--------------------- .text._ZN7cutlass13device_kernelINS_4gemm6kernel13GemmUniversalIN4cute5tupleIJiiiiEEENS1_10collective13CollectiveMmaINS1_34MainloopSm90TmaGmmaWarpSpecializedILi2ENS5_IJNS4_1CILi2EEENSA_ILi1EEESC_EEENS1_35KernelTmaWarpSpecializedCooperativeEEENS5_IJNSA_ILi256EEENSA_ILi512EEENSA_ILi64EEEEEENS_10bfloat16_tENS5_IJlSC_lEEESK_SL_NS4_8TiledMMAINS4_8MMA_AtomIJNS4_4SM904GMMA28MMA_64x256x16_F32BF16BF16_SSILNSP_5MajorE0ELSR_0ELNSP_7ScaleInE1ELSS_1EEEEEENS4_6LayoutISD_NS5_IJSC_NSA_ILi0EEESW_EEEEENS5_IJNS4_10UnderscoreESZ_SZ_EEEEENS4_13SM90_TMA_LOADENS4_14ComposedLayoutINS4_7SwizzleILi3ELi4ELi3EEENS4_18smem_ptr_flag_bitsILi16EEENSV_INS5_IJNSA_ILi8EEESI_EEENS5_IJSI_SC_EEEEEEEvNS4_8identityENS4_23SM90_TMA_LOAD_MULTICASTES1C_vS1D_EENS_8epilogue10collective6detail29Sm90TmaWarpSpecializedAdapterINS1H_15DefaultEpilogueISK_SL_SL_NS1G_6thread17LinearCombinationISK_Li1EffLNS1L_9ScaleType4KindE0ELNS_15FloatRoundStyleE2ESK_EENS1_15EpilogueDefaultEEEEEvvEEEEvNT_6ParamsE --------------------------
	.section	.text._ZN7cutlass13device_kernelINS_4gemm6kernel13GemmUniversalIN4cute5tupleIJiiiiEEENS1_10collective13CollectiveMmaINS1_34MainloopSm90TmaGmmaWarpSpecializedILi2ENS5_IJNS4_1CILi2EEENSA_ILi1EEESC_EEENS1_35KernelTmaWarpSpecializedCooperativeEEENS5_IJNSA_ILi256EEENSA_ILi512EEENSA_ILi64EEEEEENS_10bfloat16_tENS5_IJlSC_lEEESK_SL_NS4_8TiledMMAINS4_8MMA_AtomIJNS4_4SM904GMMA28MMA_64x256x16_F32BF16BF16_SSILNSP_5MajorE0ELSR_0ELNSP_7ScaleInE1ELSS_1EEEEEENS4_6LayoutISD_NS5_IJSC_NSA_ILi0EEESW_EEEEENS5_IJNS4_10UnderscoreESZ_SZ_EEEEENS4_13SM90_TMA_LOADENS4_14ComposedLayoutINS4_7SwizzleILi3ELi4ELi3EEENS4_18smem_ptr_flag_bitsILi16EEENSV_INS5_IJNSA_ILi8EEESI_EEENS5_IJSI_SC_EEEEEEEvNS4_8identityENS4_23SM90_TMA_LOAD_MULTICASTES1C_vS1D_EENS_8epilogue10collective6detail29Sm90TmaWarpSpecializedAdapterINS1H_15DefaultEpilogueISK_SL_SL_NS1G_6thread17LinearCombinationISK_Li1EffLNS1L_9ScaleType4KindE0ELNS_15FloatRoundStyleE2ESK_EENS1_15EpilogueDefaultEEEEEvvEEEEvNT_6ParamsE,"ax",@progbits
	.align	128
.text._ZN7cutlass13device_kernelINS_4gemm6kernel13GemmUniversalIN4cute5tupleIJiiiiEEENS1_10collective13CollectiveMmaINS1_34MainloopSm90TmaGmmaWarpSpecializedILi2ENS5_IJNS4_1CILi2EEENSA_ILi1EEESC_EEENS1_35KernelTmaWarpSpecializedCooperativeEEENS5_IJNSA_ILi256EEENSA_ILi512EEENSA_ILi64EEEEEENS_10bfloat16_tENS5_IJlSC_lEEESK_SL_NS4_8TiledMMAINS4_8MMA_AtomIJNS4_4SM904GMMA28MMA_64x256x16_F32BF16BF16_SSILNSP_5MajorE0ELSR_0ELNSP_7ScaleInE1ELSS_1EEEEEENS4_6LayoutISD_NS5_IJSC_NSA_ILi0EEESW_EEEEENS5_IJNS4_10UnderscoreESZ_SZ_EEEEENS4_13SM90_TMA_LOADENS4_14ComposedLayoutINS4_7SwizzleILi3ELi4ELi3EEENS4_18smem_ptr_flag_bitsILi16EEENSV_INS5_IJNSA_ILi8EEESI_EEENS5_IJSI_SC_EEEEEEEvNS4_8identityENS4_23SM90_TMA_LOAD_MULTICASTES1C_vS1D_EENS_8epilogue10collective6detail29Sm90TmaWarpSpecializedAdapterINS1H_15DefaultEpilogueISK_SL_SL_NS1G_6thread17LinearCombinationISK_Li1EffLNS1L_9ScaleType4KindE0ELNS_15FloatRoundStyleE2ESK_EENS1_15EpilogueDefaultEEEEEvvEEEEvNT_6ParamsE:
        .type           _ZN7cutlass13device_kernelINS_4gemm6kernel13GemmUniversalIN4cute5tupleIJiiiiEEENS1_10collective13CollectiveMmaINS1_34MainloopSm90TmaGmmaWarpSpecializedILi2ENS5_IJNS4_1CILi2EEENSA_ILi1EEESC_EEENS1_35KernelTmaWarpSpecializedCooperativeEEENS5_IJNSA_ILi256EEENSA_ILi512EEENSA_ILi64EEEEEENS_10bfloat16_tENS5_IJlSC_lEEESK_SL_NS4_8TiledMMAINS4_8MMA_AtomIJNS4_4SM904GMMA28MMA_64x256x16_F32BF16BF16_SSILNSP_5MajorE0ELSR_0ELNSP_7ScaleInE1ELSS_1EEEEEENS4_6LayoutISD_NS5_IJSC_NSA_ILi0EEESW_EEEEENS5_IJNS4_10UnderscoreESZ_SZ_EEEEENS4_13SM90_TMA_LOADENS4_14ComposedLayoutINS4_7SwizzleILi3ELi4ELi3EEENS4_18smem_ptr_flag_bitsILi16EEENSV_INS5_IJNSA_ILi8EEESI_EEENS5_IJSI_SC_EEEEEEEvNS4_8identityENS4_23SM90_TMA_LOAD_MULTICASTES1C_vS1D_EENS_8epilogue10collective6detail29Sm90TmaWarpSpecializedAdapterINS1H_15DefaultEpilogueISK_SL_SL_NS1G_6thread17LinearCombinationISK_Li1EffLNS1L_9ScaleType4KindE0ELNS_15FloatRoundStyleE2ESK_EENS1_15EpilogueDefaultEEEEEvvEEEEvNT_6ParamsE,@function
        .size           _ZN7cutlass13device_kernelINS_4gemm6kernel13GemmUniversalIN4cute5tupleIJiiiiEEENS1_10collective13CollectiveMmaINS1_34MainloopSm90TmaGmmaWarpSpecializedILi2ENS5_IJNS4_1CILi2EEENSA_ILi1EEESC_EEENS1_35KernelTmaWarpSpecializedCooperativeEEENS5_IJNSA_ILi256EEENSA_ILi512EEENSA_ILi64EEEEEENS_10bfloat16_tENS5_IJlSC_lEEESK_SL_NS4_8TiledMMAINS4_8MMA_AtomIJNS4_4SM904GMMA28MMA_64x256x16_F32BF16BF16_SSILNSP_5MajorE0ELSR_0ELNSP_7ScaleInE1ELSS_1EEEEEENS4_6LayoutISD_NS5_IJSC_NSA_ILi0EEESW_EEEEENS5_IJNS4_10UnderscoreESZ_SZ_EEEEENS4_13SM90_TMA_LOADENS4_14ComposedLayoutINS4_7SwizzleILi3ELi4ELi3EEENS4_18smem_ptr_flag_bitsILi16EEENSV_INS5_IJNSA_ILi8EEESI_EEENS5_IJSI_SC_EEEEEEEvNS4_8identityENS4_23SM90_TMA_LOAD_MULTICASTES1C_vS1D_EENS_8epilogue10collective6detail29Sm90TmaWarpSpecializedAdapterINS1H_15DefaultEpilogueISK_SL_SL_NS1G_6thread17LinearCombinationISK_Li1EffLNS1L_9ScaleType4KindE0ELNS_15FloatRoundStyleE2ESK_EENS1_15EpilogueDefaultEEEEEvvEEEEvNT_6ParamsE,(.L_x_1087 - _ZN7cutlass13device_kernelINS_4gemm6kernel13GemmUniversalIN4cute5tupleIJiiiiEEENS1_10collective13CollectiveMmaINS1_34MainloopSm90TmaGmmaWarpSpecializedILi2ENS5_IJNS4_1CILi2EEENSA_ILi1EEESC_EEENS1_35KernelTmaWarpSpecializedCooperativeEEENS5_IJNSA_ILi256EEENSA_ILi512EEENSA_ILi64EEEEEENS_10bfloat16_tENS5_IJlSC_lEEESK_SL_NS4_8TiledMMAINS4_8MMA_AtomIJNS4_4SM904GMMA28MMA_64x256x16_F32BF16BF16_SSILNSP_5MajorE0ELSR_0ELNSP_7ScaleInE1ELSS_1EEEEEENS4_6LayoutISD_NS5_IJSC_NSA_ILi0EEESW_EEEEENS5_IJNS4_10UnderscoreESZ_SZ_EEEEENS4_13SM90_TMA_LOADENS4_14ComposedLayoutINS4_7SwizzleILi3ELi4ELi3EEENS4_18smem_ptr_flag_bitsILi16EEENSV_INS5_IJNSA_ILi8EEESI_EEENS5_IJSI_SC_EEEEEEEvNS4_8identityENS4_23SM90_TMA_LOAD_MULTICASTES1C_vS1D_EENS_8epilogue10collective6detail29Sm90TmaWarpSpecializedAdapterINS1H_15DefaultEpilogueISK_SL_SL_NS1G_6thread17LinearCombinationISK_Li1EffLNS1L_9ScaleType4KindE0ELNS_15FloatRoundStyleE2ESK_EENS1_15EpilogueDefaultEEEEEvvEEEEvNT_6ParamsE)
        .other          _ZN7cutlass13device_kernelINS_4gemm6kernel13GemmUniversalIN4cute5tupleIJiiiiEEENS1_10collective13CollectiveMmaINS1_34MainloopSm90TmaGmmaWarpSpecializedILi2ENS5_IJNS4_1CILi2EEENSA_ILi1EEESC_EEENS1_35KernelTmaWarpSpecializedCooperativeEEENS5_IJNSA_ILi256EEENSA_ILi512EEENSA_ILi64EEEEEENS_10bfloat16_tENS5_IJlSC_lEEESK_SL_NS4_8TiledMMAINS4_8MMA_AtomIJNS4_4SM904GMMA28MMA_64x256x16_F32BF16BF16_SSILNSP_5MajorE0ELSR_0ELNSP_7ScaleInE1ELSS_1EEEEEENS4_6LayoutISD_NS5_IJSC_NSA_ILi0EEESW_EEEEENS5_IJNS4_10UnderscoreESZ_SZ_EEEEENS4_13SM90_TMA_LOADENS4_14ComposedLayoutINS4_7SwizzleILi3ELi4ELi3EEENS4_18smem_ptr_flag_bitsILi16EEENSV_INS5_IJNSA_ILi8EEESI_EEENS5_IJSI_SC_EEEEEEEvNS4_8identityENS4_23SM90_TMA_LOAD_MULTICASTES1C_vS1D_EENS_8epilogue10collective6detail29Sm90TmaWarpSpecializedAdapterINS1H_15DefaultEpilogueISK_SL_SL_NS1G_6thread17LinearCombinationISK_Li1EffLNS1L_9ScaleType4KindE0ELNS_15FloatRoundStyleE2ESK_EENS1_15EpilogueDefaultEEEEEvvEEEEvNT_6ParamsE,@"STO_CUDA_ENTRY STV_DEFAULT"
_ZN7cutlass13device_kernelINS_4gemm6kernel13GemmUniversalIN4cute5tupleIJiiiiEEENS1_10collective13CollectiveMmaINS1_34MainloopSm90TmaGmmaWarpSpecializedILi2ENS5_IJNS4_1CILi2EEENSA_ILi1EEESC_EEENS1_35KernelTmaWarpSpecializedCooperativeEEENS5_IJNSA_ILi256EEENSA_ILi512EEENSA_ILi64EEEEEENS_10bfloat16_tENS5_IJlSC_lEEESK_SL_NS4_8TiledMMAINS4_8MMA_AtomIJNS4_4SM904GMMA28MMA_64x256x16_F32BF16BF16_SSILNSP_5MajorE0ELSR_0ELNSP_7ScaleInE1ELSS_1EEEEEENS4_6LayoutISD_NS5_IJSC_NSA_ILi0EEESW_EEEEENS5_IJNS4_10UnderscoreESZ_SZ_EEEEENS4_13SM90_TMA_LOADENS4_14ComposedLayoutINS4_7SwizzleILi3ELi4ELi3EEENS4_18smem_ptr_flag_bitsILi16EEENSV_INS5_IJNSA_ILi8EEESI_EEENS5_IJSI_SC_EEEEEEEvNS4_8identityENS4_23SM90_TMA_LOAD_MULTICASTES1C_vS1D_EENS_8epilogue10collective6detail29Sm90TmaWarpSpecializedAdapterINS1H_15DefaultEpilogueISK_SL_SL_NS1G_6thread17LinearCombinationISK_Li1EffLNS1L_9ScaleType4KindE0ELNS_15FloatRoundStyleE2ESK_EENS1_15EpilogueDefaultEEEEEvvEEEEvNT_6ParamsE:
[----:B------:R-:W0:Y:S02]  /*0000*/  LDC R1, c[0x0][0x28] ;  /* 0x00000a00ff017b82 */ /* 0x000e240000000800 */
[----:B0-----:R-:W-:Y:S01]  /*0010*/  VIADD R1, R1, 0xffffe520 ;  /* 0xffffe52001017836 */ /* 0x001fe20000000000 */
[----:B------:R-:W0:Y:S01]  /*0020*/  S2R R4, SR_TID.X ;  /* 0x0000000000047919 */ /* 0x000e220000002100 */
[----:B------:R-:W-:Y:S01]  /*0030*/  ELECT P0, URZ, PT ;  /* 0x00000000003f782f */ /* 0x000fe20003800000 */
[----:B------:R-:W-:Y:S01]  /*0040*/  BSSY B0, `(.L_x_0) ;  /* 0x0000015000007945 */ /* 0x000fe20003800000 */
[--C-:B0-----:R-:W-:Y:S02]  /*0050*/  SHF.R.U32.HI R0, RZ, 0x5, R4.reuse ;  /* 0x00000005ff007819 */ /* 0x101fe40000011604 */
[----:B------:R-:W-:-:S03]  /*0060*/  SHF.R.U32.HI R2, RZ, 0x7, R4 ;  /* 0x00000007ff027819 */ /* 0x000fc60000011604 */
[----:B------:R-:W0:Y:S04]  /*0070*/  SHFL.IDX PT, R3, R0, RZ, 0x1f ;  /* 0x00001fff00037589 */ /* 0x000e2800000e0000 */
[----:B------:R-:W1:Y:S01]  /*0080*/  SHFL.IDX PT, R2, R2, RZ, 0x1f ;  /* 0x00001fff02027589 */ /* 0x000e6200000e0000 */
[----:B0-----:R-:W-:Y:S02]  /*0090*/  R2UR UR9, R3 ;  /* 0x00000000030972ca */ /* 0x001fe400000e0000 */
[----:B-1----:R-:W-:-:S11]  /*00a0*/  R2UR UR5, R2 ;  /* 0x00000000020572ca */ /* 0x002fd600000e0000 */
[----:B------:R-:W-:Y:S02]  /*00b0*/  USHF.R.S32.HI UR4, URZ, 0x1f, UR9 ;  /* 0x0000001f3f047899 */ /* 0x000fe40008011409 */
[----:B------:R-:W-:Y:S02]  /*00c0*/  ISETP.NE.OR P0, PT, RZ, UR9, !P0 ;  /* 0x00000009ff007c0c */ /* 0x000fe4000c705670 */
[----:B------:R-:W-:-:S04]  /*00d0*/  ULEA.HI UR4, UR4, UR9, URZ, 0x2 ;  /* 0x0000000904047291 */ /* 0x000fc8000f8f103f */
[----:B------:R-:W-:-:S04]  /*00e0*/  ULOP3.LUT UR4, UR4, 0xfffffffc, URZ, 0xc0, !UPT ;  /* 0xfffffffc04047892 */ /* 0x000fc8000f8ec03f */
[----:B------:R-:W-:-:S03]  /*00f0*/  UIADD3 UR9, UR9, -UR4, URZ ;  /* 0x8000000409097290 */ /* 0x000fc6000fffe03f */
[----:B------:R-:W-:Y:S09]  /*0100*/  @P0 BRA `(.L_x_1) ;  /* 0x0000000000200947 */ /* 0x000ff20003800000 */
[----:B------:R-:W-:Y:S02]  /*0110*/  ULDC.64 UR6, c[0x0][0x198] ;  /* 0x0000660000067ab9 */ /* 0x000fe40000000a00 */
[----:B------:R-:W-:Y:S02]  /*0120*/  UIADD3 UR10, UP0, UR6, 0xf0, URZ ;  /* 0x000000f0060a7890 */ /* 0x000fe4000ff1e03f */
[----:B------:R-:W-:Y:S02]  /*0130*/  UIADD3 UR6, UP1, UR6, 0x1f0, URZ ;  /* 0x000001f006067890 */ /* 0x000fe4000ff3e03f */
[----:B------:R-:W-:Y:S02]  /*0140*/  UIADD3.X UR11, URZ, UR7, URZ, UP0, !UPT ;  /* 0x000000073f0b7290 */ /* 0x000fe400087fe43f */
[----:B------:R-:W-:-:S07]  /*0150*/  UIADD3.X UR7, URZ, UR7, URZ, UP1, !UPT ;  /* 0x000000073f077290 */ /* 0x000fce0008ffe43f */
[----:B------:R0:W-:Y:S02]  /*0160*/  UTMACCTL.PF [UR10] ;  /* 0x000000000a0079b9 */ /* 0x0001e40008040000 */
[----:B------:R0:W-:Y:S02]  /*0170*/  UTMACCTL.PF [UR6] ;  /* 0x00000000060079b9 */ /* 0x0001e40008040000 */
[----:B0-----:R-:W-:Y:S01]  /*0180*/  NOP ;  /* 0x0000000000007918 */ /* 0x001fe20000000000 */
.L_x_1:
[----:B------:R-:W-:Y:S05]  /*0190*/  BSYNC B0 ;  /* 0x0000000000007941 */ /* 0x000fea0003800000 */
.L_x_0:
[----:B------:R-:W0:Y:S01]  /*01a0*/  SHFL.IDX PT, R2, R0, RZ, 0x1f ;  /* 0x00001fff00027589 */ /* 0x000e2200000e0000 */
[----:B------:R-:W-:Y:S01]  /*01b0*/  UISETP.NE.AND UP0, UPT, UR9, 0x3, UPT ;  /* 0x000000030900788c */ /* 0x000fe2000bf05270 */
[----:B------:R-:W-:Y:S01]  /*01c0*/  ISETP.NE.AND P1, PT, RZ, UR5, PT ;  /* 0x00000005ff007c0c */ /* 0x000fe2000bf25270 */
[----:B------:R-:W-:Y:S02]  /*01d0*/  UIADD3 UR16, UR5, -0x1, URZ ;  /* 0xffffffff05107890 */ /* 0x000fe4000fffe03f */
[----:B------:R-:W-:Y:S02]  /*01e0*/  UISETP.EQ.OR UP0, UPT, UR9, URZ, !UP0 ;  /* 0x0000003f0900728c */ /* 0x000fe4000c702670 */
[----:B------:R-:W-:Y:S02]  /*01f0*/  UISETP.GE.U32.AND UP1, UPT, UR16, 0x2, UPT ;  /* 0x000000021000788c */ /* 0x000fe4000bf26070 */
[----:B------:R-:W-:-:S04]  /*0200*/  UISETP.EQ.AND UP0, UPT, UR5, URZ, UP0 ;  /* 0x0000003f0500728c */ /* 0x000fc80008702270 */
[----:B------:R-:W-:-:S04]  /*0210*/  USEL UR38, URZ, 0x1, !UP0 ;  /* 0x000000013f267887 */ /* 0x000fc8000c000000 */
[----:B------:R-:W-:Y:S01]  /*0220*/  USEL UR38, UR38, 0x2, UP1 ;  /* 0x0000000226267887 */ /* 0x000fe20008800000 */
[----:B0-----:R-:W-:-:S13]  /*0230*/  ISETP.NE.AND P0, PT, R2, RZ, PT ;  /* 0x000000ff0200720c */ /* 0x001fda0003f05270 */
[----:B------:R-:W-:Y:S05]  /*0240*/  @P0 BRA `(.L_x_2) ;  /* 0x0000000000480947 */ /* 0x000fea0003800000 */
[----:B------:R-:W0:Y:S01]  /*0250*/  S2UR UR8, SR_CgaCtaId ;  /* 0x00000000000879c3 */ /* 0x000e220000008800 */
[----:B------:R-:W-:Y:S01]  /*0260*/  UMOV UR4, 0x400 ;  /* 0x0000040000047882 */ /* 0x000fe20000000000 */
[----:B------:R-:W-:Y:S01]  /*0270*/  UMOV UR5, 0x1 ;  /* 0x0000000100057882 */ /* 0x000fe20000000000 */
[----:B------:R-:W-:Y:S01]  /*0280*/  UMOV UR6, 0x4 ;  /* 0x0000000400067882 */ /* 0x000fe20000000000 */
[----:B------:R-:W-:Y:S01]  /*0290*/  ELECT P0, URZ, PT ;  /* 0x00000000003f782f */ /* 0x000fe20003800000 */
[----:B------:R-:W-:-:S04]  /*02a0*/  UIADD3 UR6, -UR6, 0x100000, URZ ;  /* 0x0010000006067890 */ /* 0x000fc8000fffe13f */
[----:B------:R-:W-:Y:S02]  /*02b0*/  USHF.L.U32 UR7, UR6, 0xb, URZ ;  /* 0x0000000b06077899 */ /* 0x000fe4000800063f */
[----:B------:R-:W-:Y:S02]  /*02c0*/  USHF.L.U32 UR6, UR6, 0x1, URZ ;  /* 0x0000000106067899 */ /* 0x000fe4000800063f */
[----:B0-----:R-:W-:Y:S02]  /*02d0*/  ULEA UR8, UR8, UR4, 0x18 ;  /* 0x0000000408087291 */ /* 0x001fe4000f8ec03f */
[----:B------:R-:W-:-:S04]  /*02e0*/  UIADD3 UR4, -UR5, 0x100000, URZ ;  /* 0x0010000005047890 */ /* 0x000fc8000fffe13f */
[----:B------:R-:W-:Y:S02]  /*02f0*/  USHF.L.U32 UR5, UR4, 0xb, URZ ;  /* 0x0000000b04057899 */ /* 0x000fe4000800063f */
[----:B------:R-:W-:Y:S01]  /*0300*/  USHF.L.U32 UR4, UR4, 0x1, URZ ;  /* 0x0000000104047899 */ /* 0x000fe2000800063f */
[----:B------:R-:W0:Y:S11]  /*0310*/  FENCE.VIEW.ASYNC.S ;  /* 0x00000000000073c6 */ /* 0x000e360000000000 */
[----:B0-----:R0:W1:Y:S01]  /*0320*/  SYNCS.EXCH.64 URZ, [UR8], UR4 ;  /* 0x00000004083f75b2 */ /* 0x0010620008000100 */
[----:B------:R0:W2:Y:S01]  /*0330*/  SYNCS.EXCH.64 URZ, [UR8+0x10], UR6 ;  /* 0x00001006083f75b2 */ /* 0x0000a20008000100 */
[----:B------:R0:W3:Y:S01]  /*0340*/  SYNCS.EXCH.64 URZ, [UR8+0x8], UR4 ;  /* 0x00000804083f75b2 */ /* 0x0000e20008000100 */
[----:B------:R0:W4:Y:S01]  /*0350*/  SYNCS.EXCH.64 URZ, [UR8+0x18], UR6 ;  /* 0x00001806083f75b2 */ /* 0x0001220008000100 */
[----:B------:R-:W-:Y:S01]  /*0360*/  NOP ;  /* 0x0000000000007918 */ /* 0x000fe20000000000 */
.L_x_2:
[----:B------:R-:W5:Y:S01]  /*0370*/  S2UR UR13, SR_CTAID.X ;  /* 0x00000000000d79c3 */ /* 0x000f620000002500 */
[----:B------:R-:W-:Y:S01]  /*0380*/  SHF.R.S32.HI R3, RZ, 0x1f, R4 ;  /* 0x0000001fff037819 */ /* 0x000fe20000011404 */
[----:B------:R5:W1:Y:S01]  /*0390*/  SHFL.IDX PT, R6, R0, RZ, 0x1f ;  /* 0x00001fff00067589 */ /* 0x000a6200000e0000 */
[----:B0-----:R-:W-:Y:S01]  /*03a0*/  ULDC UR4, c[0x0][0x150] ;  /* 0x0000540000047ab9 */ /* 0x001fe20000000800 */
[----:B------:R-:W-:Y:S02]  /*03b0*/  ELECT P0, URZ, PT ;  /* 0x00000000003f782f */ /* 0x000fe40003800000 */
[----:B------:R-:W-:Y:S01]  /*03c0*/  LEA.HI R3, R3, R4, RZ, 0x7 ;  /* 0x0000000403037211 */ /* 0x000fe200078f38ff */
[----:B------:R-:W-:Y:S01]  /*03d0*/  ULDC UR5, c[0x0][0x154] ;  /* 0x0000550000057ab9 */ /* 0x000fe20000000800 */
[----:B------:R-:W-:Y:S01]  /*03e0*/  SHF.R.S32.HI R7, RZ, 0x1f, R2 ;  /* 0x0000001fff077819 */ /* 0x000fe20000011402 */
[----:B------:R-:W0:Y:S01]  /*03f0*/  S2UR UR10, SR_CTAID.Y ;  /* 0x00000000000a79c3 */ /* 0x000e220000002600 */
[----:B------:R-:W-:Y:S01]  /*0400*/  LOP3.LUT R3, R3, 0xffffff80, RZ, 0xc0, !PT ;  /* 0xffffff8003037812 */ /* 0x000fe200078ec0ff */
[----:B------:R-:W-:Y:S01]  /*0410*/  ULDC UR8, c[0x0][0x144] ;  /* 0x0000510000087ab9 */ /* 0x000fe20000000800 */
[----:B------:R-:W-:Y:S01]  /*0420*/  LEA.HI R7, R7, R2, RZ, 0x2 ;  /* 0x0000000207077211 */ /* 0x000fe200078f10ff */
[----:B------:R-:W-:Y:S01]  /*0430*/  NOP ;  /* 0x0000000000007918 */ /* 0x000fe20000000000 */
[----:B------:R-:W-:Y:S01]  /*0440*/  NOP ;  /* 0x0000000000007918 */ /* 0x000fe20000000000 */
[----:B------:R-:W-:Y:S01]  /*0450*/  IMAD.IADD R3, R4, 0x1, -R3 ;  /* 0x0000000104037824 */ /* 0x000fe200078e0a03 */
[----:B------:R-:W-:Y:S01]  /*0460*/  LOP3.LUT R7, R7, 0x3ffffffc, RZ, 0xc0, !PT ;  /* 0x3ffffffc07077812 */ /* 0x000fe200078ec0ff */
[----:B------:R-:W-:Y:S01]  /*0470*/  ULDC UR11, c[0x0][0x148] ;  /* 0x00005200000b7ab9 */ /* 0x000fe20000000800 */
[----:B------:R-:W-:-:S02]  /*0480*/  IMAD.MOV.U32 R19, RZ, RZ, 0x1 ;  /* 0x00000001ff137424 */ /* 0x000fc400078e00ff */
[----:B------:R-:W-:Y:S01]  /*0490*/  SHF.R.S32.HI R4, RZ, 0x1f, R3 ;  /* 0x0000001fff047819 */ /* 0x000fe20000011403 */
[----:B------:R-:W-:-:S03]  /*04a0*/  IMAD.IADD R2, R2, 0x1, -R7 ;  /* 0x0000000102027824 */ /* 0x000fc600078e0a07 */
[----:B------:R-:W-:Y:S02]  /*04b0*/  LEA.HI R4, R4, R3, RZ, 0x3 ;  /* 0x0000000304047211 */ /* 0x000fe400078f18ff */
[----:B-----5:R-:W-:Y:S02]  /*04c0*/  I2FP.F32.U32 R5, UR13 ;  /* 0x0000000d00057c45 */ /* 0x020fe40008201000 */
[--C-:B------:R-:W-:Y:S02]  /*04d0*/  SHF.R.S32.HI R0, RZ, 0x3, R4.reuse ;  /* 0x00000003ff007819 */ /* 0x100fe40000011404 */
[----:B-1----:R-:W-:Y:S01]  /*04e0*/  ISETP.NE.OR P0, PT, R6, RZ, !P0 ;  /* 0x000000ff0600720c */ /* 0x002fe20004705670 */
[----:B------:R-:W-:Y:S01]  /*04f0*/  FMUL R8, R5, UR4 ;  /* 0x0000000405087c20 */ /* 0x000fe20008400000 */
[----:B------:R-:W-:-:S04]  /*0500*/  SHF.R.S32.HI R5, RZ, 0x1f, R4 ;  /* 0x0000001fff057819 */ /* 0x000fc80000011404 */
[----:B------:R-:W-:Y:S01]  /*0510*/  LEA.HI R5, R5, R0, RZ, 0x2 ;  /* 0x0000000005057211 */ /* 0x000fe200078f10ff */
[----:B------:R-:W1:Y:S03]  /*0520*/  F2I.U32.TRUNC.NTZ R8, R8 ;  /* 0x0000000800087305 */ /* 0x000e66000020f000 */
[----:B------:R-:W-:-:S03]  /*0530*/  LOP3.LUT R5, R5, 0xfffffffc, RZ, 0xc0, !PT ;  /* 0xfffffffc05057812 */ /* 0x000fc600078ec0ff */
[----:B------:R-:W-:Y:S01]  /*0540*/  VOTEU.ALL UP0, P0 ;  /* 0x00000000003f7886 */ /* 0x000fe20000000000 */
[----:B------:R-:W-:Y:S01]  /*0550*/  VOTEU.ALL UP1, P0 ;  /* 0x00000000003f7886 */ /* 0x000fe20000020000 */
[----:B------:R-:W-:Y:S01]  /*0560*/  IMAD.IADD R5, R0, 0x1, -R5 ;  /* 0x0000000100057824 */ /* 0x000fe200078e0a05 */
[----:B0-----:R-:W-:Y:S02]  /*0570*/  I2FP.F32.U32 R0, UR10 ;  /* 0x0000000a00007c45 */ /* 0x001fe40008201000 */
[----:B------:R-:W0:Y:S01]  /*0580*/  @!UP0 S2UR UR7, SR_CgaCtaId ;  /* 0x00000000000789c3 */ /* 0x000e220000008800 */
[----:B------:R-:W-:Y:S01]  /*0590*/  IMAD R2, R2, 0x4, R5 ;  /* 0x0000000402027824 */ /* 0x000fe200078e0205 */
[----:B------:R-:W-:Y:S01]  /*05a0*/  @!UP0 UMOV UR6, 0x400 ;  /* 0x0000040000068882 */ /* 0x000fe20000000000 */
[----:B------:R-:W-:Y:S01]  /*05b0*/  FMUL R4, R0, UR5 ;  /* 0x0000000500047c20 */ /* 0x000fe20008400000 */
[----:B-1----:R-:W-:Y:S02]  /*05c0*/  R2UR UR4, R8 ;  /* 0x00000000080472ca */ /* 0x002fe400000e0000 */
[----:B------:R-:W-:-:S03]  /*05d0*/  LEA.HI R0, R2, R2, RZ, 0x1 ;  /* 0x0000000202007211 */ /* 0x000fc600078f08ff */
[----:B------:R-:W1:Y:S01]  /*05e0*/  F2I.U32.TRUNC.NTZ R4, R4 ;  /* 0x0000000400047305 */ /* 0x000e62000020f000 */
[----:B------:R-:W-:-:S05]  /*05f0*/  LOP3.LUT R5, R0, 0xfffffffe, RZ, 0xc0, !PT ;  /* 0xfffffffe00057812 */ /* 0x000fca00078ec0ff */
[----:B------:R-:W-:Y:S02]  /*0600*/  IMAD.IADD R5, R2, 0x1, -R5 ;  /* 0x0000000102057824 */ /* 0x000fe400078e0a05 */
[----:B------:R-:W-:-:S04]  /*0610*/  UIADD3 UR4, -UR4, URZ, URZ ;  /* 0x0000003f04047290 */ /* 0x000fc8000fffe13f */
[----:B------:R-:W-:Y:S01]  /*0620*/  UIMAD UR8, UR8, UR4, UR13 ;  /* 0x00000004080872a4 */ /* 0x000fe2000f8e020d */
[----:B-1----:R-:W-:Y:S02]  /*0630*/  R2UR UR12, R4 ;  /* 0x00000000040c72ca */ /* 0x002fe400000e0000 */
[----:B------:R-:W-:Y:S01]  /*0640*/  UMOV UR4, 0x20 ;  /* 0x0000002000047882 */ /* 0x000fe20000000000 */
[----:B------:R-:W1:Y:S02]  /*0650*/  LDC R4, c[0x0][0x140] ;  /* 0x00005000ff047b82 */ /* 0x000e640000000800 */
[----:B------:R-:W-:Y:S01]  /*0660*/  ISETP.NE.AND P3, PT, R5, UR8, PT ;  /* 0x0000000805007c0c */ /* 0x000fe2000bf65270 */
[----:B------:R-:W-:-:S04]  /*0670*/  @!UP0 UIADD3 UR4, -UR4, 0x100000, URZ ;  /* 0x0010000004048890 */ /* 0x000fc8000fffe13f */
[----:B------:R-:W-:Y:S02]  /*0680*/  @!UP0 USHF.L.U32 UR5, UR4, 0xb, URZ ;  /* 0x0000000b04058899 */ /* 0x000fe4000800063f */
[----:B------:R-:W-:Y:S01]  /*0690*/  @!UP0 USHF.L.U32 UR4, UR4, 0x1, URZ ;  /* 0x0000000104048899 */ /* 0x000fe2000800063f */
[C---:B------:R-:W-:Y:S01]  /*06a0*/  IMAD.SHL.U32 R5, R2.reuse, 0x4, RZ ;  /* 0x0000000402057824 */ /* 0x040fe200078e00ff */
[----:B0-----:R-:W-:Y:S01]  /*06b0*/  @!UP0 ULEA UR6, UR7, UR6, 0x18 ;  /* 0x0000000607068291 */ /* 0x001fe2000f8ec03f */
[----:B------:R-:W-:Y:S01]  /*06c0*/  VOTEU.ALL UP0, P0 ;  /* 0x00000000003f7886 */ /* 0x000fe20000000000 */
[----:B------:R-:W-:Y:S02]  /*06d0*/  LOP3.LUT P0, RZ, R3, 0x7, RZ, 0xc0, !PT ;  /* 0x0000000703ff7812 */ /* 0x000fe4000780c0ff */
[----:B------:R-:W-:Y:S01]  /*06e0*/  LOP3.LUT R162, R2, 0xc, R5, 0x78, !PT ;  /* 0x0000000c02a27812 */ /* 0x000fe200078e7805 */
[----:B------:R-:W-:-:S03]  /*06f0*/  UIADD3 UR12, -UR12, URZ, URZ ;  /* 0x0000003f0c0c7290 */ /* 0x000fc6000fffe13f */
[C---:B------:R-:W-:Y:S02]  /*0700*/  ISETP.LT.U32.AND P0, PT, R162.reuse, 0x2, !P0 ;  /* 0x00000002a200780c */ /* 0x040fe40004701070 */
[----:B------:R-:W-:Y:S01]  /*0710*/  @P3 LEA.HI R0, R162, R162, RZ, 0x1 ;  /* 0x000000a2a2003211 */ /* 0x000fe200078f08ff */
[----:B------:R-:W0:Y:S02]  /*0720*/  FENCE.VIEW.ASYNC.S ;  /* 0x00000000000073c6 */ /* 0x000e240000000000 */
[----:B0-----:R-:W0:Y:S01]  /*0730*/  @!UP0 SYNCS.EXCH.64 URZ, [UR6+0x30], UR4 ;  /* 0x00003004063f85b2 */ /* 0x001e220008000100 */
[----:B------:R-:W-:Y:S02]  /*0740*/  @P3 SHF.R.S32.HI R0, RZ, 0x1, R0 ;  /* 0x00000001ff003819 */ /* 0x000fe40000011400 */
[----:B-1----:R-:W-:Y:S01]  /*0750*/  ISETP.EQ.U32.AND P2, PT, R4, 0x1, PT ;  /* 0x000000010400780c */ /* 0x002fe20003f42070 */
[----:B------:R1:W0:Y:S01]  /*0760*/  @!UP1 SYNCS.EXCH.64 URZ, [UR6+0x38], UR4 ;  /* 0x00003804063f95b2 */ /* 0x0002220008000100 */
[----:B------:R-:W-:Y:S01]  /*0770*/  NOP ;  /* 0x0000000000007918 */ /* 0x000fe20000000000 */
[----:B-1----:R-:W-:-:S06]  /*0780*/  UIMAD UR4, UR11, UR12, UR10 ;  /* 0x0000000c0b0472a4 */ /* 0x002fcc000f8e020a */
[----:B------:R-:W-:Y:S02]  /*0790*/  @P3 ISETP.NE.AND P4, PT, R0, UR4, PT ;  /* 0x0000000400003c0c */ /* 0x000fe4000bf85270 */
[----:B------:R-:W-:Y:S02]  /*07a0*/  SEL R0, RZ, 0x1, !P0 ;  /* 0x00000001ff007807 */ /* 0x000fe40004000000 */
[----:B------:R-:W-:-:S04]  /*07b0*/  @P3 SEL R19, RZ, 0x1, P4 ;  /* 0x00000001ff133807 */ /* 0x000fc80002000000 */
[----:B------:R-:W-:Y:S01]  /*07c0*/  LOP3.LUT R19, R19, R0, RZ, 0xc0, !PT ;  /* 0x0000000013137212 */ /* 0x000fe200078ec0ff */
[----:B------:R-:W-:Y:S06]  /*07d0*/  @!P2 BRA `(.L_x_3) ;  /* 0x000000000008a947 */ /* 0x000fec0003800000 */
[----:B0-234-:R-:W-:Y:S01]  /*07e0*/  UCGABAR_ARV ;  /* 0x00000000000079c7 */ /* 0x01dfe20008000000 */
[----:B------:R-:W-:Y:S05]  /*07f0*/  BRA `(.L_x_4) ;  /* 0x0000000000047947 */ /* 0x000fea0003800000 */
.L_x_3:
[----:B0-234-:R-:W-:Y:S01]  /*0800*/  NOP ;  /* 0x0000000000007918 */ /* 0x01dfe20000000000 */
.L_x_4:
[----:B------:R-:W-:Y:S01]  /*0810*/  ULDC UR4, c[0x0][0x65c] ;  /* 0x0001970000047ab9 */ /* 0x000fe20000000800 */
[----:B------:R-:W-:Y:S01]  /*0820*/  UMOV UR5, URZ ;  /* 0x0000003f00057c82 */ /* 0x000fe20008000000 */
[----:B------:R-:W-:-:S03]  /*0830*/  UISETP.NE.AND UP0, UPT, UR4, 0x1, UPT ;  /* 0x000000010400788c */ /* 0x000fc6000bf05270 */
[----:B------:R-:W-:Y:S01]  /*0840*/  UMOV UR4, UR13 ;  /* 0x0000000d00047c82 */ /* 0x000fe20008000000 */
[----:B------:R-:W-:Y:S02]  /*0850*/  UP2UR UR39, UPR, URZ, 0x1 ;  /* 0x000000013f277883 */ /* 0x000fe40008000000 */
[----:B------:R-:W-:Y:S02]  /*0860*/  PLOP3.LUT P0, PT, PT, PT, UP0, 0x80, 0x0 ;  /* 0x000000000000781c */ /* 0x000fe40003f0f008 */
[----:B------:R-:W-:Y:S02]  /*0870*/  PLOP3.LUT P3, PT, PT, PT, UP0, 0x80, 0x0 ;  /* 0x000000000000781c */ /* 0x000fe40003f6f008 */
[----:B------:R-:W-:Y:S01]  /*0880*/  PLOP3.LUT P5, PT, PT, PT, UP0, 0x80, 0x0 ;  /* 0x000000000000781c */ /* 0x000fe20003faf008 */
[----:B------:R-:W-:Y:S01]  /*0890*/  @UP0 ULDC UR14, c[0x0][0x10] ;  /* 0x00000400000e0ab9 */ /* 0x000fe20000000800 */
[----:B------:R-:W-:Y:S01]  /*08a0*/  @UP0 UMOV UR6, UR10 ;  /* 0x0000000a00060c82 */ /* 0x000fe20008000000 */
[----:B------:R-:W-:Y:S01]  /*08b0*/  @UP0 UMOV UR7, URZ ;  /* 0x0000003f00070c82 */ /* 0x000fe20008000000 */
[----:B------:R-:W-:Y:S01]  /*08c0*/  PLOP3.LUT P4, PT, PT, PT, UP0, 0x80, 0x0 ;  /* 0x000000000000781c */ /* 0x000fe20003f8f008 */
[----:B------:R-:W-:-:S03]  /*08d0*/  @UP0 UIMAD.WIDE.U32 UR14, UR13, UR14, UR6 ;  /* 0x0000000e0d0e02a5 */ /* 0x000fc6000f8e0006 */
[----:B------:R-:W-:Y:S01]  /*08e0*/  @!UP0 ULDC UR7, c[0x0][0xc] ;  /* 0x0000030000078ab9 */ /* 0x000fe20000000800 */
[----:B------:R-:W-:Y:S01]  /*08f0*/  @UP0 UMOV UR6, URZ ;  /* 0x0000003f00060c82 */ /* 0x000fe20008000000 */
[----:B------:R-:W-:Y:S01]  /*0900*/  @!UP0 UIMAD.WIDE.U32 UR4, UR10, UR7, UR4 ;  /* 0x000000070a0482a5 */ /* 0x000fe2000f8e0004 */
[----:B------:R-:W-:Y:S01]  /*0910*/  IMAD.U32 R2, RZ, RZ, UR14 ;  /* 0x0000000eff027e24 */ /* 0x000fe2000f8e00ff */
[----:B------:R-:W-:Y:S02]  /*0920*/  @UP0 UIADD3 UR6, UR15, UR6, URZ ;  /* 0x000000060f060290 */ /* 0x000fe4000fffe03f */
[----:B------:R-:W-:Y:S02]  /*0930*/  IMAD.U32 R3, RZ, RZ, UR15 ;  /* 0x0000000fff037e24 */ /* 0x000fe4000f8e00ff */
[----:B------:R-:W-:Y:S02]  /*0940*/  @P0 IMAD.MOV.U32 R7, RZ, RZ, R2 ;  /* 0x000000ffff070224 */ /* 0x000fe400078e0002 */
[----:B------:R-:W-:Y:S01]  /*0950*/  IMAD.U32 R5, RZ, RZ, UR5 ;  /* 0x00000005ff057e24 */ /* 0x000fe2000f8e00ff */
[----:B------:R-:W-:Y:S01]  /*0960*/  @P3 MOV R6, UR6 ;  /* 0x0000000600063c02 */ /* 0x000fe20008000f00 */
[----:B------:R-:W-:-:S02]  /*0970*/  IMAD.U32 R2, RZ, RZ, UR4 ;  /* 0x00000004ff027e24 */ /* 0x000fc4000f8e00ff */
[----:B------:R-:W-:Y:S02]  /*0980*/  @!P5 IMAD.MOV.U32 R6, RZ, RZ, R5 ;  /* 0x000000ffff06d224 */ /* 0x000fe400078e0005 */
[----:B------:R-:W-:Y:S02]  /*0990*/  @!P4 IMAD.MOV.U32 R7, RZ, RZ, R2 ;  /* 0x000000ffff07c224 */ /* 0x000fe400078e0002 */
[----:B------:R-:W-:Y:S01]  /*09a0*/  IMAD.U32 R3, RZ, RZ, UR5 ;  /* 0x00000005ff037e24 */ /* 0x000fe2000f8e00ff */
[----:B------:R0:W-:Y:S01]  /*09b0*/  STL [R1+0x600], R6 ;  /* 0x0006000601007387 */ /* 0x0001e20000100800 */
[----:B------:R-:W-:-:S03]  /*09c0*/  IMAD.U32 R4, RZ, RZ, UR4 ;  /* 0x00000004ff047e24 */ /* 0x000fc6000f8e00ff */
[----:B------:R0:W-:Y:S01]  /*09d0*/  STL [R1+0x604], R7 ;  /* 0x0006040701007387 */ /* 0x0001e20000100800 */
[----:B------:R-:W-:Y:S05]  /*09e0*/  @!P2 BRA `(.L_x_5) ;  /* 0x00000000000ca947 */ /* 0x000fea0003800000 */
[----:B------:R-:W-:Y:S01]  /*09f0*/  UCGABAR_WAIT ;  /* 0x0000000000007dc7 */ /* 0x000fe20008000000 */
[----:B------:R-:W-:Y:S01]  /*0a00*/  CCTL.IVALL ;  /* 0x00000000ff00798f */ /* 0x000fe20002000000 */
[----:B------:R-:W-:Y:S05]  /*0a10*/  BRA `(.L_x_6) ;  /* 0x0000000000047947 */ /* 0x000fea0003800000 */
.L_x_5:
[----:B------:R-:W-:Y:S06]  /*0a20*/  BAR.SYNC.DEFER_BLOCKING 0x0 ;  /* 0x0000000000007b1d */ /* 0x000fec0000010000 */
.L_x_6:
[----:B------:R-:W-:Y:S05]  /*0a30*/  @!P1 BRA `(.L_x_7) ;  /* 0x000003e400189947 */ /* 0x000fea0003800000 */
[----:B------:R-:W-:-:S06]  /*0a40*/  UISETP.GT.U32.AND UP0, UPT, UR16, 0x1, UPT ;  /* 0x000000011000788c */ /* 0x000fcc000bf04070 */
[----:B------:R-:W-:-:S13]  /*0a50*/  PLOP3.LUT P0, PT, PT, PT, UP0, 0x80, 0x0 ;  /* 0x000000000000781c */ /* 0x000fda0003f0f008 */
[----:B------:R-:W-:Y:S05]  /*0a60*/  @P0 EXIT ;  /* 0x000000000000094d */ /* 0x000fea0003800000 */
[----:B------:R-:W-:Y:S01]  /*0a70*/  ULDC.64 UR4, c[0x0][0x650] ;  /* 0x0001940000047ab9 */ /* 0x000fe20000000a00 */
[----:B------:R-:W-:Y:S01]  /*0a80*/  UMOV UR40, 0xffffffff ;  /* 0xffffffff00287882 */ /* 0x000fe20000000000 */
[----:B------:R-:W-:Y:S01]  /*0a90*/  ISETP.GE.U32.AND P0, PT, R7, UR4, PT ;  /* 0x0000000407007c0c */ /* 0x000fe2000bf06070 */
[----:B------:R-:W-:Y:S01]  /*0aa0*/  UMOV UR41, 0xffffffff ;  /* 0xffffffff00297882 */ /* 0x000fe20000000000 */
[----:B------:R-:W-:Y:S01]  /*0ab0*/  UMOV UR42, 0xffffffff ;  /* 0xffffffff002a7882 */ /* 0x000fe20000000000 */
[----:B------:R-:W-:Y:S02]  /*0ac0*/  PRMT R0, RZ, 0x7610, R0 ;  /* 0x00007610ff007816 */ /* 0x000fe40000000000 */
[----:B------:R-:W-:-:S13]  /*0ad0*/  ISETP.GE.U32.AND.EX P0, PT, R6, UR5, PT, P0 ;  /* 0x0000000506007c0c */ /* 0x000fda000bf06100 */
[----:B------:R-:W-:Y:S05]  /*0ae0*/  @P0 BRA `(.L_x_8) ;  /* 0x0000000400480947 */ /* 0x000fea0003800000 */
[----:B------:R-:W-:Y:S01]  /*0af0*/  ULDC.64 UR16, c[0x0][0x628] ;  /* 0x00018a0000107ab9 */ /* 0x000fe20000000a00 */
[C---:B------:R-:W-:Y:S01]  /*0b00*/  R2UR UR19, R7.reuse ;  /* 0x00000000071372ca */ /* 0x040fe200000e0000 */
[----:B------:R-:W-:Y:S01]  /*0b10*/  ULDC UR18, c[0x0][0x630] ;  /* 0x00018c0000127ab9 */ /* 0x000fe20000000800 */
[----:B------:R-:W-:Y:S02]  /*0b20*/  ISETP.NE.U32.AND P0, PT, RZ, UR16, PT ;  /* 0x00000010ff007c0c */ /* 0x000fe4000bf05070 */
[----:B------:R-:W-:Y:S02]  /*0b30*/  R2UR UR4, R7 ;  /* 0x00000000070472ca */ /* 0x000fe400000e0000 */
[----:B------:R-:W-:Y:S02]  /*0b40*/  ISETP.NE.AND.EX P0, PT, RZ, UR17, PT, P0 ;  /* 0x00000011ff007c0c */ /* 0x000fe4000bf05300 */
[----:B------:R-:W-:-:S11]  /*0b50*/  R2UR UR5, R6 ;  /* 0x00000000060572ca */ /* 0x000fd600000e0000 */
[----:B------:R-:W-:Y:S05]  /*0b60*/  @!P0 BRA `(.L_x_9) ;  /* 0x0000000000308947 */ /* 0x000fea0003800000 */
[----:B------:R-:W-:Y:S01]  /*0b70*/  R2UR UR4, R7 ;  /* 0x00000000070472ca */ /* 0x000fe200000e0000 */
[----:B------:R-:W-:Y:S01]  /*0b80*/  ULDC UR9, c[0x0][0x634] ;  /* 0x00018d0000097ab9 */ /* 0x000fe20000000800 */
[----:B------:R-:W-:-:S11]  /*0b90*/  R2UR UR13, R6 ;  /* 0x00000000060d72ca */ /* 0x000fd600000e0000 */
[----:B------:R-:W-:-:S04]  /*0ba0*/  UIADD3 UR9, UP0, UR4, UR9, URZ ;  /* 0x0000000904097290 */ /* 0x000fc8000ff1e03f */
[----:B------:R-:W-:-:S04]  /*0bb0*/  UIADD3.X UR13, URZ, UR13, URZ, UP0, !UPT ;  /* 0x0000000d3f0d7290 */ /* 0x000fc800087fe43f */
[----:B------:R-:W-:-:S04]  /*0bc0*/  UIMAD.WIDE.U32 UR4, UR13, UR16, URZ ;  /* 0x000000100d0472a5 */ /* 0x000fc8000f8e003f */
[----:B------:R-:W-:Y:S02]  /*0bd0*/  UIMAD.WIDE.U32 UR6, UP0, UR9, UR17, UR4 ;  /* 0x00000011090672a5 */ /* 0x000fe4000f800004 */
[----:B------:R-:W-:Y:S02]  /*0be0*/  UIMAD.WIDE.U32 UR4, UR9, UR16, URZ ;  /* 0x00000010090472a5 */ /* 0x000fe4000f8e003f */
[----:B------:R-:W-:Y:S02]  /*0bf0*/  UIADD3.X UR15, URZ, URZ, URZ, UP0, !UPT ;  /* 0x0000003f3f0f7290 */ /* 0x000fe400087fe43f */
[----:B------:R-:W-:Y:S01]  /*0c00*/  UIADD3 URZ, UP0, UR5, UR6, URZ ;  /* 0x00000006053f7290 */ /* 0x000fe2000ff1e03f */
[----:B------:R-:W-:-:S03]  /*0c10*/  UMOV UR14, UR7 ;  /* 0x00000007000e7c82 */ /* 0x000fc60008000000 */
[----:B------:R-:W-:-:S12]  /*0c20*/  UIMAD.WIDE.U32.X UR4, UR13, UR17, UR14, UP0 ;  /* 0x000000110d0472a5 */ /* 0x000fd800080e040e */
.L_x_9:
[----:B------:R-:W-:Y:S01]  /*0c30*/  USHF.R.U64 UR42, UR4, UR18, UR5 ;  /* 0x00000012042a7299 */ /* 0x000fe20008001205 */
[----:B------:R-:W-:Y:S01]  /*0c40*/  R2UR UR7, R6 ;  /* 0x00000000060772ca */ /* 0x000fe200000e0000 */
[----:B------:R-:W-:Y:S02]  /*0c50*/  USHF.R.U32.HI UR4, URZ, UR18, UR5 ;  /* 0x000000123f047299 */ /* 0x000fe40008011605 */
[----:B------:R-:W-:Y:S01]  /*0c60*/  UIADD3 UR5, UP0, URZ, -UR42, URZ ;  /* 0x8000002a3f057290 */ /* 0x000fe2000ff1e03f */
[----:B------:R-:W-:Y:S01]  /*0c70*/  ULDC.64 UR14, c[0x0][0x620] ;  /* 0x00018800000e7ab9 */ /* 0x000fe20000000a00 */
[----:B------:R-:W-:Y:S02]  /*0c80*/  UMOV UR6, UR19 ;  /* 0x0000001300067c82 */ /* 0x000fe40008000000 */
[----:B------:R-:W-:Y:S01]  /*0c90*/  UIADD3.X UR4, URZ, ~UR4, URZ, UP0, !UPT ;  /* 0x800000043f047290 */ /* 0x000fe200087fe43f */
[----:B------:R-:W-:Y:S01]  /*0ca0*/  ULDC UR9, c[0x0][0x618] ;  /* 0x0001860000097ab9 */ /* 0x000fe20000000800 */
[----:B------:R-:W-:-:S02]  /*0cb0*/  UIMAD UR12, UR11, UR12, UR10 ;  /* 0x0000000c0b0c72a4 */ /* 0x000fc4000f8e020a */
[----:B------:R-:W-:Y:S02]  /*0cc0*/  UIMAD UR4, UR4, UR14, URZ ;  /* 0x0000000e040472a4 */ /* 0x000fe4000f8e023f */
[----:B------:R-:W-:Y:S02]  /*0cd0*/  UIMAD.WIDE.U32 UR6, UR5, UR14, UR6 ;  /* 0x0000000e050672a5 */ /* 0x000fe4000f8e0006 */
[----:B------:R-:W-:Y:S01]  /*0ce0*/  UIMAD UR4, UR5, UR15, UR4 ;  /* 0x0000000f050472a4 */ /* 0x000fe2000f8e0204 */
[----:B------:R-:W-:Y:S01]  /*0cf0*/  ULDC UR10, c[0x0][0x608] ;  /* 0x00018200000a7ab9 */ /* 0x000fe20000000800 */
[----:B------:R-:W-:Y:S02]  /*0d00*/  ULDC UR18, c[0x0][0x658] ;  /* 0x0001960000127ab9 */ /* 0x000fe40000000800 */
[----:B------:R-:W-:Y:S01]  /*0d10*/  UIADD3 UR7, UR7, UR4, URZ ;  /* 0x0000000407077290 */ /* 0x000fe2000fffe03f */
[----:B------:R-:W-:Y:S02]  /*0d20*/  UMOV UR11, 0xffffffff ;  /* 0xffffffff000b7882 */ /* 0x000fe40000000000 */
[----:B------:R-:W-:Y:S01]  /*0d30*/  ULDC.64 UR4, c[0x0][0x640] ;  /* 0x0001900000047ab9 */ /* 0x000fe20000000a00 */
[----:B------:R-:W-:Y:S01]  /*0d40*/  USHF.R.U64 UR16, UR6, UR9, UR7 ;  /* 0x0000000906107299 */ /* 0x000fe20008001207 */
[----:B------:R-:W-:Y:S01]  /*0d50*/  ISETP.NE.U32.AND P0, PT, RZ, UR4, PT ;  /* 0x00000004ff007c0c */ /* 0x000fe2000bf05070 */
[----:B------:R-:W-:-:S02]  /*0d60*/  USHF.R.U32.HI UR7, URZ, UR9, UR7 ;  /* 0x000000093f077299 */ /* 0x000fc40008011607 */
[----:B------:R-:W-:Y:S01]  /*0d70*/  USHF.L.U32 UR6, UR11, UR18, URZ ;  /* 0x000000120b067299 */ /* 0x000fe2000800063f */
[----:B------:R-:W-:Y:S01]  /*0d80*/  ISETP.NE.AND.EX P0, PT, RZ, UR5, PT, P0 ;  /* 0x00000005ff007c0c */ /* 0x000fe2000bf05300 */
[----:B------:R-:W-:Y:S02]  /*0d90*/  USHF.R.U64 UR22, UR16, UR10, UR7 ;  /* 0x0000000a10167299 */ /* 0x000fe40008001207 */
[----:B------:R-:W-:Y:S02]  /*0da0*/  USHF.R.U32.HI UR7, URZ, UR10, UR7 ;  /* 0x0000000a3f077299 */ /* 0x000fe40008011607 */
[----:B------:R-:W-:Y:S02]  /*0db0*/  UISETP.NE.AND UP1, UPT, UR39, URZ, UPT ;  /* 0x0000003f2700728c */ /* 0x000fe4000bf25270 */
[----:B------:R-:W-:Y:S01]  /*0dc0*/  USHF.R.U64 UR23, UR22, UR18, UR7 ;  /* 0x0000001216177299 */ /* 0x000fe20008001207 */
[----:B------:R-:W-:Y:S01]  /*0dd0*/  ULDC UR17, c[0x0][0x600] ;  /* 0x0001800000117ab9 */ /* 0x000fe20000000800 */
[----:B------:R-:W-:-:S02]  /*0de0*/  ULOP3.LUT UR13, URZ, UR6, URZ, 0x33, !UPT ;  /* 0x000000063f0d7292 */ /* 0x000fc4000f8e333f */
[----:B------:R-:W-:Y:S02]  /*0df0*/  UIADD3 UR15, UR17, -0x1, URZ ;  /* 0xffffffff110f7890 */ /* 0x000fe4000fffe03f */
[----:B------:R-:W-:Y:S02]  /*0e00*/  USEL UR12, UR8, UR12, !UP1 ;  /* 0x0000000c080c7287 */ /* 0x000fe4000c800000 */
[----:B------:R-:W-:Y:S01]  /*0e10*/  USHF.R.U32.HI UR7, URZ, UR18, UR7 ;  /* 0x000000123f077299 */ /* 0x000fe20008011607 */
[----:B------:R-:W-:Y:S01]  /*0e20*/  ULDC UR19, c[0x0][0x648] ;  /* 0x0001920000137ab9 */ /* 0x000fe20000000800 */
[----:B------:R-:W-:Y:S01]  /*0e30*/  ULDC UR20, c[0x0][0x638] ;  /* 0x00018e0000147ab9 */ /* 0x000fe20000000800 */
[----:B------:R-:W-:Y:S01]  /*0e40*/  UMOV UR21, 0x1 ;  /* 0x0000000100157882 */ /* 0x000fe20000000000 */
[----:B------:R-:W-:Y:S01]  /*0e50*/  UMOV UR6, UR23 ;  /* 0x0000001700067c82 */ /* 0x000fe20008000000 */
[----:B------:R-:W-:Y:S07]  /*0e60*/  @!P0 BRA `(.L_x_10) ;  /* 0x0000000000308947 */ /* 0x000fee0003800000 */
[----:B------:R-:W-:Y:S02]  /*0e70*/  ULDC UR10, c[0x0][0x64c] ;  /* 0x00019300000a7ab9 */ /* 0x000fe40000000800 */
        /* <DEDUP_REMOVED lines=8> */
[----:B------:R-:W-:-:S07]  /*0f00*/  UIMAD.WIDE.U32.X UR4, UR14, UR5, UR10, UP0 ;  /* 0x000000050e0472a5 */ /* 0x000fce00080e040a */
[----:B------:R-:W-:Y:S01]  /*0f10*/  UMOV UR6, UR4 ;  /* 0x0000000400067c82 */ /* 0x000fe20008000000 */
[----:B------:R-:W-:-:S05]  /*0f20*/  UMOV UR7, UR5 ;  /* 0x0000000500077c82 */ /* 0x000fca0008000000 */
.L_x_10:
[----:B------:R-:W-:Y:S01]  /*0f30*/  USHF.R.U64 UR5, UR6, UR19, UR7 ;  /* 0x0000001306057299 */ /* 0x000fe20008001207 */
[----:B------:R-:W-:Y:S01]  /*0f40*/  IMAD.MOV.U32 R0, RZ, RZ, 0x1 ;  /* 0x00000001ff007424 */ /* 0x000fe200078e00ff */
[----:B------:R-:W-:Y:S02]  /*0f50*/  USHF.L.U32 UR4, UR21, UR18, URZ ;  /* 0x0000001215047299 */ /* 0x000fe4000800063f */
[----:B------:R-:W-:Y:S02]  /*0f60*/  ULOP3.LUT UR13, UR22, UR13, URZ, 0xc0, !UPT ;  /* 0x0000000d160d7292 */ /* 0x000fe4000f8ec03f */
[----:B------:R-:W-:Y:S02]  /*0f70*/  UIADD3 UR6, -UR5, URZ, URZ ;  /* 0x0000003f05067290 */ /* 0x000fe4000fffe13f */
[----:B------:R-:W-:Y:S02]  /*0f80*/  UIMAD UR13, UR4, UR5, UR13 ;  /* 0x00000005040d72a4 */ /* 0x000fe4000f8e020d */
[----:B------:R-:W-:-:S02]  /*0f90*/  ULOP3.LUT UR15, UR16, UR15, URZ, 0xc0, !UPT ;  /* 0x0000000f100f7292 */ /* 0x000fc4000f8ec03f */
[----:B------:R-:W-:Y:S01]  /*0fa0*/  UIMAD UR4, UR6, UR20, UR23 ;  /* 0x00000014060472a4 */ /* 0x000fe2000f8e0217 */
[----:B------:R-:W-:Y:S01]  /*0fb0*/  ULDC UR5, c[0x0][0x610] ;  /* 0x0001840000057ab9 */ /* 0x000fe20000000800 */
[----:B------:R-:W-:Y:S02]  /*0fc0*/  UISETP.NE.AND UP0, UPT, UR39, URZ, UPT ;  /* 0x0000003f2700728c */ /* 0x000fe4000bf05270 */
[----:B------:R-:W-:Y:S02]  /*0fd0*/  UIMAD UR12, UR13, UR5, UR12 ;  /* 0x000000050d0c72a4 */ /* 0x000fe4000f8e020c */
[----:B------:R-:W-:-:S04]  /*0fe0*/  UIMAD UR4, UR4, UR17, UR15 ;  /* 0x00000011040472a4 */ /* 0x000fc8000f8e020f */
[----:B------:R-:W-:Y:S02]  /*0ff0*/  USEL UR41, UR4, UR12, !UP0 ;  /* 0x0000000c04297287 */ /* 0x000fe4000c000000 */
[----:B------:R-:W-:-:S12]  /*1000*/  USEL UR40, UR12, UR4, !UP0 ;  /* 0x000000040c287287 */ /* 0x000fd8000c000000 */
.L_x_8:
[----:B------:R-:W-:-:S08]  /*1010*/  NOP ;  /* 0x0000000000007918 */ /* 0x000fd00000000000 */
[----:B------:R-:W1:Y:S02]  /*1020*/  USETMAXREG.TRY_ALLOC.CTAPOOL UP0, 0xf0 ;  /* 0x000000f0000079c8 */ /* 0x000e640008000600 */
[----:B-1----:R-:W-:-:S13]  /*1030*/  PLOP3.LUT P0, PT, PT, PT, UP0, 0x80, 0x0 ;  /* 0x000000000000781c */ /* 0x002fda0003f0f008 */
[----:B------:R-:W-:Y:S05]  /*1040*/  @!P0 BRA `(.L_x_8) ;  /* 0xfffffffc00f08947 */ /* 0x000fea000383ffff */
[----:B------:R-:W-:Y:S01]  /*1050*/  ULDC.64 UR4, c[0x0][0x598] ;  /* 0x0001660000047ab9 */ /* 0x000fe20000000a00 */
[----:B------:R-:W-:Y:S01]  /*1060*/  ULDC.64 UR44, c[0x0][0x208] ;  /* 0x00008200002c7ab9 */ /* 0x000fe20000000a00 */
[----:B------:R-:W-:-:S04]  /*1070*/  ISETP.NE.U32.AND P0, PT, RZ, UR4, PT ;  /* 0x00000004ff007c0c */ /* 0x000fc8000bf05070 */
[----:B------:R-:W-:-:S13]  /*1080*/  ISETP.NE.AND.EX P0, PT, RZ, UR5, PT, P0 ;  /* 0x00000005ff007c0c */ /* 0x000fda000bf05300 */
[----:B------:R-:W-:Y:S05]  /*1090*/  @!P0 BRA `(.L_x_11) ;  /* 0x00000000001c8947 */ /* 0x000fea0003800000 */
[----:B------:R-:W1:Y:S02]  /*10a0*/  LDC.64 R2, c[0x0][0x598] ;  /* 0x00016600ff027b82 */ /* 0x000e640000000a00 */
[----:B-1----:R-:W2:Y:S02]  /*10b0*/  LDG.E.64 R2, desc[UR44][R2.64] ;  /* 0x0000002c02027981 */ /* 0x002ea4000c1e1b00 */
[----:B--2---:R-:W-:-:S04]  /*10c0*/  ISETP.NE.U32.AND P0, PT, R2, RZ, PT ;  /* 0x000000ff0200720c */ /* 0x004fc80003f05070 */
[----:B------:R-:W-:-:S13]  /*10d0*/  ISETP.NE.AND.EX P0, PT, R3, RZ, PT, P0 ;  /* 0x000000ff0300720c */ /* 0x000fda0003f05300 */
[----:B------:R-:W-:Y:S05]  /*10e0*/  @!P0 BRA `(.L_x_11) ;  /* 0x0000000000088947 */ /* 0x000fea0003800000 */
[----:B------:R1:W5:Y:S01]  /*10f0*/  LD.E R2, desc[UR44][R2.64] ;  /* 0x0000002c02027980 */ /* 0x000362000c101900 */
[----:B------:R-:W-:Y:S05]  /*1100*/  BRA `(.L_x_12) ;  /* 0x0000000000247947 */ /* 0x000fea0003800000 */
.L_x_11:
[----:B------:R-:W-:Y:S02]  /*1110*/  ULDC.64 UR4, c[0x0][0x588] ;  /* 0x0001620000047ab9 */ /* 0x000fe40000000a00 */
[----:B------:R-:W-:-:S04]  /*1120*/  ISETP.NE.U32.AND P0, PT, RZ, UR4, PT ;  /* 0x00000004ff007c0c */ /* 0x000fc8000bf05070 */
[----:B------:R-:W-:-:S13]  /*1130*/  ISETP.NE.AND.EX P0, PT, RZ, UR5, PT, P0 ;  /* 0x00000005ff007c0c */ /* 0x000fda000bf05300 */
[----:B------:R-:W-:Y:S05]  /*1140*/  @!P0 BRA `(.L_x_13) ;  /* 0x00000000000c8947 */ /* 0x000fea0003800000 */
[----:B------:R-:W1:Y:S02]  /*1150*/  LDC.64 R2, c[0x0][0x588] ;  /* 0x00016200ff027b82 */ /* 0x000e640000000a00 */
[----:B-1----:R2:W5:Y:S01]  /*1160*/  LDG.E R2, desc[UR44][R2.64] ;  /* 0x0000002c02027981 */ /* 0x002562000c1e1900 */
[----:B------:R-:W-:Y:S05]  /*1170*/  BRA `(.L_x_12) ;  /* 0x0000000000087947 */ /* 0x000fea0003800000 */
.L_x_13:
[----:B------:R-:W-:Y:S02]  /*1180*/  ULDC UR4, c[0x0][0x580] ;  /* 0x0001600000047ab9 */ /* 0x000fe40000000800 */
[----:B------:R-:W-:-:S07]  /*1190*/  IMAD.U32 R2, RZ, RZ, UR4 ;  /* 0x00000004ff027e24 */ /* 0x000fce000f8e00ff */
.L_x_12:
[----:B------:R-:W-:Y:S02]  /*11a0*/  ULDC.64 UR4, c[0x0][0x5a0] ;  /* 0x0001680000047ab9 */ /* 0x000fe40000000a00 */
[----:B------:R-:W-:-:S04]  /*11b0*/  ISETP.NE.U32.AND P0, PT, RZ, UR4, PT ;  /* 0x00000004ff007c0c */ /* 0x000fc8000bf05070 */
[----:B------:R-:W-:-:S13]  /*11c0*/  ISETP.NE.AND.EX P0, PT, RZ, UR5, PT, P0 ;  /* 0x00000005ff007c0c */ /* 0x000fda000bf05300 */
[----:B------:R-:W-:Y:S05]  /*11d0*/  @!P0 BRA `(.L_x_14) ;  /* 0x00000000001c8947 */ /* 0x000fea0003800000 */
[----:B------:R-:W3:Y:S02]  /*11e0*/  LDC.64 R4, c[0x0][0x5a0] ;  /* 0x00016800ff047b82 */ /* 0x000ee40000000a00 */
[----:B---3--:R-:W3:Y:S02]  /*11f0*/  LDG.E.64 R4, desc[UR44][R4.64] ;  /* 0x0000002c04047981 */ /* 0x008ee4000c1e1b00 */
[----:B---3--:R-:W-:-:S04]  /*1200*/  ISETP.NE.U32.AND P0, PT, R4, RZ, PT ;  /* 0x000000ff0400720c */ /* 0x008fc80003f05070 */
[----:B------:R-:W-:-:S13]  /*1210*/  ISETP.NE.AND.EX P0, PT, R5, RZ, PT, P0 ;  /* 0x000000ff0500720c */ /* 0x000fda0003f05300 */
[----:B------:R-:W-:Y:S05]  /*1220*/  @!P0 BRA `(.L_x_14) ;  /* 0x0000000000088947 */ /* 0x000fea0003800000 */
[----:B------:R3:W5:Y:S01]  /*1230*/  LD.E R16, desc[UR44][R4.64] ;  /* 0x0000002c04107980 */ /* 0x000762000c101900 */
[----:B------:R-:W-:Y:S05]  /*1240*/  BRA `(.L_x_15) ;  /* 0x0000000000247947 */ /* 0x000fea0003800000 */
.L_x_14:
[----:B------:R-:W-:Y:S02]  /*1250*/  ULDC.64 UR4, c[0x0][0x590] ;  /* 0x0001640000047ab9 */ /* 0x000fe40000000a00 */
[----:B------:R-:W-:-:S04]  /*1260*/  ISETP.NE.U32.AND P0, PT, RZ, UR4, PT ;  /* 0x00000004ff007c0c */ /* 0x000fc8000bf05070 */
[----:B------:R-:W-:-:S13]  /*1270*/  ISETP.NE.AND.EX P0, PT, RZ, UR5, PT, P0 ;  /* 0x00000005ff007c0c */ /* 0x000fda000bf05300 */
[----:B------:R-:W-:Y:S05]  /*1280*/  @!P0 BRA `(.L_x_16) ;  /* 0x00000000000c8947 */ /* 0x000fea0003800000 */
[----:B------:R-:W3:Y:S02]  /*1290*/  LDC.64 R16, c[0x0][0x590] ;  /* 0x00016400ff107b82 */ /* 0x000ee40000000a00 */
[----:B---3--:R4:W5:Y:S01]  /*12a0*/  LDG.E R16, desc[UR44][R16.64] ;  /* 0x0000002c10107981 */ /* 0x008962000c1e1900 */
[----:B------:R-:W-:Y:S05]  /*12b0*/  BRA `(.L_x_15) ;  /* 0x0000000000087947 */ /* 0x000fea0003800000 */
.L_x_16:
[----:B------:R-:W-:Y:S02]  /*12c0*/  ULDC UR4, c[0x0][0x584] ;  /* 0x0001610000047ab9 */ /* 0x000fe40000000800 */
[----:B------:R-:W-:-:S07]  /*12d0*/  IMAD.U32 R16, RZ, RZ, UR4 ;  /* 0x00000004ff107e24 */ /* 0x000fce000f8e00ff */
.L_x_15:
[----:B------:R-:W-:-:S13]  /*12e0*/  LOP3.LUT P0, RZ, R0, 0xff, RZ, 0xc0, !PT ;  /* 0x000000ff00ff7812 */ /* 0x000fda000780c0ff */
[----:B------:R-:W-:Y:S05]  /*12f0*/  @!P0 EXIT ;  /* 0x000000000000894d */ /* 0x000fea0003800000 */
[----:B------:R-:W-:Y:S01]  /*1300*/  ULDC UR4, c[0x0][0x28c] ;  /* 0x0000a30000047ab9 */ /* 0x000fe20000000800 */
[----:B------:R-:W-:Y:S01]  /*1310*/  UMOV UR36, URZ ;  /* 0x0000003f00247c82 */ /* 0x000fe20008000000 */
[----:B------:R-:W-:Y:S01]  /*1320*/  UIADD3 UR4, UR4, 0x3f, URZ ;  /* 0x0000003f04047890 */ /* 0x000fe2000fffe03f */
[----:B------:R-:W-:-:S03]  /*1330*/  UMOV UR37, URZ ;  /* 0x0000003f00257c82 */ /* 0x000fc60008000000 */
[----:B------:R-:W-:-:S04]  /*1340*/  USHF.R.S32.HI UR5, URZ, 0x1f, UR4 ;  /* 0x0000001f3f057899 */ /* 0x000fc80008011404 */
[----:B------:R-:W-:-:S04]  /*1350*/  ULEA.HI UR5, UR5, UR4, URZ, 0x6 ;  /* 0x0000000405057291 */ /* 0x000fc8000f8f303f */
[----:B------:R-:W-:-:S12]  /*1360*/  USHF.R.S32.HI UR43, URZ, 0x6, UR5 ;  /* 0x000000063f2b7899 */ /* 0x000fd80008011405 */
.L_x_1056:
[----:B------:R-:W0:Y:S01]  /*1370*/  S2R R0, SR_TID.X ;  /* 0x0000000000007919 */ /* 0x000e220000002100 */
[----:B------:R-:W1:Y:S01]  /*1380*/  S2UR UR7, SR_CgaCtaId ;  /* 0x00000000000779c3 */ /* 0x000e620000008800 */
[----:B------:R-:W-:Y:S02]  /*1390*/  UMOV UR6, 0x400 ;  /* 0x0000040000067882 */ /* 0x000fe40000000000 */
[----:B-1----:R-:W-:Y:S01]  /*13a0*/  ULEA UR6, UR7, UR6, 0x18 ;  /* 0x0000000607067291 */ /* 0x002fe2000f8ec03f */
[----:B0-----:R-:W-:-:S04]  /*13b0*/  LOP3.LUT R0, R0, 0x80, RZ, 0xc0, !PT ;  /* 0x0000008000007812 */ /* 0x001fc800078ec0ff */
[----:B------:R-:W-:-:S06]  /*13c0*/  SHF.R.U32.HI R0, RZ, 0x7, R0 ;  /* 0x00000007ff007819 */ /* 0x000fcc0000011600 */
[----:B------:R-:W0:Y:S02]  /*13d0*/  SHFL.IDX PT, R0, R0, RZ, 0x1f ;  /* 0x00001fff00007589 */ /* 0x000e2400000e0000 */
[----:B0-----:R-:W-:-:S13]  /*13e0*/  R2UR UR4, R0 ;  /* 0x00000000000472ca */ /* 0x001fda00000e0000 */
[----:B------:R-:W-:-:S04]  /*13f0*/  ULEA.HI UR5, UR4, UR4, URZ, 0x1 ;  /* 0x0000000404057291 */ /* 0x000fc8000f8f083f */
[----:B------:R-:W-:-:S04]  /*1400*/  ULOP3.LUT UR5, UR5, 0x7fffe, URZ, 0xc0, !UPT ;  /* 0x0007fffe05057892 */ /* 0x000fc8000f8ec03f */
[----:B------:R-:W-:-:S03]  /*1410*/  UIADD3 UR5, UR4, -UR5, URZ ;  /* 0x8000000504057290 */ /* 0x000fc6000fffe03f */
[----:B------:R-:W-:Y:S01]  /*1420*/  ULDC UR4, c[0x0][0x28c] ;  /* 0x0000a30000047ab9 */ /* 0x000fe20000000800 */
[----:B------:R-:W-:Y:S01]  /*1430*/  ULEA UR5, UR5, UR6, 0xd ;  /* 0x0000000605057291 */ /* 0x000fe2000f8e683f */
[----:B------:R-:W-:-:S03]  /*1440*/  ISETP.LT.AND P0, PT, RZ, UR4, PT ;  /* 0x00000004ff007c0c */ /* 0x000fc6000bf01270 */
[----:B------:R-:W-:-:S04]  /*1450*/  UIADD3 UR5, UR5, 0x100, URZ ;  /* 0x0000010005057890 */ /* 0x000fc8000fffe03f */
[----:B------:R-:W-:-:S04]  /*1460*/  USHF.R.U32.HI UR5, URZ, 0x4, UR5 ;  /* 0x000000043f057899 */ /* 0x000fc80008011605 */
[----:B------:R-:W-:Y:S02]  /*1470*/  ULOP3.LUT UR46, UR5, 0x3fff, URZ, 0xc0, !UPT ;  /* 0x00003fff052e7892 */ /* 0x000fe4000f8ec03f */
[----:B---345:R-:W-:Y:S10]  /*1480*/  @P0 BRA `(.L_x_17) ;  /* 0x0000000000400947 */ /* 0x038ff40003800000 */
[----:B------:R-:W-:Y:S01]  /*1490*/  MOV R0, 0x0 ;  /* 0x0000000000007802 */ /* 0x000fe20000000f00 */
[----:B------:R-:W-:Y:S01]  /*14a0*/  ULDC.64 UR4, c[0x4][0x68] ;  /* 0x01001a0000047ab9 */ /* 0x000fe20000000a00 */
[----:B------:R-:W-:Y:S01]  /*14b0*/  ULDC.64 UR6, c[0x4][0x8] ;  /* 0x0100020000067ab9 */ /* 0x000fe20000000a00 */
[----:B---3--:R-:W-:Y:S01]  /*14c0*/  IMAD.U32 R4, RZ, RZ, UR4 ;  /* 0x00000004ff047e24 */ /* 0x008fe2000f8e00ff */
[----:B------:R0:W1:Y:S01]  /*14d0*/  LDC.64 R14, c[0x4][R0] ;  /* 0x01000000000e7b82 */ /* 0x0000620000000a00 */
[----:B------:R-:W-:Y:S01]  /*14e0*/  IMAD.U32 R5, RZ, RZ, UR5 ;  /* 0x00000005ff057e24 */ /* 0x000fe2000f8e00ff */
[----:B------:R-:W-:Y:S01]  /*14f0*/  ULDC.64 UR4, c[0x4][0x70] ;  /* 0x01001c0000047ab9 */ /* 0x000fe20000000a00 */
[----:B------:R-:W-:Y:S01]  /*1500*/  IMAD.U32 R10, RZ, RZ, UR6 ;  /* 0x00000006ff0a7e24 */ /* 0x000fe2000f8e00ff */
[----:B------:R-:W-:Y:S01]  /*1510*/  MOV R6, UR4 ;  /* 0x0000000400067c02 */ /* 0x000fe20008000f00 */
[----:B------:R-:W-:Y:S02]  /*1520*/  IMAD.U32 R7, RZ, RZ, UR5 ;  /* 0x00000005ff077e24 */ /* 0x000fe4000f8e00ff */
[----:B------:R-:W-:-:S02]  /*1530*/  IMAD.U32 R11, RZ, RZ, UR7 ;  /* 0x00000007ff0b7e24 */ /* 0x000fc4000f8e00ff */
[----:B------:R-:W-:Y:S02]  /*1540*/  IMAD.MOV.U32 R8, RZ, RZ, 0x1e1 ;  /* 0x000001e1ff087424 */ /* 0x000fe400078e00ff */
[----:B------:R-:W-:Y:S02]  /*1550*/  IMAD.MOV.U32 R12, RZ, RZ, 0x1 ;  /* 0x00000001ff0c7424 */ /* 0x000fe400078e00ff */
[----:B0-----:R-:W-:-:S07]  /*1560*/  IMAD.MOV.U32 R13, RZ, RZ, RZ ;  /* 0x000000ffff0d7224 */ /* 0x001fce00078e00ff */
[----:B------:R-:W-:-:S07]  /*1570*/  LEPC R20, `(.L_x_17) ;  /* 0x000000001014794e */ /* 0x000fce0000000000 */
[----:B-12-45:R-:W-:Y:S05]  /*1580*/  CALL.ABS.NOINC R14 ;  /* 0x000000000e007343 */ /* 0x036fea0003c00000 */
.L_x_17:
[----:B------:R-:W-:-:S06]  /*1590*/  ULOP3.LUT UR4, UR38, 0x1, URZ, 0xfc, !UPT ;  /* 0x0000000126047892 */ /* 0x000fcc000f8efc3f */
[----:B------:R-:W-:-:S05]  /*15a0*/  IMAD.U32 R0, RZ, RZ, UR4 ;  /* 0x00000004ff007e24 */ /* 0x000fca000f8e00ff */
[----:B------:R-:W-:-:S13]  /*15b0*/  ISETP.NE.AND P0, PT, R0, 0x3, PT ;  /* 0x000000030000780c */ /* 0x000fda0003f05270 */
[----:B------:R-:W-:Y:S05]  /*15c0*/  @!P0 BRA `(.L_x_18) ;  /* 0x0000000000048947 */ /* 0x000fea0003800000 */
[----:B------:R-:W-:Y:S01]  /*15d0*/  BPT.TRAP 0x1 ;  /* 0x000000040000795c */ /* 0x000fe20000300000 */
.L_x_18:
[----:B------:R-:W0:Y:S01]  /*15e0*/  S2UR UR5, SR_CgaCtaId ;  /* 0x00000000000579c3 */ /* 0x000e220000008800 */
[----:B------:R-:W-:Y:S01]  /*15f0*/  UMOV UR4, 0x400 ;  /* 0x0000040000047882 */ /* 0x000fe20000000000 */
[----:B--2---:R-:W-:Y:S02]  /*1600*/  IMAD.U32 R3, RZ, RZ, UR36 ;  /* 0x00000024ff037e24 */ /* 0x004fe4000f8e00ff */
[----:B---3--:R-:W-:-:S03]  /*1610*/  IMAD.U32 R5, RZ, RZ, UR37 ;  /* 0x00000025ff057e24 */ /* 0x008fc6000f8e00ff */
[----:B------:R-:W-:Y:S01]  /*1620*/  SHF.L.U32 R3, R3, 0x1f, RZ ;  /* 0x0000001f03037819 */ /* 0x000fe200000006ff */
[----:B0-----:R-:W-:-:S06]  /*1630*/  ULEA UR4, UR5, UR4, 0x18 ;  /* 0x0000000405047291 */ /* 0x001fcc000f8ec03f */
[----:B------:R-:W-:-:S04]  /*1640*/  IMAD.U32 R0, RZ, RZ, UR4 ;  /* 0x00000004ff007e24 */ /* 0x000fc8000f8e00ff */
[----:B------:R-:W-:-:S04]  /*1650*/  IMAD R4, R5, 0x8, R0 ;  /* 0x0000000805047824 */ /* 0x000fc800078e0200 */
[----:B------:R0:W1:Y:S01]  /*1660*/  SYNCS.PHASECHK.TRANS64.TRYWAIT P1, [R4+URZ], R3 ;  /* 0x00000003040075a7 */ /* 0x000062000802017f */
[----:B------:R-:W-:Y:S05]  /*1670*/  @!P0 BRA `(.L_x_19) ;  /* 0x0000000000048947 */ /* 0x000fea0003800000 */
[----:B------:R-:W-:Y:S01]  /*1680*/  BPT.TRAP 0x1 ;  /* 0x000000040000795c */ /* 0x000fe20000300000 */
.L_x_19:
[----:B-1----:R-:W-:Y:S05]  /*1690*/  @P1 BRA `(.L_x_20) ;  /* 0x0000000000081947 */ /* 0x002fea0003800000 */
[----:B------:R-:W1:Y:S02]  /*16a0*/  SYNCS.PHASECHK.TRANS64.TRYWAIT P1, [R4+URZ], R3 ;  /* 0x00000003040075a7 */ /* 0x000e64000802017f */
[----:B-1----:R-:W-:Y:S05]  /*16b0*/  @!P1 BRA `(.L_x_21) ;  /* 0x000003ec007c9947 */ /* 0x002fea0003800000 */
.L_x_20:
[----:B------:R-:W-:-:S04]  /*16c0*/  UISETP.LT.AND UP0, UPT, UR43, 0x1, UPT ;  /* 0x000000012b00788c */ /* 0x000fc8000bf01270 */
[----:B------:R-:W-:-:S06]  /*16d0*/  USEL UR4, UR43, 0x1, UP0 ;  /* 0x000000012b047887 */ /* 0x000fcc0008000000 */
[----:B01----:R-:W-:Y:S01]  /*16e0*/  MOV R3, UR4 ;  /* 0x0000000400037c02 */ /* 0x003fe20008000f00 */
[----:B------:R-:W-:Y:S05]  /*16f0*/  WARPSYNC.ALL ;  /* 0x0000000000007948 */ /* 0x000fea0003800000 */
[----:B------:R-:W-:-:S04]  /*1700*/  IADD3 R3, -R3, UR43, RZ ;  /* 0x0000002b03037c10 */ /* 0x000fc8000fffe1ff */
[----:B------:R-:W-:Y:S02]  /*1710*/  ISETP.GE.AND P1, PT, R3, 0x1, PT ;  /* 0x000000010300780c */ /* 0x000fe40003f26270 */
[----:B------:R-:W-:Y:S01]  /*1720*/  R2UR UR4, R0 ;  /* 0x00000000000472ca */ /* 0x000fe200000e0000 */
[----:B------:R-:W-:Y:S01]  /*1730*/  WARPGROUP.ARRIVE ;  /* 0x00000000000079c5 */ /* 0x000fe20000000000 */
[----:B------:R-:W-:Y:S01]  /*1740*/  UMOV UR9, 0x40000040 ;  /* 0x4000004000097882 */ /* 0x000fe20000000000 */
[----:B------:R-:W-:Y:S01]  /*1750*/  UMOV UR11, 0x40000040 ;  /* 0x40000040000b7882 */ /* 0x000fe20000000000 */
[----:B------:R0:W-:Y:S01]  /*1760*/  STL [R1+0xcd8], R162 ;  /* 0x000cd8a201007387 */ /* 0x0001e20000100800 */
[----:B------:R-:W-:Y:S01]  /*1770*/  UMOV UR13, UR9 ;  /* 0x00000009000d7c82 */ /* 0x000fe20008000000 */
[----:B------:R-:W-:Y:S02]  /*1780*/  UMOV UR15, 0x40000040 ;  /* 0x40000040000f7882 */ /* 0x000fe40000000000 */
[----:B------:R1:W-:Y:S04]  /*1790*/  STL [R1+0x6d0], R19 ;  /* 0x0006d01301007387 */ /* 0x0003e80000100800 */
[----:B------:R2:W-:Y:S01]  /*17a0*/  STL [R1+0x6cc], R18 ;  /* 0x0006cc1201007387 */ /* 0x0005e20000100800 */
[----:B------:R-:W-:-:S03]  /*17b0*/  UIADD3 UR4, UR4, 0x10100, URZ ;  /* 0x0001010004047890 */ /* 0x000fc6000fffe03f */
[----:B------:R4:W-:Y:S01]  /*17c0*/  STL [R1+0x6c8], R17 ;  /* 0x0006c81101007387 */ /* 0x0009e20000100800 */
[----:B------:R-:W-:-:S03]  /*17d0*/  USHF.R.U32.HI UR4, URZ, 0x4, UR4 ;  /* 0x000000043f047899 */ /* 0x000fc60008011604 */
[----:B-----5:R3:W-:Y:S01]  /*17e0*/  STL [R1+0x6c4], R16 ;  /* 0x0006c41001007387 */ /* 0x0207e20000100800 */
[----:B------:R-:W-:Y:S02]  /*17f0*/  ULOP3.LUT UR5, UR4, 0x3fff, URZ, 0xc0, !UPT ;  /* 0x00003fff04057892 */ /* 0x000fe4000f8ec03f */
[----:B------:R-:W-:Y:S01]  /*1800*/  ULOP3.LUT UR4, UR46, 0x10000, URZ, 0xfc, !UPT ;  /* 0x000100002e047892 */ /* 0x000fe2000f8efc3f */
[----:B------:R3:W-:Y:S01]  /*1810*/  STL [R1+0x6c0], R3 ;  /* 0x0006c00301007387 */ /* 0x0007e20000100800 */
[----:B------:R-:W-:Y:S02]  /*1820*/  ULOP3.LUT UR5, UR5, 0x10000, URZ, 0xfc, !UPT ;  /* 0x0001000005057892 */ /* 0x000fe4000f8efc3f */
[----:B------:R-:W-:Y:S01]  /*1830*/  ULEA UR6, UR37, UR4, 0xb ;  /* 0x0000000425067291 */ /* 0x000fe2000f8e583f */
[----:B------:R3:W-:Y:S01]  /*1840*/  STL [R1+0x6bc], R2 ;  /* 0x0006bc0201007387 */ /* 0x0007e20000100800 */
[----:B------:R-:W-:-:S03]  /*1850*/  ULEA UR7, UR37, UR5, 0xc ;  /* 0x0000000525077291 */ /* 0x000fc6000f8e603f */
[----:B------:R3:W-:Y:S01]  /*1860*/  STL [R1+0x6d4], R0 ;  /* 0x0006d40001007387 */ /* 0x0007e20000100800 */
[----:B------:R-:W-:Y:S01]  /*1870*/  UIADD3 UR14, UR7, 0x800, URZ ;  /* 0x00000800070e7890 */ /* 0x000fe2000fffe03f */
[----:B------:R-:W-:Y:S02]  /*1880*/  UMOV UR8, UR6 ;  /* 0x0000000600087c82 */ /* 0x000fe40008000000 */
[----:B------:R-:W-:Y:S01]  /*1890*/  UMOV UR10, UR7 ;  /* 0x00000007000a7c82 */ /* 0x000fe20008000000 */
[----:B------:R-:W-:Y:S01]  /*18a0*/  UMOV UR12, UR8 ;  /* 0x00000008000c7c82 */ /* 0x000fe20008000000 */
[----:B------:R-:W-:Y:S03]  /*18b0*/  HGMMA.64x256x16.F32.BF16 R24, gdesc[UR8], RZ, !UPT, gsb0 ;  /* 0x03e00000081879f0 */ /* 0x000fe6000c0018ff */
[----:B------:R-:W-:Y:S02]  /*18c0*/  WARPGROUP.DEPBAR.LE gsb0, 0x0 ;  /* 0x00008000000079c5 */ /* 0x000fe40000010000 */
[----:B------:R-:W-:Y:S01]  /*18d0*/  STL.64 [R1+0x400], R24 ;  /* 0x0004001801007387 */ /* 0x000fe20000100a00 */
[----:B------:R-:W-:Y:S01]  /*18e0*/  IMAD.MOV.U32 R235, RZ, RZ, R45 ;  /* 0x000000ffffeb7224 */ /* 0x000fe200078e002d */
[----:B------:R-:W-:Y:S01]  /*18f0*/  MOV R224, R56 ;  /* 0x0000003800e07202 */ /* 0x000fe20000000f00 */
[----:B------:R-:W-:Y:S01]  /*1900*/  IMAD.MOV.U32 R234, RZ, RZ, R46 ;  /* 0x000000ffffea7224 */ /* 0x000fe200078e002e */
        /* <DEDUP_REMOVED lines=29> */
[----:B------:R-:W-:-:S02]  /*1ae0*/  IMAD.MOV.U32 R218, RZ, RZ, R62 ;  /* 0x000000ffffda7224 */ /* 0x000fc400078e003e */
[----:B------:R-:W-:Y:S01]  /*1af0*/  IMAD.MOV.U32 R217, RZ, RZ, R63 ;  /* 0x000000ffffd97224 */ /* 0x000fe200078e003f */
[----:B------:R-:W-:Y:S01]  /*1b00*/  STL.64 [R1+0x448], R42 ;  /* 0x0004482a01007387 */ /* 0x000fe20000100a00 */
[----:B------:R-:W-:Y:S02]  /*1b10*/  IMAD.MOV.U32 R216, RZ, RZ, R64 ;  /* 0x000000ffffd87224 */ /* 0x000fe400078e0040 */
[----:B------:R-:W-:Y:S01]  /*1b20*/  IMAD.MOV.U32 R215, RZ, RZ, R65 ;  /* 0x000000ffffd77224 */ /* 0x000fe200078e0041 */
[----:B------:R3:W-:Y:S01]  /*1b30*/  STL [R1+0x450], R44 ;  /* 0x0004502c01007387 */ /* 0x0007e20000100800 */
[----:B------:R-:W-:Y:S02]  /*1b40*/  IMAD.MOV.U32 R214, RZ, RZ, R66 ;  /* 0x000000ffffd67224 */ /* 0x000fe400078e0042 */
[----:B------:R-:W-:Y:S02]  /*1b50*/  IMAD.MOV.U32 R213, RZ, RZ, R67 ;  /* 0x000000ffffd57224 */ /* 0x000fe400078e0043 */
[----:B------:R-:W-:-:S02]  /*1b60*/  IMAD.MOV.U32 R153, RZ, RZ, R69 ;  /* 0x000000ffff997224 */ /* 0x000fc400078e0045 */
[----:B------:R-:W-:Y:S02]  /*1b70*/  IMAD.MOV.U32 R154, RZ, RZ, R70 ;  /* 0x000000ffff9a7224 */ /* 0x000fe400078e0046 */
[----:B------:R-:W-:Y:S02]  /*1b80*/  IMAD.MOV.U32 R155, RZ, RZ, R71 ;  /* 0x000000ffff9b7224 */ /* 0x000fe400078e0047 */
[----:B------:R-:W-:Y:S02]  /*1b90*/  IMAD.MOV.U32 R156, RZ, RZ, R72 ;  /* 0x000000ffff9c7224 */ /* 0x000fe400078e0048 */
[----:B------:R-:W-:Y:S02]  /*1ba0*/  IMAD.MOV.U32 R157, RZ, RZ, R73 ;  /* 0x000000ffff9d7224 */ /* 0x000fe400078e0049 */
[----:B------:R-:W-:Y:S02]  /*1bb0*/  IMAD.MOV.U32 R158, RZ, RZ, R74 ;  /* 0x000000ffff9e7224 */ /* 0x000fe400078e004a */
[----:B------:R-:W-:-:S02]  /*1bc0*/  IMAD.MOV.U32 R159, RZ, RZ, R75 ;  /* 0x000000ffff9f7224 */ /* 0x000fc400078e004b */
[----:B------:R-:W-:Y:S02]  /*1bd0*/  IMAD.MOV.U32 R160, RZ, RZ, R76 ;  /* 0x000000ffffa07224 */ /* 0x000fe400078e004c */
[----:B------:R-:W-:Y:S02]  /*1be0*/  IMAD.MOV.U32 R161, RZ, RZ, R77 ;  /* 0x000000ffffa17224 */ /* 0x000fe400078e004d */
[----:B0-----:R-:W-:Y:S02]  /*1bf0*/  IMAD.MOV.U32 R162, RZ, RZ, R78 ;  /* 0x000000ffffa27224 */ /* 0x001fe400078e004e */
        /* <DEDUP_REMOVED lines=49> */
[----:B-1----:R-:W-:Y:S02]  /*1f10*/  IMAD.MOV.U32 R19, RZ, RZ, R133 ;  /* 0x000000ffff137224 */ /* 0x002fe400078e0085 */
[----:B--2---:R-:W-:-:S02]  /*1f20*/  IMAD.MOV.U32 R18, RZ, RZ, R134 ;  /* 0x000000ffff127224 */ /* 0x004fc400078e0086 */
[----:B----4-:R-:W-:Y:S02]  /*1f30*/  IMAD.MOV.U32 R17, RZ, RZ, R135 ;  /* 0x000000ffff117224 */ /* 0x010fe400078e0087 */
[----:B---3--:R-:W-:Y:S02]  /*1f40*/  IMAD.MOV.U32 R16, RZ, RZ, R136 ;  /* 0x000000ffff107224 */ /* 0x008fe400078e0088 */
        /* <DEDUP_REMOVED lines=14> */
[----:B------:R-:W-:-:S06]  /*2030*/  WARPGROUP.ARRIVE ;  /* 0x00000000000079c5 */ /* 0x000fcc0000000000 */
[----:B------:R-:W-:Y:S01]  /*2040*/  HGMMA.64x256x16.F32.BF16 R24, gdesc[UR12], RZ, !UPT, gsb0 ;  /* 0x03e000000c1879f0 */ /* 0x000fe2000c0018ff */
[----:B------:R-:W-:Y:S01]  /*2050*/  UIADD3 UR12, UR6, 0x400, URZ ;  /* 0x00000400060c7890 */ /* 0x000fe2000fffe03f */
[----:B------:R-:W-:Y:S01]  /*2060*/  UMOV UR13, 0x40000040 ;  /* 0x40000040000d7882 */ /* 0x000fe20000000000 */
[----:B------:R-:W-:Y:S02]  /*2070*/  WARPGROUP.DEPBAR.LE gsb0, 0x0 ;  /* 0x00008000000079c5 */ /* 0x000fe40000010000 */
[----:B------:R-:W-:Y:S04]  /*2080*/  STL.64 [R1], R24 ;  /* 0x0000001801007387 */ /* 0x000fe80000100a00 */
[----:B------:R-:W-:Y:S04]  /*2090*/  STL.64 [R1+0x8], R26 ;  /* 0x0000081a01007387 */ /* 0x000fe80000100a00 */
        /* <DEDUP_REMOVED lines=61> */
[----:B------:R0:W-:Y:S02]  /*2470*/  STL.64 [R1+0x1f8], R150 ;  /* 0x0001f89601007387 */ /* 0x0001e40000100a00 */
[----:B0-----:R-:W-:-:S06]  /*2480*/  WARPGROUP.ARRIVE ;  /* 0x00000000000079c5 */ /* 0x001fcc0000000000 */
[----:B------:R-:W-:Y:S03]  /*2490*/  HGMMA.64x256x16.F32.BF16 R24, gdesc[UR12], RZ, !UPT, gsb0 ;  /* 0x03e000000c1879f0 */ /* 0x000fe6000c0018ff */
[----:B------:R-:W-:Y:S02]  /*24a0*/  WARPGROUP.DEPBAR.LE gsb0, 0x0 ;  /* 0x00008000000079c5 */ /* 0x000fe40000010000 */
        /* <DEDUP_REMOVED lines=63> */
[----:B------:R0:W-:Y:S04]  /*28a0*/  STL.64 [R1+0x10e0], R24 ;  /* 0x0010e01801007387 */ /* 0x0001e80000100a00 */
[----:B0-----:R-:W2:Y:S04]  /*28b0*/  LDL.LU.64 R24, [R1] ;  /* 0x0000000001187983 */ /* 0x001ea80000300a00 */
[----:B------:R-:W3:Y:S04]  /*28c0*/  LDL.LU.64 R26, [R1+0x8] ;  /* 0x00000800011a7983 */ /* 0x000ee80000300a00 */
[----:B------:R-:W4:Y:S04]  /*28d0*/  LDL.LU.64 R28, [R1+0x10] ;  /* 0x00001000011c7983 */ /* 0x000f280000300a00 */
[----:B------:R-:W2:Y:S04]  /*28e0*/  LDL.LU.64 R30, [R1+0x18] ;  /* 0x00001800011e7983 */ /* 0x000ea80000300a00 */
        /* <DEDUP_REMOVED lines=60> */
[----:B--2---:R-:W-:Y:S04]  /*2cb0*/  STL.64 [R1+0x14d8], R150 ;  /* 0x0014d89601007387 */ /* 0x004fe80000100a00 */
[----:B----4-:R-:W-:Y:S04]  /*2cc0*/  STL.64 [R1+0x14d0], R148 ;  /* 0x0014d09401007387 */ /* 0x010fe80000100a00 */
[----:B---3--:R-:W-:Y:S04]  /*2cd0*/  STL.64 [R1+0x14c8], R146 ;  /* 0x0014c89201007387 */ /* 0x008fe80000100a00 */
        /* <DEDUP_REMOVED lines=19> */
[----:B0-----:R-:W2:Y:S04]  /*2e10*/  LDL.LU R108, [R1+0x400] ;  /* 0x00040000016c7983 */ /* 0x001ea80000300800 */
[----:B------:R-:W2:Y:S04]  /*2e20*/  LDL.LU R109, [R1+0x404] ;  /* 0x00040400016d7983 */ /* 0x000ea80000300800 */
[----:B------:R-:W3:Y:S04]  /*2e30*/  LDL.LU R110, [R1+0x408] ;  /* 0x00040800016e7983 */ /* 0x000ee80000300800 */
[----:B------:R-:W3:Y:S04]  /*2e40*/  LDL.LU R111, [R1+0x40c] ;  /* 0x00040c00016f7983 */ /* 0x000ee80000300800 */
[----:B------:R-:W4:Y:S04]  /*2e50*/  LDL.LU R112, [R1+0x410] ;  /* 0x0004100001707983 */ /* 0x000f280000300800 */
[----:B------:R-:W4:Y:S04]  /*2e60*/  LDL.LU R113, [R1+0x414] ;  /* 0x0004140001717983 */ /* 0x000f280000300800 */
[----:B------:R-:W2:Y:S04]  /*2e70*/  LDL.LU R114, [R1+0x418] ;  /* 0x0004180001727983 */ /* 0x000ea80000300800 */
        /* <DEDUP_REMOVED lines=13> */
[----:B------:R-:W3:Y:S01]  /*2f50*/  LDL.LU R128, [R1+0x450] ;  /* 0x0004500001807983 */ /* 0x000ee20000300800 */
[----:B------:R-:W-:Y:S01]  /*2f60*/  MOV R129, R235 ;  /* 0x000000eb00817202 */ /* 0x000fe20000000f00 */
[----:B------:R-:W-:Y:S01]  /*2f70*/  IMAD.MOV.U32 R130, RZ, RZ, R234 ;  /* 0x000000ffff827224 */ /* 0x000fe200078e00ea */
[----:B------:R-:W-:Y:S01]  /*2f80*/  MOV R141, R223 ;  /* 0x000000df008d7202 */ /* 0x000fe20000000f00 */
[----:B------:R-:W-:Y:S01]  /*2f90*/  IMAD.MOV.U32 R131, RZ, RZ, R233 ;  /* 0x000000ffff837224 */ /* 0x000fe200078e00e9 */
[----:B------:R-:W-:Y:S01]  /*2fa0*/  UMOV UR14, UR10 ;  /* 0x0000000a000e7c82 */ /* 0x000fe20008000000 */
[----:B------:R-:W-:Y:S01]  /*2fb0*/  IMAD.MOV.U32 R132, RZ, RZ, R232 ;  /* 0x000000ffff847224 */ /* 0x000fe200078e00e8 */
[----:B------:R-:W-:Y:S01]  /*2fc0*/  UMOV UR15, UR11 ;  /* 0x0000000b000f7c82 */ /* 0x000fe20008000000 */
[----:B------:R-:W-:-:S02]  /*2fd0*/  IMAD.MOV.U32 R234, RZ, RZ, R2 ;  /* 0x000000ffffea7224 */ /* 0x000fc400078e0002 */
[----:B------:R-:W-:Y:S02]  /*2fe0*/  IMAD.MOV.U32 R235, RZ, RZ, R0 ;  /* 0x000000ffffeb7224 */ /* 0x000fe400078e0000 */
[----:B------:R-:W-:Y:S02]  /*2ff0*/  IMAD.MOV.U32 R133, RZ, RZ, R231 ;  /* 0x000000ffff857224 */ /* 0x000fe400078e00e7 */
[----:B------:R-:W-:Y:S01]  /*3000*/  IMAD.MOV.U32 R134, RZ, RZ, R230 ;  /* 0x000000ffff867224 */ /* 0x000fe200078e00e6 */
[----:B------:R0:W-:Y:S01]  /*3010*/  STL.64 [R1+0x16d8], R234 ;  /* 0x0016d8ea01007387 */ /* 0x0001e20000100a00 */
[----:B------:R-:W-:Y:S02]  /*3020*/  IMAD.MOV.U32 R232, RZ, RZ, R4 ;  /* 0x000000ffffe87224 */ /* 0x000fe400078e0004 */
[----:B------:R-:W-:Y:S02]  /*3030*/  IMAD.MOV.U32 R233, RZ, RZ, R3 ;  /* 0x000000ffffe97224 */ /* 0x000fe400078e0003 */
[----:B------:R-:W-:-:S02]  /*3040*/  IMAD.MOV.U32 R135, RZ, RZ, R229 ;  /* 0x000000ffff877224 */ /* 0x000fc400078e00e5 */
[----:B------:R-:W-:Y:S01]  /*3050*/  IMAD.MOV.U32 R136, RZ, RZ, R228 ;  /* 0x000000ffff887224 */ /* 0x000fe200078e00e4 */
[----:B------:R1:W-:Y:S01]  /*3060*/  STL.64 [R1+0x16d0], R232 ;  /* 0x0016d0e801007387 */ /* 0x0003e20000100a00 */
[----:B------:R-:W-:Y:S02]  /*3070*/  IMAD.MOV.U32 R230, RZ, RZ, R6 ;  /* 0x000000ffffe67224 */ /* 0x000fe400078e0006 */
[----:B------:R-:W-:Y:S02]  /*3080*/  IMAD.MOV.U32 R231, RZ, RZ, R5 ;  /* 0x000000ffffe77224 */ /* 0x000fe400078e0005 */
[----:B------:R-:W-:Y:S02]  /*3090*/  IMAD.MOV.U32 R137, RZ, RZ, R227 ;  /* 0x000000ffff897224 */ /* 0x000fe400078e00e3 */
[----:B------:R-:W-:Y:S01]  /*30a0*/  IMAD.MOV.U32 R138, RZ, RZ, R226 ;  /* 0x000000ffff8a7224 */ /* 0x000fe200078e00e2 */
[----:B------:R-:W-:Y:S01]  /*30b0*/  MOV R226, R10 ;  /* 0x0000000a00e27202 */ /* 0x000fe20000000f00 */
[----:B------:R-:W-:Y:S01]  /*30c0*/  IMAD.MOV.U32 R228, RZ, RZ, R8 ;  /* 0x000000ffffe47224 */ /* 0x000fe200078e0008 */
[----:B------:R-:W-:Y:S01]  /*30d0*/  STL.64 [R1+0x16c8], R230 ;  /* 0x0016c8e601007387 */ /* 0x000fe20000100a00 */
[----:B------:R-:W-:-:S02]  /*30e0*/  IMAD.MOV.U32 R229, RZ, RZ, R7 ;  /* 0x000000ffffe57224 */ /* 0x000fc400078e0007 */
[----:B------:R-:W-:Y:S02]  /*30f0*/  IMAD.MOV.U32 R139, RZ, RZ, R225 ;  /* 0x000000ffff8b7224 */ /* 0x000fe400078e00e1 */
[----:B------:R-:W-:Y:S01]  /*3100*/  IMAD.MOV.U32 R140, RZ, RZ, R224 ;  /* 0x000000ffff8c7224 */ /* 0x000fe200078e00e0 */
[----:B------:R-:W-:Y:S01]  /*3110*/  STL.64 [R1+0x16c0], R228 ;  /* 0x0016c0e401007387 */ /* 0x000fe20000100a00 */
[----:B------:R-:W-:Y:S02]  /*3120*/  IMAD.MOV.U32 R227, RZ, RZ, R9 ;  /* 0x000000ffffe37224 */ /* 0x000fe400078e0009 */
[----:B------:R-:W-:Y:S02]  /*3130*/  IMAD.MOV.U32 R142, RZ, RZ, R222 ;  /* 0x000000ffff8e7224 */ /* 0x000fe400078e00de */
        /* <DEDUP_REMOVED lines=8> */
[----:B------:R-:W-:Y:S02]  /*31c0*/  IMAD.MOV.U32 R145, RZ, RZ, R219 ;  /* 0x000000ffff917224 */ /* 0x000fe400078e00db */
[----:B------:R-:W-:Y:S01]  /*31d0*/  IMAD.MOV.U32 R146, RZ, RZ, R218 ;  /* 0x000000ffff927224 */ /* 0x000fe200078e00da */
[----:B------:R-:W-:Y:S01]  /*31e0*/  STL.64 [R1+0x16a8], R222 ;  /* 0x0016a8de01007387 */ /* 0x000fe20000100a00 */
[----:B------:R-:W-:-:S02]  /*31f0*/  IMAD.MOV.U32 R220, RZ, RZ, R16 ;  /* 0x000000ffffdc7224 */ /* 0x000fc400078e0010 */
[----:B------:R-:W-:Y:S02]  /*3200*/  IMAD.MOV.U32 R221, RZ, RZ, R15 ;  /* 0x000000ffffdd7224 */ /* 0x000fe400078e000f */
[----:B------:R-:W-:Y:S02]  /*3210*/  IMAD.MOV.U32 R147, RZ, RZ, R217 ;  /* 0x000000ffff937224 */ /* 0x000fe400078e00d9 */
[----:B------:R-:W-:Y:S01]  /*3220*/  IMAD.MOV.U32 R148, RZ, RZ, R216 ;  /* 0x000000ffff947224 */ /* 0x000fe200078e00d8 */
[----:B------:R-:W-:Y:S01]  /*3230*/  STL.64 [R1+0x16a0], R220 ;  /* 0x0016a0dc01007387 */ /* 0x000fe20000100a00 */
[----:B------:R-:W-:Y:S02]  /*3240*/  IMAD.MOV.U32 R218, RZ, RZ, R18 ;  /* 0x000000ffffda7224 */ /* 0x000fe400078e0012 */
[----:B------:R-:W-:Y:S02]  /*3250*/  IMAD.MOV.U32 R219, RZ, RZ, R17 ;  /* 0x000000ffffdb7224 */ /* 0x000fe400078e0011 */
[----:B------:R-:W-:-:S02]  /*3260*/  IMAD.MOV.U32 R149, RZ, RZ, R215 ;  /* 0x000000ffff957224 */ /* 0x000fc400078e00d7 */
[----:B------:R-:W-:Y:S01]  /*3270*/  IMAD.MOV.U32 R150, RZ, RZ, R214 ;  /* 0x000000ffff967224 */ /* 0x000fe200078e00d6 */
[----:B------:R-:W-:Y:S01]  /*3280*/  MOV R214, R22 ;  /* 0x0000001600d67202 */ /* 0x000fe20000000f00 */
[----:B------:R-:W-:Y:S01]  /*3290*/  IMAD.MOV.U32 R216, RZ, RZ, R20 ;  /* 0x000000ffffd87224 */ /* 0x000fe200078e0014 */
[----:B------:R-:W-:Y:S01]  /*32a0*/  STL.64 [R1+0x1698], R218 ;  /* 0x001698da01007387 */ /* 0x000fe20000100a00 */
[----:B------:R-:W-:Y:S02]  /*32b0*/  IMAD.MOV.U32 R217, RZ, RZ, R19 ;  /* 0x000000ffffd97224 */ /* 0x000fe400078e0013 */
[----:B------:R-:W-:Y:S02]  /*32c0*/  IMAD.MOV.U32 R151, RZ, RZ, R213 ;  /* 0x000000ffff977224 */ /* 0x000fe400078e00d5 */
[----:B------:R-:W-:Y:S01]  /*32d0*/  IMAD.MOV.U32 R215, RZ, RZ, R21 ;  /* 0x000000ffffd77224 */ /* 0x000fe200078e0015 */
[----:B------:R-:W-:Y:S01]  /*32e0*/  STL.64 [R1+0x1690], R216 ;  /* 0x001690d801007387 */ /* 0x000fe20000100a00 */
[----:B------:R-:W-:-:S03]  /*32f0*/  IMAD.MOV.U32 R213, RZ, RZ, R23 ;  /* 0x000000ffffd57224 */ /* 0x000fc600078e0017 */
        /* <DEDUP_REMOVED lines=43> */
[----:B---3--:R-:W-:Y:S04]  /*35b0*/  STL.64 [R1+0x1530], R128 ;  /* 0x0015308001007387 */ /* 0x008fe80000100a00 */
[----:B--2---:R-:W-:Y:S04]  /*35c0*/  STL.64 [R1+0x1528], R126 ;  /* 0x0015287e01007387 */ /* 0x004fe80000100a00 */
[----:B----4-:R-:W-:Y:S04]  /*35d0*/  STL.64 [R1+0x1520], R124 ;  /* 0x0015207c01007387 */ /* 0x010fe80000100a00 */
        /* <DEDUP_REMOVED lines=50> */
[----:B0-----:R-:W3:Y:S04]  /*3900*/  LDL.LU.64 R234, [R1+0x16d8] ;  /* 0x0016d80001ea7983 */ /* 0x001ee80000300a00 */
[----:B-1----:R-:W3:Y:S01]  /*3910*/  LDL.LU.64 R232, [R1+0x16d0] ;  /* 0x0016d00001e87983 */ /* 0x002ee20000300a00 */
[----:B--2---:R-:W-:-:S06]  /*3920*/  WARPGROUP.ARRIVE ;  /* 0x00000000000079c5 */ /* 0x004fcc0000000000 */
        /* <DEDUP_REMOVED lines=66> */
[----:B------:R-:W3:Y:S04]  /*3d50*/  LDL.LU.64 R230, [R1+0x16c8] ;  /* 0x0016c80001e67983 */ /* 0x000ee80000300a00 */
        /* <DEDUP_REMOVED lines=39> */
[----:B0-----:R-:W3:Y:S04]  /*3fd0*/  LDL.LU.64 R150, [R1+0x1588] ;  /* 0x0015880001967983 */ /* 0x001ee80000300a00 */
        /* <DEDUP_REMOVED lines=20> */
[----:B------:R-:W3:Y:S01]  /*4120*/  LDL.LU.64 R108, [R1+0x14e0] ;  /* 0x0014e000016c7983 */ /* 0x000ee20000300a00 */
[----:B------:R-:W-:-:S02]  /*4130*/  UIADD3 UR8, UR6, 0x2, URZ ;  /* 0x0000000206087890 */ /* 0x000fc4000fffe03f */
[----:B------:R-:W-:Y:S01]  /*4140*/  UIADD3 UR10, UR7, 0x2, URZ ;  /* 0x00000002070a7890 */ /* 0x000fe2000fffe03f */
[----:B------:R-:W-:Y:S01]  /*4150*/  UMOV UR9, 0x40000040 ;  /* 0x4000004000097882 */ /* 0x000fe20000000000 */
[----:B------:R-:W-:Y:S01]  /*4160*/  UMOV UR11, 0x40000040 ;  /* 0x40000040000b7882 */ /* 0x000fe20000000000 */
[----:B---3--:R-:W-:-:S06]  /*4170*/  WARPGROUP.ARRIVE ;  /* 0x00000000000079c5 */ /* 0x008fcc0000000000 */
[----:B------:R-:W-:Y:S03]  /*4180*/  HGMMA.64x256x16.F32.BF16 R108, gdesc[UR8], R108, gsb0 ;  /* 0x03e00000086c79f0 */ /* 0x000fe6000800186c */
        /* <DEDUP_REMOVED lines=65> */
[----:B0-----:R-:W2:Y:S04]  /*45a0*/  LDL.LU.64 R150, [R1+0x14d8] ;  /* 0x0014d80001967983 */ /* 0x001ea80000300a00 */
[----:B------:R-:W2:Y:S04]  /*45b0*/  LDL.LU.64 R148, [R1+0x14d0] ;  /* 0x0014d00001947983 */ /* 0x000ea80000300a00 */
        /* <DEDUP_REMOVED lines=61> */
[----:B------:R-:W2:Y:S01]  /*4990*/  LDL.LU.64 R24, [R1+0x12e0] ;  /* 0x0012e00001187983 */ /* 0x000ea20000300a00 */
[----:B------:R-:W-:Y:S01]  /*49a0*/  UIADD3 UR14, UR7, 0x802, URZ ;  /* 0x00000802070e7890 */ /* 0x000fe2000fffe03f */
[----:B------:R-:W-:Y:S01]  /*49b0*/  UMOV UR12, UR8 ;  /* 0x00000008000c7c82 */ /* 0x000fe20008000000 */
[----:B------:R-:W-:Y:S01]  /*49c0*/  UMOV UR13, UR9 ;  /* 0x00000009000d7c82 */ /* 0x000fe20008000000 */
[----:B------:R-:W-:Y:S01]  /*49d0*/  UMOV UR15, 0x40000040 ;  /* 0x40000040000f7882 */ /* 0x000fe20000000000 */
[----:B--2---:R-:W-:-:S06]  /*49e0*/  WARPGROUP.ARRIVE ;  /* 0x00000000000079c5 */ /* 0x004fcc0000000000 */
[----:B------:R-:W-:Y:S03]  /*49f0*/  HGMMA.64x256x16.F32.BF16 R24, gdesc[UR12], R24, gsb0 ;  /* 0x03e000000c1879f0 */ /* 0x000fe60008001818 */
[----:B------:R-:W-:Y:S02]  /*4a00*/  WARPGROUP.DEPBAR.LE gsb0, 0x0 ;  /* 0x00008000000079c5 */ /* 0x000fe40000010000 */
[----:B------:R-:W-:Y:S04]  /*4a10*/  STL.64 [R1], R24 ;  /* 0x0000001801007387 */ /* 0x000fe80000100a00 */
[----:B------:R-:W-:Y:S04]  /*4a20*/  STL.64 [R1+0x8], R26 ;  /* 0x0000081a01007387 */ /* 0x000fe80000100a00 */
[----:B------:R-:W-:Y:S04]  /*4a30*/  STL.64 [R1+0x10], R28 ;  /* 0x0000101c01007387 */ /* 0x000fe80000100a00 */
[----:B------:R-:W-:Y:S04]  /*4a40*/  STL.64 [R1+0x18], R30 ;  /* 0x0000181e01007387 */ /* 0x000fe80000100a00 */
[----:B------:R-:W-:Y:S04]  /*4a50*/  STL.64 [R1+0x20], R32 ;  /* 0x0000202001007387 */ /* 0x000fe80000100a00 */
[----:B------:R-:W-:Y:S04]  /*4a60*/  STL.64 [R1+0x28], R34 ;  /* 0x0000282201007387 */ /* 0x000fe80000100a00 */
[----:B------:R-:W-:Y:S01]  /*4a70*/  STL.64 [R1+0x30], R36 ;  /* 0x0000302401007387 */ /* 0x000fe20000100a00 */
[----:B------:R-:W-:-:S03]  /*4a80*/  IMAD.MOV.U32 R2, RZ, RZ, R150 ;  /* 0x000000ffff027224 */ /* 0x000fc600078e0096 */
[----:B------:R-:W-:Y:S01]  /*4a90*/  STL.64 [R1+0x38], R38 ;  /* 0x0000382601007387 */ /* 0x000fe20000100a00 */
[----:B------:R-:W-:-:S03]  /*4aa0*/  IMAD.MOV.U32 R0, RZ, RZ, R151 ;  /* 0x000000ffff007224 */ /* 0x000fc600078e0097 */
[----:B------:R-:W-:Y:S01]  /*4ab0*/  STL.64 [R1+0x40], R40 ;  /* 0x0000402801007387 */ /* 0x000fe20000100a00 */
[----:B------:R-:W-:-:S03]  /*4ac0*/  IMAD.MOV.U32 R4, RZ, RZ, R148 ;  /* 0x000000ffff047224 */ /* 0x000fc600078e0094 */
[----:B------:R-:W-:Y:S01]  /*4ad0*/  STL.64 [R1+0x48], R42 ;  /* 0x0000482a01007387 */ /* 0x000fe20000100a00 */
[----:B------:R-:W-:-:S03]  /*4ae0*/  IMAD.MOV.U32 R3, RZ, RZ, R149 ;  /* 0x000000ffff037224 */ /* 0x000fc600078e0095 */
[----:B------:R0:W-:Y:S01]  /*4af0*/  STL [R1+0x50], R44 ;  /* 0x0000502c01007387 */ /* 0x0001e20000100800 */
[----:B------:R-:W-:Y:S02]  /*4b00*/  IMAD.MOV.U32 R6, RZ, RZ, R146 ;  /* 0x000000ffff067224 */ /* 0x000fe400078e0092 */
[----:B------:R-:W-:Y:S01]  /*4b10*/  IMAD.MOV.U32 R5, RZ, RZ, R147 ;  /* 0x000000ffff057224 */ /* 0x000fe200078e0093 */
[----:B------:R-:W2:Y:S01]  /*4b20*/  LDL.LU.64 R150, [R1+0x12d8] ;  /* 0x0012d80001967983 */ /* 0x000ea20000300a00 */
[----:B------:R-:W-:Y:S01]  /*4b30*/  IMAD.MOV.U32 R8, RZ, RZ, R144 ;  /* 0x000000ffff087224 */ /* 0x000fe200078e0090 */
[----:B------:R-:W-:Y:S01]  /*4b40*/  MOV R9, R143 ;  /* 0x0000008f00097202 */ /* 0x000fe20000000f00 */
[----:B------:R-:W-:Y:S01]  /*4b50*/  IMAD.MOV.U32 R7, RZ, RZ, R145 ;  /* 0x000000ffff077224 */ /* 0x000fe200078e0091 */
[----:B------:R-:W2:Y:S01]  /*4b60*/  LDL.LU.64 R148, [R1+0x12d0] ;  /* 0x0012d00001947983 */ /* 0x000ea20000300a00 */
[----:B------:R-:W-:-:S03]  /*4b70*/  IMAD.MOV.U32 R10, RZ, RZ, R142 ;  /* 0x000000ffff0a7224 */ /* 0x000fc600078e008e */
[----:B------:R-:W2:Y:S01]  /*4b80*/  LDL.LU.64 R146, [R1+0x12c8] ;  /* 0x0012c80001927983 */ /* 0x000ea20000300a00 */
[----:B------:R-:W-:Y:S02]  /*4b90*/  IMAD.MOV.U32 R12, RZ, RZ, R140 ;  /* 0x000000ffff0c7224 */ /* 0x000fe400078e008c */
[----:B------:R-:W-:Y:S01]  /*4ba0*/  IMAD.MOV.U32 R11, RZ, RZ, R141 ;  /* 0x000000ffff0b7224 */ /* 0x000fe200078e008d */
[----:B------:R-:W2:Y:S01]  /*4bb0*/  LDL.LU.64 R144, [R1+0x12c0] ;  /* 0x0012c00001907983 */ /* 0x000ea20000300a00 */
[----:B------:R-:W-:Y:S02]  /*4bc0*/  IMAD.MOV.U32 R14, RZ, RZ, R138 ;  /* 0x000000ffff0e7224 */ /* 0x000fe400078e008a */
[----:B------:R-:W-:Y:S01]  /*4bd0*/  IMAD.MOV.U32 R13, RZ, RZ, R139 ;  /* 0x000000ffff0d7224 */ /* 0x000fe200078e008b */
[----:B------:R-:W2:Y:S01]  /*4be0*/  LDL.LU.64 R142, [R1+0x12b8] ;  /* 0x0012b800018e7983 */ /* 0x000ea20000300a00 */
[----:B------:R-:W-:Y:S02]  /*4bf0*/  IMAD.MOV.U32 R16, RZ, RZ, R136 ;  /* 0x000000ffff107224 */ /* 0x000fe400078e0088 */
[----:B------:R-:W-:Y:S01]  /*4c00*/  IMAD.MOV.U32 R15, RZ, RZ, R137 ;  /* 0x000000ffff0f7224 */ /* 0x000fe200078e0089 */
[----:B------:R-:W2:Y:S01]  /*4c10*/  LDL.LU.64 R140, [R1+0x12b0] ;  /* 0x0012b000018c7983 */ /* 0x000ea20000300a00 */
[----:B------:R-:W-:-:S02]  /*4c20*/  IMAD.MOV.U32 R18, RZ, RZ, R134 ;  /* 0x000000ffff127224 */ /* 0x000fc400078e0086 */
        /* <DEDUP_REMOVED lines=8> */
[----:B-1----:R-:W-:Y:S02]  /*4cb0*/  IMAD.MOV.U32 R152, RZ, RZ, R128 ;  /* 0x000000ffff987224 */ /* 0x002fe400078e0080 */
[----:B------:R-:W-:Y:S01]  /*4cc0*/  IMAD.MOV.U32 R23, RZ, RZ, R129 ;  /* 0x000000ffff177224 */ /* 0x000fe200078e0081 */
[----:B------:R-:W2:Y:S01]  /*4cd0*/  LDL.LU.64 R132, [R1+0x1290] ;  /* 0x0012900001847983 */ /* 0x000ea20000300a00 */
[----:B------:R-:W-:Y:S02]  /*4ce0*/  IMAD.MOV.U32 R154, RZ, RZ, R126 ;  /* 0x000000ffff9a7224 */ /* 0x000fe400078e007e */
[----:B------:R-:W-:Y:S01]  /*4cf0*/  IMAD.MOV.U32 R153, RZ, RZ, R127 ;  /* 0x000000ffff997224 */ /* 0x000fe200078e007f */
[----:B------:R-:W2:Y:S01]  /*4d00*/  LDL.LU.64 R130, [R1+0x1288] ;  /* 0x0012880001827983 */ /* 0x000ea20000300a00 */
[----:B---3--:R-:W-:Y:S02]  /*4d10*/  IMAD.MOV.U32 R156, RZ, RZ, R124 ;  /* 0x000000ffff9c7224 */ /* 0x008fe400078e007c */
[----:B------:R-:W-:Y:S01]  /*4d20*/  IMAD.MOV.U32 R155, RZ, RZ, R125 ;  /* 0x000000ffff9b7224 */ /* 0x000fe200078e007d */
[----:B------:R-:W2:Y:S01]  /*4d30*/  LDL.LU.64 R128, [R1+0x1280] ;  /* 0x0012800001807983 */ /* 0x000ea20000300a00 */
[----:B----4-:R-:W-:-:S02]  /*4d40*/  IMAD.MOV.U32 R158, RZ, RZ, R122 ;  /* 0x000000ffff9e7224 */ /* 0x010fc400078e007a */
        /* <DEDUP_REMOVED lines=116> */
[----:B------:R-:W-:-:S03]  /*5490*/  IMAD.MOV.U32 R235, RZ, RZ, R45 ;  /* 0x000000ffffeb7224 */ /* 0x000fc600078e002d */
[----:B------:R-:W2:Y:S04]  /*54a0*/  LDL.LU.64 R48, [R1+0x1140] ;  /* 0x0011400001307983 */ /* 0x000ea80000300a00 */
[----:B------:R-:W2:Y:S04]  /*54b0*/  LDL.LU.64 R46, [R1+0x1138] ;  /* 0x00113800012e7983 */ /* 0x000ea80000300a00 */
        /* <DEDUP_REMOVED lines=12> */
[----:B------:R-:W-:Y:S01]  /*5580*/  UMOV UR13, 0x40000040 ;  /* 0x40000040000d7882 */ /* 0x000fe20000000000 */
[----:B--2---:R-:W-:-:S07]  /*5590*/  WARPGROUP.ARRIVE ;  /* 0x00000000000079c5 */ /* 0x004fce0000000000 */
        /* <DEDUP_REMOVED lines=193> */
[----:B------:R-:W2:Y:S01]  /*61b0*/  LDL.LU R151, [R1+0x3fc] ;  /* 0x0003fc0001977983 */ /* 0x000ea20000300800 */
[----:B------:R-:W-:Y:S01]  /*61c0*/  UMOV UR8, UR12 ;  /* 0x0000000c00087c82 */ /* 0x000fe20008000000 */
[----:B------:R-:W-:Y:S01]  /*61d0*/  UMOV UR9, UR13 ;  /* 0x0000000d00097c82 */ /* 0x000fe20008000000 */
[----:B--2---:R-:W-:-:S06]  /*61e0*/  WARPGROUP.ARRIVE ;  /* 0x00000000000079c5 */ /* 0x004fcc0000000000 */
[----:B------:R-:W-:Y:S03]  /*61f0*/  HGMMA.64x256x16.F32.BF16 R24, gdesc[UR8], R24, gsb0 ;  /* 0x03e00000081879f0 */ /* 0x000fe60008001818 */
[----:B------:R-:W-:Y:S02]  /*6200*/  WARPGROUP.DEPBAR.LE gsb0, 0x0 ;  /* 0x00008000000079c5 */ /* 0x000fe40000010000 */
        /* <DEDUP_REMOVED lines=64> */
[----:B0-----:R-:W4:Y:S04]  /*6610*/  LDL.LU R24, [R1] ;  /* 0x0000000001187983 */ /* 0x001f280000300800 */
[----:B------:R-:W4:Y:S04]  /*6620*/  LDL.LU R25, [R1+0x4] ;  /* 0x0000040001197983 */ /* 0x000f280000300800 */
[----:B-1----:R-:W4:Y:S04]  /*6630*/  LDL.LU R26, [R1+0x8] ;  /* 0x00000800011a7983 */ /* 0x002f280000300800 */
[----:B------:R-:W4:Y:S04]  /*6640*/  LDL.LU R27, [R1+0xc] ;  /* 0x00000c00011b7983 */ /* 0x000f280000300800 */
[----:B--2---:R-:W2:Y:S04]  /*6650*/  LDL.LU R28, [R1+0x10] ;  /* 0x00001000011c7983 */ /* 0x004ea80000300800 */
[----:B------:R-:W2:Y:S04]  /*6660*/  LDL.LU R29, [R1+0x14] ;  /* 0x00001400011d7983 */ /* 0x000ea80000300800 */
[----:B---3--:R-:W3:Y:S04]  /*6670*/  LDL.LU R30, [R1+0x18] ;  /* 0x00001800011e7983 */ /* 0x008ee80000300800 */
[----:B------:R-:W3:Y:S04]  /*6680*/  LDL.LU R31, [R1+0x1c] ;  /* 0x00001c00011f7983 */ /* 0x000ee80000300800 */
[----:B----4-:R-:W4:Y:S04]  /*6690*/  LDL.LU R32, [R1+0x20] ;  /* 0x0000200001207983 */ /* 0x010f280000300800 */
        /* <DEDUP_REMOVED lines=11> */
[----:B------:R-:W4:Y:S01]  /*6750*/  LDL.LU R44, [R1+0x50] ;  /* 0x00005000012c7983 */ /* 0x000f220000300800 */
[----:B------:R-:W-:Y:S01]  /*6760*/  IMAD.MOV.U32 R150, RZ, RZ, R2 ;  /* 0x000000ffff967224 */ /* 0x000fe200078e0002 */
[----:B------:R-:W-:Y:S01]  /*6770*/  MOV R149, R3 ;  /* 0x0000000300957202 */ /* 0x000fe20000000f00 */
[----:B------:R-:W-:-:S02]  /*6780*/  IMAD.MOV.U32 R151, RZ, RZ, R0 ;  /* 0x000000ffff977224 */ /* 0x000fc400078e0000 */
[----:B------:R-:W-:Y:S02]  /*6790*/  IMAD.MOV.U32 R148, RZ, RZ, R4 ;  /* 0x000000ffff947224 */ /* 0x000fe400078e0004 */
[----:B------:R-:W-:Y:S02]  /*67a0*/  IMAD.MOV.U32 R146, RZ, RZ, R6 ;  /* 0x000000ffff927224 */ /* 0x000fe400078e0006 */
[----:B------:R-:W-:Y:S02]  /*67b0*/  IMAD.MOV.U32 R147, RZ, RZ, R5 ;  /* 0x000000ffff937224 */ /* 0x000fe400078e0005 */
[----:B------:R-:W-:Y:S02]  /*67c0*/  IMAD.MOV.U32 R144, RZ, RZ, R8 ;  /* 0x000000ffff907224 */ /* 0x000fe400078e0008 */
[----:B------:R-:W-:Y:S01]  /*67d0*/  IMAD.MOV.U32 R145, RZ, RZ, R7 ;  /* 0x000000ffff917224 */ /* 0x000fe200078e0007 */
[----:B------:R-:W-:Y:S01]  /*67e0*/  STL.64 [R1+0x10d8], R150 ;  /* 0x0010d89601007387 */ /* 0x000fe20000100a00 */
[----:B------:R-:W-:-:S02]  /*67f0*/  IMAD.MOV.U32 R142, RZ, RZ, R10 ;  /* 0x000000ffff8e7224 */ /* 0x000fc400078e000a */
[----:B------:R-:W-:Y:S01]  /*6800*/  IMAD.MOV.U32 R143, RZ, RZ, R9 ;  /* 0x000000ffff8f7224 */ /* 0x000fe200078e0009 */
[----:B------:R-:W-:Y:S01]  /*6810*/  MOV R138, R14 ;  /* 0x0000000e008a7202 */ /* 0x000fe20000000f00 */
[----:B------:R-:W-:Y:S01]  /*6820*/  IMAD.MOV.U32 R140, RZ, RZ, R12 ;  /* 0x000000ffff8c7224 */ /* 0x000fe200078e000c */
[----:B------:R-:W-:Y:S01]  /*6830*/  STL.64 [R1+0x10d0], R148 ;  /* 0x0010d09401007387 */ /* 0x000fe20000100a00 */
[----:B------:R-:W-:Y:S02]  /*6840*/  IMAD.MOV.U32 R141, RZ, RZ, R11 ;  /* 0x000000ffff8d7224 */ /* 0x000fe400078e000b */
[----:B------:R-:W-:Y:S01]  /*6850*/  IMAD.MOV.U32 R139, RZ, RZ, R13 ;  /* 0x000000ffff8b7224 */ /* 0x000fe200078e000d */
[----:B------:R-:W-:Y:S01]  /*6860*/  STL.64 [R1+0x10c8], R146 ;  /* 0x0010c89201007387 */ /* 0x000fe20000100a00 */
[----:B------:R-:W-:Y:S02]  /*6870*/  IMAD.MOV.U32 R136, RZ, RZ, R16 ;  /* 0x000000ffff887224 */ /* 0x000fe400078e0010 */
[----:B------:R-:W-:Y:S01]  /*6880*/  IMAD.MOV.U32 R137, RZ, RZ, R15 ;  /* 0x000000ffff897224 */ /* 0x000fe200078e000f */
[----:B------:R-:W-:Y:S01]  /*6890*/  STL.64 [R1+0x10c0], R144 ;  /* 0x0010c09001007387 */ /* 0x000fe20000100a00 */
[----:B------:R-:W-:-:S02]  /*68a0*/  IMAD.MOV.U32 R134, RZ, RZ, R18 ;  /* 0x000000ffff867224 */ /* 0x000fc400078e0012 */
        /* <DEDUP_REMOVED lines=76> */
[----:B------:R-:W-:-:S03]  /*6d70*/  IMAD.MOV.U32 R82, RZ, RZ, R198 ;  /* 0x000000ffff527224 */ /* 0x000fc600078e00c6 */
[----:B------:R-:W-:Y:S01]  /*6d80*/  STL.64 [R1+0xff8], R94 ;  /* 0x000ff85e01007387 */ /* 0x000fe20000100a00 */
[----:B------:R-:W-:Y:S02]  /*6d90*/  IMAD.MOV.U32 R80, RZ, RZ, R200 ;  /* 0x000000ffff507224 */ /* 0x000fe400078e00c8 */
        /* <DEDUP_REMOVED lines=60> */
[----:B----4-:R-:W-:Y:S04]  /*7160*/  STL.64 [R1+0xf30], R44 ;  /* 0x000f302c01007387 */ /* 0x010fe80000100a00 */
[----:B---3--:R-:W-:Y:S04]  /*7170*/  STL.64 [R1+0xf28], R42 ;  /* 0x000f282a01007387 */ /* 0x008fe80000100a00 */
[----:B--2---:R-:W-:Y:S04]  /*7180*/  STL.64 [R1+0xf20], R40 ;  /* 0x000f202801007387 */ /* 0x004fe80000100a00 */
        /* <DEDUP_REMOVED lines=72> */
[----:B------:R-:W-:-:S02]  /*7610*/  UIADD3 UR8, UR6, 0x4, URZ ;  /* 0x0000000406087890 */ /* 0x000fc4000fffe03f */
[----:B------:R-:W-:Y:S01]  /*7620*/  UIADD3 UR10, UR7, 0x4, URZ ;  /* 0x00000004070a7890 */ /* 0x000fe2000fffe03f */
[----:B------:R-:W-:Y:S01]  /*7630*/  UMOV UR9, 0x40000040 ;  /* 0x4000004000097882 */ /* 0x000fe20000000000 */
[----:B------:R-:W-:Y:S01]  /*7640*/  UMOV UR11, 0x40000040 ;  /* 0x40000040000b7882 */ /* 0x000fe20000000000 */
[----:B--2---:R-:W-:-:S06]  /*7650*/  WARPGROUP.ARRIVE ;  /* 0x00000000000079c5 */ /* 0x004fcc0000000000 */
        /* <DEDUP_REMOVED lines=388> */
[----:B0-----:R-:W2:Y:S04]  /*8ea0*/  LDL.LU R24, [R1] ;  /* 0x0000000001187983 */ /* 0x001ea80000300800 */
        /* <DEDUP_REMOVED lines=212> */
[----:B------:R-:W-:-:S02]  /*9bf0*/  IMAD.MOV.U32 R150, RZ, RZ, R2 ;  /* 0x000000ffff967224 */ /* 0x000fc400078e0002 */
[----:B------:R-:W-:Y:S02]  /*9c00*/  IMAD.MOV.U32 R151, RZ, RZ, R0 ;  /* 0x000000ffff977224 */ /* 0x000fe400078e0000 */
[----:B------:R-:W-:Y:S02]  /*9c10*/  IMAD.MOV.U32 R148, RZ, RZ, R4 ;  /* 0x000000ffff947224 */ /* 0x000fe400078e0004 */
[----:B------:R-:W-:Y:S01]  /*9c20*/  IMAD.MOV.U32 R149, RZ, RZ, R3 ;  /* 0x000000ffff957224 */ /* 0x000fe200078e0003 */
[----:B------:R-:W-:Y:S01]  /*9c30*/  MOV R45, R162 ;  /* 0x000000a2002d7202 */ /* 0x000fe20000000f00 */
[----:B------:R-:W-:Y:S01]  /*9c40*/  IMAD.MOV.U32 R146, RZ, RZ, R6 ;  /* 0x000000ffff927224 */ /* 0x000fe200078e0006 */
[----:B------:R-:W-:Y:S01]  /*9c50*/  MOV R144, R8 ;  /* 0x0000000800907202 */ /* 0x000fe20000000f00 */
[----:B------:R-:W-:Y:S01]  /*9c60*/  IMAD.MOV.U32 R147, RZ, RZ, R5 ;  /* 0x000000ffff937224 */ /* 0x000fe200078e0005 */
[----:B------:R-:W4:Y:S01]  /*9c70*/  LDL.LU R162, [R1+0xcd8] ;  /* 0x000cd80001a27983 */ /* 0x000f220000300800 */
        /* <DEDUP_REMOVED lines=227> */
[----:B------:R-:W-:Y:S01]  /*aab0*/  UMOV UR8, UR12 ;  /* 0x0000000c00087c82 */ /* 0x000fe20008000000 */
[----:B------:R-:W-:Y:S01]  /*aac0*/  UMOV UR9, UR13 ;  /* 0x0000000d00097c82 */ /* 0x000fe20008000000 */
        /* <DEDUP_REMOVED lines=14> */
[----:B------:R-:W-:Y:S01]  /*abb0*/  MOV R7, R148 ;  /* 0x0000009400077202 */ /* 0x000fe20000000f00 */
[----:B------:R-:W-:Y:S02]  /*abc0*/  IMAD.MOV.U32 R6, RZ, RZ, R149 ;  /* 0x000000ffff067224 */ /* 0x000fe400078e0095 */
[----:B------:R-:W-:Y:S01]  /*abd0*/  STL.64 [R1+0x248], R42 ;  /* 0x0002482a01007387 */ /* 0x000fe20000100a00 */
[----:B------:R-:W-:-:S03]  /*abe0*/  IMAD.MOV.U32 R9, RZ, RZ, R146 ;  /* 0x000000ffff097224 */ /* 0x000fc600078e0092 */
[----:B------:R0:W-:Y:S01]  /*abf0*/  STL.64 [R1+0x250], R44 ;  /* 0x0002502c01007387 */ /* 0x0001e20000100a00 */
        /* <DEDUP_REMOVED lines=151> */
[----:B------:R-:W2:Y:S04]  /*b570*/  LDL.LU.64 R50, [R1+0xb40] ;  /* 0x000b400001327983 */ /* 0x000ea80000300a00 */
        /* <DEDUP_REMOVED lines=284> */
[----:B------:R-:W-:-:S02]  /*c740*/  UMOV UR13, 0x40000040 ;  /* 0x40000040000d7882 */ /* 0x000fc40000000000 */
[----:B------:R-:W-:Y:S01]  /*c750*/  STL [R1+0x6b8], R162 ;  /* 0x0006b8a201007387 */ /* 0x000fe20000100800 */
        /* <DEDUP_REMOVED lines=47> */
[----:B------:R-:W-:Y:S01]  /*ca50*/  MOV R137, R235 ;  /* 0x000000eb00897202 */ /* 0x000fe20000000f00 */
[----:B------:R-:W-:Y:S01]  /*ca60*/  IMAD.MOV.U32 R138, RZ, RZ, R234 ;  /* 0x000000ffff8a7224 */ /* 0x000fe200078e00ea */
[----:B------:R-:W-:Y:S01]  /*ca70*/  MOV R148, R224 ;  /* 0x000000e000947202 */ /* 0x000fe20000000f00 */
[----:B------:R-:W-:-:S02]  /*ca80*/  IMAD.MOV.U32 R139, RZ, RZ, R233 ;  /* 0x000000ffff8b7224 */ /* 0x000fc400078e00e9 */
[----:B------:R-:W-:Y:S02]  /*ca90*/  IMAD.MOV.U32 R140, RZ, RZ, R232 ;  /* 0x000000ffff8c7224 */ /* 0x000fe400078e00e8 */
[----:B------:R-:W-:Y:S02]  /*caa0*/  IMAD.MOV.U32 R141, RZ, RZ, R231 ;  /* 0x000000ffff8d7224 */ /* 0x000fe400078e00e7 */
[----:B------:R-:W-:Y:S02]  /*cab0*/  IMAD.MOV.U32 R142, RZ, RZ, R230 ;  /* 0x000000ffff8e7224 */ /* 0x000fe400078e00e6 */
[----:B------:R-:W-:Y:S02]  /*cac0*/  IMAD.MOV.U32 R143, RZ, RZ, R229 ;  /* 0x000000ffff8f7224 */ /* 0x000fe400078e00e5 */
[----:B------:R-:W-:Y:S02]  /*cad0*/  IMAD.MOV.U32 R144, RZ, RZ, R228 ;  /* 0x000000ffff907224 */ /* 0x000fe400078e00e4 */
[----:B------:R-:W-:-:S02]  /*cae0*/  IMAD.MOV.U32 R145, RZ, RZ, R227 ;  /* 0x000000ffff917224 */ /* 0x000fc400078e00e3 */
[----:B------:R-:W-:Y:S01]  /*caf0*/  IMAD.MOV.U32 R146, RZ, RZ, R226 ;  /* 0x000000ffff927224 */ /* 0x000fe200078e00e2 */
[----:B------:R-:W-:Y:S01]  /*cb00*/  MOV R226, R13 ;  /* 0x0000000d00e27202 */ /* 0x000fe20000000f00 */
[----:B------:R-:W-:Y:S02]  /*cb10*/  IMAD.MOV.U32 R147, RZ, RZ, R225 ;  /* 0x000000ffff937224 */ /* 0x000fe400078e00e1 */
[----:B------:R-:W-:Y:S02]  /*cb20*/  IMAD.MOV.U32 R149, RZ, RZ, R223 ;  /* 0x000000ffff957224 */ /* 0x000fe400078e00df */
[----:B------:R-:W-:Y:S02]  /*cb30*/  IMAD.MOV.U32 R150, RZ, RZ, R222 ;  /* 0x000000ffff967224 */ /* 0x000fe400078e00de */
[----:B------:R-:W-:Y:S02]  /*cb40*/  IMAD.MOV.U32 R151, RZ, RZ, R221 ;  /* 0x000000ffff977224 */ /* 0x000fe400078e00dd */
[----:B------:R-:W-:-:S02]  /*cb50*/  IMAD.MOV.U32 R162, RZ, RZ, R220 ;  /* 0x000000ffffa27224 */ /* 0x000fc400078e00dc */
[----:B------:R-:W-:Y:S02]  /*cb60*/  IMAD.MOV.U32 R130, RZ, RZ, R0 ;  /* 0x000000ffff827224 */ /* 0x000fe400078e0000 */
[----:B------:R-:W-:Y:S01]  /*cb70*/  IMAD.MOV.U32 R131, RZ, RZ, R19 ;  /* 0x000000ffff837224 */ /* 0x000fe200078e0013 */
[----:B------:R-:W-:Y:S01]  /*cb80*/  UMOV UR8, UR12 ;  /* 0x0000000c00087c82 */ /* 0x000fe20008000000 */
[----:B------:R-:W-:Y:S01]  /*cb90*/  IMAD.MOV.U32 R132, RZ, RZ, R18 ;  /* 0x000000ffff847224 */ /* 0x000fe200078e0012 */
[----:B------:R-:W-:Y:S01]  /*cba0*/  UMOV UR9, UR13 ;  /* 0x0000000d00097c82 */ /* 0x000fe20008000000 */
[----:B------:R-:W-:Y:S01]  /*cbb0*/  IMAD.MOV.U32 R133, RZ, RZ, R17 ;  /* 0x000000ffff857224 */ /* 0x000fe200078e0011 */
[----:B------:R0:W5:Y:S01]  /*cbc0*/  LDL.LU R0, [R1+0x6d4] ;  /* 0x0006d40001007983 */ /* 0x0001620000300800 */
[----:B------:R-:W-:Y:S02]  /*cbd0*/  IMAD.MOV.U32 R134, RZ, RZ, R16 ;  /* 0x000000ffff867224 */ /* 0x000fe400078e0010 */
[----:B------:R-:W-:Y:S01]  /*cbe0*/  IMAD.MOV.U32 R135, RZ, RZ, R3 ;  /* 0x000000ffff877224 */ /* 0x000fe200078e0003 */
[----:B------:R0:W5:Y:S01]  /*cbf0*/  LDL.LU R19, [R1+0x6d0] ;  /* 0x0006d00001137983 */ /* 0x0001620000300800 */
[----:B------:R-:W-:-:S02]  /*cc00*/  IMAD.MOV.U32 R136, RZ, RZ, R2 ;  /* 0x000000ffff887224 */ /* 0x000fc400078e0002 */
[----:B------:R-:W-:Y:S01]  /*cc10*/  IMAD.MOV.U32 R220, RZ, RZ, R23 ;  /* 0x000000ffffdc7224 */ /* 0x000fe200078e0017 */
[----:B------:R0:W5:Y:S01]  /*cc20*/  LDL.LU R18, [R1+0x6cc] ;  /* 0x0006cc0001127983 */ /* 0x0001620000300800 */
[----:B------:R-:W-:Y:S02]  /*cc30*/  IMAD.MOV.U32 R221, RZ, RZ, R22 ;  /* 0x000000ffffdd7224 */ /* 0x000fe400078e0016 */
        /* <DEDUP_REMOVED lines=12> */
[----:B------:R-:W-:Y:S02]  /*cd00*/  IMAD.MOV.U32 R231, RZ, RZ, R8 ;  /* 0x000000ffffe77224 */ /* 0x000fe400078e0008 */
[----:B------:R-:W-:-:S02]  /*cd10*/  IMAD.MOV.U32 R232, RZ, RZ, R7 ;  /* 0x000000ffffe87224 */ /* 0x000fc400078e0007 */
[----:B------:R-:W-:Y:S02]  /*cd20*/  IMAD.MOV.U32 R233, RZ, RZ, R6 ;  /* 0x000000ffffe97224 */ /* 0x000fe400078e0006 */
[----:B------:R-:W-:Y:S02]  /*cd30*/  IMAD.MOV.U32 R234, RZ, RZ, R5 ;  /* 0x000000ffffea7224 */ /* 0x000fe400078e0005 */
[----:B------:R-:W-:-:S06]  /*cd40*/  IMAD.MOV.U32 R235, RZ, RZ, R4 ;  /* 0x000000ffffeb7224 */ /* 0x000fcc00078e0004 */
        /* <DEDUP_REMOVED lines=67> */
[----:B-1----:R0:W5:Y:S04]  /*d180*/  LDL.LU R162, [R1+0x6b8] ;  /* 0x0006b80001a27983 */ /* 0x0021680000300800 */
[----:B------:R0:W5:Y:S04]  /*d190*/  LDL.LU.64 R150, [R1+0x6b0] ;  /* 0x0006b00001967983 */ /* 0x0001680000300a00 */
        /* <DEDUP_REMOVED lines=20> */
[----:B------:R0:W5:Y:S01]  /*d2e0*/  LDL.LU.64 R108, [R1+0x608] ;  /* 0x00060800016c7983 */ /* 0x0001620000300a00 */
[----:B------:R-:W-:Y:S05]  /*d2f0*/  @!P1 BRA `(.L_x_22) ;  /* 0x000000d800989947 */ /* 0x000fea0003800000 */
[----:B------:R-:W-:Y:S01]  /*d300*/  UIADD3 UR6, UR37, 0x1, URZ ;  /* 0x0000000125067890 */ /* 0x000fe2000fffe03f */
[----:B-----5:R-:W-:-:S03]  /*d310*/  R2UR UR16, R3 ;  /* 0x00000000031072ca */ /* 0x020fc600000e0000 */
[----:B------:R-:W-:-:S04]  /*d320*/  UISETP.NE.AND UP0, UPT, UR6, 0x2, UPT ;  /* 0x000000020600788c */ /* 0x000fc8000bf05270 */
[----:B------:R-:W-:Y:S02]  /*d330*/  USEL UR7, URZ, 0x1, UP0 ;  /* 0x000000013f077887 */ /* 0x000fe40008000000 */
[----:B------:R-:W-:Y:S02]  /*d340*/  USEL UR6, UR6, URZ, UP0 ;  /* 0x0000003f06067287 */ /* 0x000fe40008000000 */
[----:B------:R-:W-:-:S06]  /*d350*/  ULOP3.LUT UR7, UR36, UR7, URZ, 0x3c, !UPT ;  /* 0x0000000724077292 */ /* 0x000fcc000f8e3c3f */
[----:B------:R-:W-:Y:S01]  /*d360*/  IMAD.U32 R3, RZ, RZ, UR7 ;  /* 0x00000007ff037e24 */ /* 0x000fe2000f8e00ff */
[----:B------:R-:W-:-:S06]  /*d370*/  UMOV UR7, UR37 ;  /* 0x0000002500077c82 */ /* 0x000fcc0008000000 */
.L_x_29:
[----:B------:R-:W-:Y:S05]  /*d380*/  @!P0 BRA `(.L_x_23) ;  /* 0x0000000000048947 */ /* 0x000fea0003800000 */
[----:B------:R-:W-:Y:S01]  /*d390*/  BPT.TRAP 0x1 ;  /* 0x000000040000795c */ /* 0x000fe20000300000 */
.L_x_23:
[----:B------:R-:W1:Y:S01]  /*d3a0*/  S2UR UR9, SR_CgaCtaId ;  /* 0x00000000000979c3 */ /* 0x000e620000008800 */
[----:B------:R-:W-:Y:S01]  /*d3b0*/  UMOV UR8, 0x400 ;  /* 0x0000040000087882 */ /* 0x000fe20000000000 */
[----:B------:R-:W-:Y:S02]  /*d3c0*/  MOV R4, UR6 ;  /* 0x0000000600047c02 */ /* 0x000fe40008000f00 */
[----:B------:R-:W-:Y:S01]  /*d3d0*/  SHF.L.U32 R5, R3, 0x1f, RZ ;  /* 0x0000001f03057819 */ /* 0x000fe200000006ff */
[----:B-1----:R-:W-:-:S06]  /*d3e0*/  ULEA UR8, UR9, UR8, 0x18 ;  /* 0x0000000809087291 */ /* 0x002fcc000f8ec03f */
[----:B------:R-:W-:-:S04]  /*d3f0*/  IMAD.U32 R0, RZ, RZ, UR8 ;  /* 0x00000008ff007e24 */ /* 0x000fc8000f8e00ff */
[----:B------:R-:W-:-:S04]  /*d400*/  IMAD R4, R4, 0x8, R0 ;  /* 0x0000000804047824 */ /* 0x000fc800078e0200 */
[----:B------:R1:W2:Y:S01]  /*d410*/  SYNCS.PHASECHK.TRANS64.TRYWAIT P1, [R4+URZ], R5 ;  /* 0x00000005040075a7 */ /* 0x0002a2000802017f */
[----:B------:R-:W-:Y:S05]  /*d420*/  @!P0 BRA `(.L_x_24) ;  /* 0x0000000000048947 */ /* 0x000fea0003800000 */
[----:B------:R-:W-:Y:S01]  /*d430*/  BPT.TRAP 0x1 ;  /* 0x000000040000795c */ /* 0x000fe20000300000 */
.L_x_24:
[----:B--2---:R-:W-:Y:S05]  /*d440*/  @P1 BRA `(.L_x_25) ;  /* 0x0000000000081947 */ /* 0x004fea0003800000 */
[----:B------:R-:W2:Y:S02]  /*d450*/  SYNCS.PHASECHK.TRANS64.TRYWAIT P1, [R4+URZ], R5 ;  /* 0x00000005040075a7 */ /* 0x000ea4000802017f */
[----:B--2---:R-:W-:Y:S05]  /*d460*/  @!P1 BRA `(.L_x_26) ;  /* 0x0000033000249947 */ /* 0x004fea0003800000 */
.L_x_25:
        /* <DEDUP_REMOVED lines=64> */
[----:B---3--:R-:W3:Y:S04]  /*d870*/  LDL.LU.64 R24, [R1] ;  /* 0x0000000001187983 */ /* 0x008ee80000300a00 */
        /* <DEDUP_REMOVED lines=127> */
[----:B--2---:R-:W2:Y:S04]  /*e070*/  LDL.LU.64 R24, [R1+0x400] ;  /* 0x0004000001187983 */ /* 0x004ea80000300a00 */
        /* <DEDUP_REMOVED lines=63> */
[----:B------:R-:W-:-:S02]  /*e470*/  ULEA UR17, UR6, UR4, 0xb ;  /* 0x0000000406117291 */ /* 0x000fc4000f8e583f */
[----:B------:R-:W-:Y:S01]  /*e480*/  ULEA UR18, UR6, UR5, 0xc ;  /* 0x0000000506127291 */ /* 0x000fe2000f8e603f */
[----:B------:R-:W-:Y:S01]  /*e490*/  STL [R1+0xcd8], R162 ;  /* 0x000cd8a201007387 */ /* 0x000fe20000100800 */
[----:B------:R-:W-:Y:S01]  /*e4a0*/  UMOV UR9, 0x40000040 ;  /* 0x4000004000097882 */ /* 0x000fe20000000000 */
[----:B------:R-:W-:Y:S02]  /*e4b0*/  UMOV UR11, 0x40000040 ;  /* 0x40000040000b7882 */ /* 0x000fe40000000000 */
[----:B------:R-:W-:Y:S01]  /*e4c0*/  UMOV UR8, UR17 ;  /* 0x0000001100087c82 */ /* 0x000fe20008000000 */
[----:B------:R-:W-:Y:S01]  /*e4d0*/  STL [R1+0x6d4], R19 ;  /* 0x0006d41301007387 */ /* 0x000fe20000100800 */
[----:B------:R-:W-:-:S03]  /*e4e0*/  UMOV UR10, UR18 ;  /* 0x00000012000a7c82 */ /* 0x000fc60008000000 */
[----:B------:R-:W-:Y:S04]  /*e4f0*/  STL [R1+0x6d0], R18 ;  /* 0x0006d01201007387 */ /* 0x000fe80000100800 */
[----:B------:R-:W-:Y:S04]  /*e500*/  STL [R1+0x6cc], R17 ;  /* 0x0006cc1101007387 */ /* 0x000fe80000100800 */
[----:B------:R-:W-:Y:S04]  /*e510*/  STL [R1+0x6c8], R16 ;  /* 0x0006c81001007387 */ /* 0x000fe80000100800 */
[----:B------:R-:W-:Y:S04]  /*e520*/  STL [R1+0x6c4], R3 ;  /* 0x0006c40301007387 */ /* 0x000fe80000100800 */
[----:B------:R3:W-:Y:S04]  /*e530*/  STL [R1+0x6c0], R2 ;  /* 0x0006c00201007387 */ /* 0x0007e80000100800 */
[----:B------:R4:W-:Y:S01]  /*e540*/  STL [R1+0x6bc], R0 ;  /* 0x0006bc0001007387 */ /* 0x0009e20000100800 */
[----:B--2---:R-:W-:-:S06]  /*e550*/  WARPGROUP.ARRIVE ;  /* 0x00000000000079c5 */ /* 0x004fcc0000000000 */
[----:B------:R-:W-:Y:S03]  /*e560*/  HGMMA.64x256x16.F32.BF16 R24, gdesc[UR8], R24, gsb0 ;  /* 0x03e00000081879f0 */ /* 0x000fe60008001818 */
[----:B------:R-:W-:Y:S02]  /*e570*/  WARPGROUP.DEPBAR.LE gsb0, 0x0 ;  /* 0x00008000000079c5 */ /* 0x000fe40000010000 */
[----:B------:R-:W-:Y:S01]  /*e580*/  STL.64 [R1+0x400], R24 ;  /* 0x0004001801007387 */ /* 0x000fe20000100a00 */
[----:B---3--:R-:W-:Y:S01]  /*e590*/  IMAD.MOV.U32 R2, RZ, RZ, R150 ;  /* 0x000000ffff027224 */ /* 0x008fe200078e0096 */
[----:B------:R-:W-:Y:S01]  /*e5a0*/  MOV R11, R141 ;  /* 0x0000008d000b7202 */ /* 0x000fe20000000f00 */
[----:B----4-:R-:W-:Y:S01]  /*e5b0*/  IMAD.MOV.U32 R0, RZ, RZ, R151 ;  /* 0x000000ffff007224 */ /* 0x010fe200078e0097 */
[----:B------:R-:W-:Y:S01]  /*e5c0*/  STL.64 [R1+0x408], R26 ;  /* 0x0004081a01007387 */ /* 0x000fe20000100a00 */
[----:B-1----:R-:W-:Y:S01]  /*e5d0*/  IMAD.MOV.U32 R4, RZ, RZ, R148 ;  /* 0x000000ffff047224 */ /* 0x002fe200078e0094 */
[----:B------:R-:W-:Y:S01]  /*e5e0*/  MOV R22, R130 ;  /* 0x0000008200167202 */ /* 0x000fe20000000f00 */
[----:B------:R-:W-:Y:S01]  /*e5f0*/  IMAD.MOV.U32 R3, RZ, RZ, R149 ;  /* 0x000000ffff037224 */ /* 0x000fe200078e0095 */
[----:B------:R-:W-:Y:S01]  /*e600*/  STL.64 [R1+0x410], R28 ;  /* 0x0004101c01007387 */ /* 0x000fe20000100a00 */
[----:B------:R-:W-:Y:S01]  /*e610*/  IMAD.MOV.U32 R6, RZ, RZ, R146 ;  /* 0x000000ffff067224 */ /* 0x000fe200078e0092 */
[----:B0-----:R-:W-:Y:S01]  /*e620*/  MOV R203, R119 ;  /* 0x0000007700cb7202 */ /* 0x001fe20000000f00 */
        /* <DEDUP_REMOVED lines=28> */
[----:B------:R0:W-:Y:S01]  /*e7f0*/  STL [R1+0x450], R44 ;  /* 0x0004502c01007387 */ /* 0x0001e20000100800 */
        /* <DEDUP_REMOVED lines=466> */
[----:B------:R-:W-:Y:S01]  /*10520*/  IMAD.MOV.U32 R231, RZ, RZ, R5 ;  /* 0x000000ffffe77224 */ /* 0x000fe200078e0005 */
[----:B------:R-:W-:Y:S01]  /*10530*/  MOV R140, R224 ;  /* 0x000000e0008c7202 */ /* 0x000fe20000000f00 */
[----:B------:R-:W-:Y:S02]  /*10540*/  IMAD.MOV.U32 R137, RZ, RZ, R227 ;  /* 0x000000ffff897224 */ /* 0x000fe400078e00e3 */
        /* <DEDUP_REMOVED lines=8> */
[----:B------:R-:W-:Y:S01]  /*105d0*/  IMAD.MOV.U32 R141, RZ, RZ, R223 ;  /* 0x000000ffff8d7224 */ /* 0x000fe200078e00df */
[----:B------:R-:W-:Y:S01]  /*105e0*/  MOV R223, R13 ;  /* 0x0000000d00df7202 */ /* 0x000fe20000000f00 */
        /* <DEDUP_REMOVED lines=24> */
[----:B------:R-:W-:-:S02]  /*10770*/  IMAD.MOV.U32 R214, RZ, RZ, R22 ;  /* 0x000000ffffd67224 */ /* 0x000fc400078e0016 */
        /* <DEDUP_REMOVED lines=124> */
[----:B------:R-:W-:-:S02]  /*10f40*/  UMOV UR15, UR11 ;  /* 0x0000000b000f7c82 */ /* 0x000fc40008000000 */
        /* <DEDUP_REMOVED lines=32> */
[----:B------:R-:W-:Y:S01]  /*11150*/  STL.64 [R1+0x1328], R42 ;  /* 0x0013282a01007387 */ /* 0x000fe20000100a00 */
[----:B--2---:R-:W-:-:S06]  /*11160*/  WARPGROUP.ARRIVE ;  /* 0x00000000000079c5 */ /* 0x004fcc0000000000 */
[----:B------:R-:W-:Y:S01]  /*11170*/  HGMMA.64x256x16.F32.BF16 R108, gdesc[UR12], R108, gsb0 ;  /* 0x03e000000c6c79f0 */ /* 0x000fe2000800186c */
        /* <DEDUP_REMOVED lines=9> */
[----:B------:R-:W-:-:S03]  /*11210*/  WARPGROUP.DEPBAR.LE gsb0, 0x0 ;  /* 0x00008000000079c5 */ /* 0x000fc60000010000 */
        /* <DEDUP_REMOVED lines=321> */
[----:B----4-:R-:W-:Y:S01]  /*12630*/  IMAD.MOV.U32 R158, RZ, RZ, R122 ;  /* 0x000000ffff9e7224 */ /* 0x010fe200078e007a */
        /* <DEDUP_REMOVED lines=417> */
[----:B------:R-:W-:-:S02]  /*14050*/  IMAD.MOV.U32 R150, RZ, RZ, R2 ;  /* 0x000000ffff967224 */ /* 0x000fc400078e0002 */
[----:B------:R-:W-:Y:S02]  /*14060*/  IMAD.MOV.U32 R151, RZ, RZ, R0 ;  /* 0x000000ffff977224 */ /* 0x000fe400078e0000 */
[----:B------:R-:W-:Y:S02]  /*14070*/  IMAD.MOV.U32 R148, RZ, RZ, R4 ;  /* 0x000000ffff947224 */ /* 0x000fe400078e0004 */
[----:B------:R-:W-:Y:S01]  /*14080*/  IMAD.MOV.U32 R149, RZ, RZ, R3 ;  /* 0x000000ffff957224 */ /* 0x000fe200078e0003 */
[----:B------:R-:W-:Y:S01]  /*14090*/  MOV R145, R7 ;  /* 0x0000000700917202 */ /* 0x000fe20000000f00 */
[----:B------:R-:W-:Y:S02]  /*140a0*/  IMAD.MOV.U32 R146, RZ, RZ, R6 ;  /* 0x000000ffff927224 */ /* 0x000fe400078e0006 */
        /* <DEDUP_REMOVED lines=251> */
[----:B------:R0:W-:Y:S01]  /*15060*/  STL [R1+0x450], R44 ;  /* 0x0004502c01007387 */ /* 0x0001e20000100800 */
        /* <DEDUP_REMOVED lines=591> */
[----:B------:R-:W4:Y:S01]  /*17560*/  LDL.LU R162, [R1+0xcd8] ;  /* 0x000cd80001a27983 */ /* 0x000f220000300800 */
        /* <DEDUP_REMOVED lines=246> */
[----:B------:R0:W-:Y:S01]  /*184d0*/  STL.64 [R1+0x250], R44 ;  /* 0x0002502c01007387 */ /* 0x0001e20000100a00 */
        /* <DEDUP_REMOVED lines=486> */
[----:B------:R-:W-:Y:S01]  /*1a340*/  IMAD.MOV.U32 R137, RZ, RZ, R235 ;  /* 0x000000ffff897224 */ /* 0x000fe200078e00eb */
[----:B------:R-:W-:Y:S01]  /*1a350*/  MOV R144, R228 ;  /* 0x000000e400907202 */ /* 0x000fe20000000f00 */
[----:B------:R-:W-:Y:S01]  /*1a360*/  IMAD.MOV.U32 R138, RZ, RZ, R234 ;  /* 0x000000ffff8a7224 */ /* 0x000fe200078e00ea */
        /* <DEDUP_REMOVED lines=12> */
[----:B------:R-:W-:Y:S01]  /*1a430*/  IMAD.MOV.U32 R150, RZ, RZ, R222 ;  /* 0x000000ffff967224 */ /* 0x000fe200078e00de */
[----:B------:R-:W-:Y:S01]  /*1a440*/  MOV R222, R21 ;  /* 0x0000001500de7202 */ /* 0x000fe20000000f00 */
[----:B------:R-:W-:Y:S02]  /*1a450*/  IMAD.MOV.U32 R151, RZ, RZ, R221 ;  /* 0x000000ffff977224 */ /* 0x000fe400078e00dd */
[----:B------:R-:W-:Y:S02]  /*1a460*/  IMAD.MOV.U32 R162, RZ, RZ, R220 ;  /* 0x000000ffffa27224 */ /* 0x000fe400078e00dc */
[----:B------:R-:W-:-:S02]  /*1a470*/  IMAD.MOV.U32 R130, RZ, RZ, R19 ;  /* 0x000000ffff827224 */ /* 0x000fc400078e0013 */
        /* <DEDUP_REMOVED lines=119> */
[----:B------:R-:W-:Y:S01]  /*1abf0*/  BPT.TRAP 0x1 ;  /* 0x000000040000795c */ /* 0x000fe20000300000 */
.L_x_27:
[----:B-----5:R-:W-:Y:S01]  /*1ac00*/  ISETP.NE.AND P1, PT, R19, RZ, PT ;  /* 0x000000ff1300720c */ /* 0x020fe20003f25270 */
[----:B------:R-:W-:Y:S01]  /*1ac10*/  IMAD.U32 R4, RZ, RZ, UR7 ;  /* 0x00000007ff047e24 */ /* 0x000fe2000f8e00ff */
[----:B------:R-:W-:-:S11]  /*1ac20*/  UISETP.GT.U32.AND UP0, UPT, UR38, 0x1, UPT ;  /* 0x000000012600788c */ /* 0x000fd6000bf04070 */
[----:B------:R-:W-:-:S04]  /*1ac30*/  @P1 IMAD R4, R4, 0x8, R0 ;  /* 0x0000000804041824 */ /* 0x000fc800078e0200 */
[----:B------:R-:W-:-:S05]  /*1ac40*/  @P1 VIADD R4, R4, 0x10 ;  /* 0x0000001004041836 */ /* 0x000fca0000000000 */
[----:B------:R-:W-:-:S04]  /*1ac50*/  @P1 PRMT R4, R162, 0x654, R4 ;  /* 0x00000654a2041816 */ /* 0x000fc80000000004 */
[----:B------:R1:W-:Y:S01]  /*1ac60*/  @P1 SYNCS.ARRIVE.TRANS64.RED.A1T0 RZ, [R4+URZ], RZ ;  /* 0x000000ff04ff19a7 */ /* 0x0003e2000810043f */
[----:B------:R-:W-:-:S13]  /*1ac70*/  PLOP3.LUT P1, PT, PT, PT, UP0, 0x80, 0x0 ;  /* 0x000000000000781c */ /* 0x000fda0003f2f008 */
[----:B-1----:R-:W-:Y:S05]  /*1ac80*/  @P1 BRA `(.L_x_28) ;  /* 0x0000000000041947 */ /* 0x002fea0003800000 */
[----:B------:R-:W-:Y:S01]  /*1ac90*/  BPT.TRAP 0x1 ;  /* 0x000000040000795c */ /* 0x000fe20000300000 */
.L_x_28:
[----:B------:R-:W-:Y:S02]  /*1aca0*/  UISETP.GT.AND UP2, UPT, UR16, 0x1, UPT ;  /* 0x000000011000788c */ /* 0x000fe4000bf44270 */
[----:B------:R-:W-:Y:S02]  /*1acb0*/  UIADD3 UR6, UR6, 0x1, URZ ;  /* 0x0000000106067890 */ /* 0x000fe4000fffe03f */
[----:B------:R-:W-:Y:S02]  /*1acc0*/  UIADD3 UR7, UR7, 0x1, URZ ;  /* 0x0000000107077890 */ /* 0x000fe4000fffe03f */
[----:B------:R-:W-:Y:S01]  /*1acd0*/  PLOP3.LUT P1, PT, PT, PT, UP2, 0x80, 0x0 ;  /* 0x000000000000781c */ /* 0x000fe20003f2f028 */
[----:B------:R-:W-:Y:S02]  /*1ace0*/  UISETP.NE.AND UP0, UPT, UR6, 0x2, UPT ;  /* 0x000000020600788c */ /* 0x000fe4000bf05270 */
[----:B------:R-:W-:Y:S02]  /*1acf0*/  UISETP.NE.AND UP1, UPT, UR7, 0x2, UPT ;  /* 0x000000020700788c */ /* 0x000fe4000bf25270 */
[----:B------:R-:W-:-:S02]  /*1ad00*/  USEL UR8, URZ, 0x1, UP0 ;  /* 0x000000013f087887 */ /* 0x000fc40008000000 */
[----:B------:R-:W-:Y:S02]  /*1ad10*/  UIADD3 UR16, UR16, -0x1, URZ ;  /* 0xffffffff10107890 */ /* 0x000fe4000fffe03f */
[----:B------:R-:W-:Y:S02]  /*1ad20*/  USEL UR6, UR6, URZ, UP0 ;  /* 0x0000003f06067287 */ /* 0x000fe40008000000 */
[----:B------:R-:W-:Y:S01]  /*1ad30*/  USEL UR7, UR7, URZ, UP1 ;  /* 0x0000003f07077287 */ /* 0x000fe20008800000 */
[----:B------:R-:W-:Y:S01]  /*1ad40*/  LOP3.LUT R3, R3, UR8, RZ, 0x3c, !PT ;  /* 0x0000000803037c12 */ /* 0x000fe2000f8e3cff */
[----:B------:R-:W-:Y:S10]  /*1ad50*/  @P1 BRA `(.L_x_29) ;  /* 0xffffff2400881947 */ /* 0x000ff4000383ffff */
.L_x_22:
[----:B-----5:R-:W1:Y:S02]  /*1ad60*/  LDC R3, c[0x0][0x28c] ;  /* 0x0000a300ff037b82 */ /* 0x020e640000000800 */
[----:B-1----:R-:W-:-:S13]  /*1ad70*/  ISETP.GE.AND P1, PT, R3, 0x1, PT ;  /* 0x000000010300780c */ /* 0x002fda0003f26270 */
[----:B------:R-:W-:Y:S05]  /*1ad80*/  @!P1 BRA `(.L_x_30) ;  /* 0x0000000000449947 */ /* 0x000fea0003800000 */
[----:B------:R-:W-:Y:S05]  /*1ad90*/  @!P0 BRA `(.L_x_31) ;  /* 0x0000000000048947 */ /* 0x000fea0003800000 */
[----:B------:R-:W-:Y:S01]  /*1ada0*/  BPT.TRAP 0x1 ;  /* 0x000000040000795c */ /* 0x000fe20000300000 */
.L_x_31:
[----:B------:R-:W-:Y:S01]  /*1adb0*/  ISETP.NE.AND P0, PT, R19, RZ, PT ;  /* 0x000000ff1300720c */ /* 0x000fe20003f05270 */
[----:B------:R-:W-:-:S12]  /*1adc0*/  UISETP.LT.AND UP1, UPT, UR43, 0x1, UPT ;  /* 0x000000012b00788c */ /* 0x000fd8000bf21270 */
[----:B------:R-:W-:-:S05]  /*1add0*/  VOTEU.ANY UP0, P0 ;  /* 0x00000000003f7886 */ /* 0x000fca0000000100 */
[----:B------:R-:W-:-:S04]  /*1ade0*/  @UP0 USEL UR4, UR43, 0x1, UP1 ;  /* 0x000000012b040887 */ /* 0x000fc80008800000 */
[----:B------:R-:W-:Y:S02]  /*1adf0*/  @UP0 UIADD3 UR4, UR37, UR43, -UR4 ;  /* 0x0000002b25040290 */ /* 0x000fe4000fffe804 */
[----:B------:R-:W-:-:S04]  /*1ae00*/  UISETP.GT.U32.AND UP0, UPT, UR38, 0x1, UPT ;  /* 0x000000012600788c */ /* 0x000fc8000bf04070 */
[----:B------:R-:W-:-:S04]  /*1ae10*/  IMAD.U32 R3, RZ, RZ, UR4 ;  /* 0x00000004ff037e24 */ /* 0x000fc8000f8e00ff */
[----:B------:R-:W-:-:S05]  /*1ae20*/  @P0 IMAD.SHL.U32 R3, R3, 0x8, RZ ;  /* 0x0000000803030824 */ /* 0x000fca00078e00ff */
[----:B------:R-:W-:-:S04]  /*1ae30*/  @P0 LOP3.LUT R3, R3, 0x8, RZ, 0xc0, !PT ;  /* 0x0000000803030812 */ /* 0x000fc800078ec0ff */
[----:B------:R-:W-:-:S04]  /*1ae40*/  @P0 IADD3 R0, R0, 0x10, R3 ;  /* 0x0000001000000810 */ /* 0x000fc80007ffe003 */
[----:B------:R-:W-:-:S04]  /*1ae50*/  @P0 PRMT R0, R162, 0x654, R0 ;  /* 0x00000654a2000816 */ /* 0x000fc80000000000 */
[----:B------:R1:W-:Y:S01]  /*1ae60*/  @P0 SYNCS.ARRIVE.TRANS64.RED.A1T0 RZ, [R0+URZ], RZ ;  /* 0x000000ff00ff09a7 */ /* 0x0003e2000810043f */
[----:B------:R-:W-:-:S13]  /*1ae70*/  PLOP3.LUT P0, PT, PT, PT, UP0, 0x80, 0x0 ;  /* 0x000000000000781c */ /* 0x000fda0003f0f008 */
[----:B-1----:R-:W-:Y:S05]  /*1ae80*/  @P0 BRA `(.L_x_30) ;  /* 0x0000000000040947 */ /* 0x002fea0003800000 */
[----:B------:R-:W-:Y:S01]  /*1ae90*/  BPT.TRAP 0x1 ;  /* 0x000000040000795c */ /* 0x000fe20000300000 */
.L_x_30:
[----:B------:R-:W1:Y:S01]  /*1aea0*/  S2R R6, SR_TID.X ;  /* 0x0000000000067919 */ /* 0x000e620000002100 */
[----:B------:R-:W-:Y:S01]  /*1aeb0*/  USHF.L.U32 UR41, UR41, 0x9, URZ ;  /* 0x0000000929297899 */ /* 0x000fe2000800063f */
[----:B------:R-:W-:Y:S01]  /*1aec0*/  ULDC UR9, c[0x0][0x288] ;  /* 0x0000a20000097ab9 */ /* 0x000fe20000000800 */
[----:B------:R-:W-:Y:S02]  /*1aed0*/  UIADD3 UR37, UR43, UR37, URZ ;  /* 0x000000252b257290 */ /* 0x000fe4000fffe03f */
[----:B------:R-:W-:Y:S02]  /*1aee0*/  UIMAD.WIDE UR6, UR40, 0x100, URZ ;  /* 0x00000100280678a5 */ /* 0x000fe4000f8e023f */
[----:B------:R-:W-:Y:S01]  /*1aef0*/  MOV R10, UR41 ;  /* 0x00000029000a7c02 */ /* 0x000fe20008000f00 */
[----:B------:R-:W-:Y:S02]  /*1af00*/  USHF.L.U32 UR40, UR40, 0x8, URZ ;  /* 0x0000000828287899 */ /* 0x000fe4000800063f */
[----:B------:R-:W-:Y:S01]  /*1af10*/  UISETP.GE.AND UP2, UPT, UR41, UR9, UPT ;  /* 0x000000092900728c */ /* 0x000fe2000bf46270 */
[----:B------:R-:W-:Y:S01]  /*1af20*/  ULDC UR8, c[0x0][0x284] ;  /* 0x0000a10000087ab9 */ /* 0x000fe20000000800 */
[----:B------:R-:W-:-:S02]  /*1af30*/  USHF.R.U32.HI UR4, URZ, 0x1, UR37 ;  /* 0x000000013f047899 */ /* 0x000fc40008011625 */
[----:B------:R-:W-:Y:S02]  /*1af40*/  UISETP.GE.OR UP2, UPT, UR40, UR8, UP2 ;  /* 0x000000082800728c */ /* 0x000fe40009746670 */
[----:B------:R-:W-:Y:S02]  /*1af50*/  ULOP3.LUT UR4, UR4, 0x1, URZ, 0xc0, !UPT ;  /* 0x0000000104047892 */ /* 0x000fe4000f8ec03f */
[----:B------:R-:W-:Y:S01]  /*1af60*/  USHF.R.S32.HI UR12, URZ, 0x1f, UR42 ;  /* 0x0000001f3f0c7899 */ /* 0x000fe2000801142a */
[----:B------:R-:W-:Y:S01]  /*1af70*/  ULDC.64 UR10, c[0x0][0x5d0] ;  /* 0x00017400000a7ab9 */ /* 0x000fe20000000a00 */
[----:B------:R-:W-:Y:S01]  /*1af80*/  UISETP.GT.U32.AND UP1, UPT, UR37, 0x1, UPT ;  /* 0x000000012500788c */ /* 0x000fe2000bf24070 */
[----:B------:R-:W-:Y:S01]  /*1af90*/  PLOP3.LUT P0, PT, PT, PT, UP2, 0x80, 0x0 ;  /* 0x000000000000781c */ /* 0x000fe20003f0f028 */
[----:B------:R-:W-:Y:S02]  /*1afa0*/  UISETP.NE.U32.AND UP0, UPT, UR4, 0x1, UPT ;  /* 0x000000010400788c */ /* 0x000fe4000bf05070 */
[----:B------:R-:W-:-:S02]  /*1afb0*/  UIMAD UR5, UR12, UR10, URZ ;  /* 0x0000000a0c0572a4 */ /* 0x000fc4000f8e023f */
[----:B------:R-:W-:Y:S02]  /*1afc0*/  UISETP.LT.U32.AND UP1, UPT, UR43, 0x2, UP1 ;  /* 0x000000022b00788c */ /* 0x000fe40008f21070 */
[----:B------:R-:W-:Y:S01]  /*1afd0*/  UISETP.GT.U32.AND UP0, UPT, UR43, 0x1, !UP0 ;  /* 0x000000012b00788c */ /* 0x000fe2000c704070 */
[--C-:B-1----:R-:W-:Y:S01]  /*1afe0*/  SHF.R.U32.HI R3, RZ, 0x7, R6.reuse ;  /* 0x00000007ff037819 */ /* 0x102fe20000011606 */
[C---:B------:R-:W-:Y:S01]  /*1aff0*/  IMAD.SHL.U32 R11, R6.reuse, 0x2, RZ ;  /* 0x00000002060b7824 */ /* 0x040fe200078e00ff */
[----:B------:R-:W-:Y:S01]  /*1b000*/  SHF.R.U32.HI R4, RZ, 0x2, R6 ;  /* 0x00000002ff047819 */ /* 0x000fe20000011606 */
[----:B------:R-:W-:Y:S01]  /*1b010*/  UIMAD UR5, UR42, UR11, UR5 ;  /* 0x0000000b2a0572a4 */ /* 0x000fe2000f8e0205 */
[----:B------:R-:W-:Y:S01]  /*1b020*/  LOP3.LUT R5, R6, 0x60, RZ, 0xc0, !PT ;  /* 0x0000006006057812 */ /* 0x000fe200078ec0ff */
[----:B------:R-:W-:Y:S01]  /*1b030*/  USEL UR4, URZ, 0x1, !UP0 ;  /* 0x000000013f047887 */ /* 0x000fe2000c000000 */
[----:B------:R-:W-:Y:S01]  /*1b040*/  LOP3.LUT R3, R3, 0x1, RZ, 0xc0, !PT ;  /* 0x0000000103037812 */ /* 0x000fe200078ec0ff */
[----:B------:R-:W-:Y:S01]  /*1b050*/  ULOP3.LUT UR37, UR37, 0x1, URZ, 0xc0, !UPT ;  /* 0x0000000125257892 */ /* 0x000fe2000f8ec03f */
[----:B------:R-:W-:-:S02]  /*1b060*/  LOP3.LUT R4, R4, 0x7, RZ, 0xc0, !PT ;  /* 0x0000000704047812 */ /* 0x000fc400078ec0ff */
[----:B------:R-:W-:Y:S01]  /*1b070*/  SHF.R.U32.HI R5, RZ, 0x1, R5 ;  /* 0x00000001ff057819 */ /* 0x000fe20000011605 */
[C---:B------:R-:W-:Y:S01]  /*1b080*/  IMAD.SHL.U32 R156, R3.reuse, 0x40, RZ ;  /* 0x00000040039c7824 */ /* 0x040fe200078e00ff */
[----:B------:R-:W-:Y:S02]  /*1b090*/  LOP3.LUT R10, R10, 0x6, R11, 0xf8, !PT ;  /* 0x000000060a0a7812 */ /* 0x000fe400078ef80b */
[--C-:B------:R-:W-:Y:S02]  /*1b0a0*/  IADD3 R0, RZ, -R5, -R4.reuse ;  /* 0x80000005ff007210 */ /* 0x100fe40007ffe804 */
[----:B------:R-:W-:Y:S01]  /*1b0b0*/  LOP3.LUT R156, R156, 0x40, R4, 0xe2, !PT ;  /* 0x000000409c9c7812 */ /* 0x000fe200078ee204 */
[----:B------:R-:W-:Y:S01]  /*1b0c0*/  IMAD.MOV.U32 R4, RZ, RZ, -0x2 ;  /* 0xfffffffeff047424 */ /* 0x000fe200078e00ff */
[----:B------:R-:W-:Y:S01]  /*1b0d0*/  SHF.R.S32.HI R11, RZ, 0x1f, R10 ;  /* 0x0000001fff0b7819 */ /* 0x000fe2000001140a */
[----:B------:R-:W-:Y:S01]  /*1b0e0*/  IMAD R0, R3, -0x40, R0 ;  /* 0xffffffc003007824 */ /* 0x000fe200078e0200 */
[----:B------:R-:W-:Y:S01]  /*1b0f0*/  LOP3.LUT R3, R6, 0x3, RZ, 0xc0, !PT ;  /* 0x0000000306037812 */ /* 0x000fe200078ec0ff */
[----:B------:R-:W-:Y:S01]  /*1b100*/  IMAD.U32 R6, RZ, RZ, UR10 ;  /* 0x0000000aff067e24 */ /* 0x000fe2000f8e00ff */
[----:B------:R-:W-:-:S03]  /*1b110*/  LOP3.LUT R156, R156, UR6, R5, 0xfe, !PT ;  /* 0x000000069c9c7c12 */ /* 0x000fc6000f8efe05 */
[----:B------:R-:W-:Y:S02]  /*1b120*/  IMAD R3, R3, R4, UR9 ;  /* 0x0000000903037e24 */ /* 0x000fe4000f8e0204 */
[----:B------:R-:W-:Y:S01]  /*1b130*/  IMAD.U32 R4, RZ, RZ, UR8 ;  /* 0x00000008ff047e24 */ /* 0x000fe2000f8e00ff */
[----:B------:R-:W-:Y:S01]  /*1b140*/  USEL UR8, URZ, 0x1, !UP1 ;  /* 0x000000013f087887 */ /* 0x000fe2000c800000 */
[----:B------:R-:W-:-:S03]  /*1b150*/  IMAD.WIDE.U32 R6, R6, UR42, R10 ;  /* 0x0000002a06067c25 */ /* 0x000fc6000f8e000a */
[----:B------:R-:W-:Y:S01]  /*1b160*/  IADD3 R0, R4, -UR40, R0 ;  /* 0x8000002804007c10 */ /* 0x000fe2000fffe000 */
[----:B------:R-:W-:Y:S01]  /*1b170*/  ULOP3.LUT UR36, UR4, UR36, UR8, 0x96, !UPT ;  /* 0x0000002404247292 */ /* 0x000fe2000f8e9608 */
[----:B------:R-:W-:Y:S01]  /*1b180*/  VIADD R7, R7, UR5 ;  /* 0x0000000507077c36 */ /* 0x000fe20008000000 */
[----:B------:R-:W-:Y:S01]  /*1b190*/  UMOV UR40, 0xffffffff ;  /* 0xffffffff00287882 */ /* 0x000fe20000000000 */
[----:B------:R-:W-:Y:S01]  /*1b1a0*/  VIADD R3, R3, -UR41 ;  /* 0x8000002903037c36 */ /* 0x000fe20008000000 */
[----:B------:R-:W-:Y:S08]  /*1b1b0*/  @P0 BRA `(.L_x_32) ;  /* 0x0000023400580947 */ /* 0x000ff00003800000 */
[----:B------:R-:W-:Y:S01]  /*1b1c0*/  FSETP.NEU.AND P0, PT, R16, RZ, PT ;  /* 0x000000ff1000720b */ /* 0x000fe20003f0d000 */
[----:B------:R-:W-:Y:S01]  /*1b1d0*/  ULDC.64 UR8, c[0x0][0x5c8] ;  /* 0x0001720000087ab9 */ /* 0x000fe20000000a00 */
[----:B------:R-:W-:Y:S01]  /*1b1e0*/  ISETP.GT.AND P5, PT, R3, RZ, PT ;  /* 0x000000ff0300720c */ /* 0x000fe20003fa4270 */
[----:B------:R-:W-:Y:S01]  /*1b1f0*/  UIMAD UR4, UR7, UR8, URZ ;  /* 0x00000008070472a4 */ /* 0x000fe2000f8e023f */
[----:B------:R-:W-:Y:S01]  /*1b200*/  IMAD.U32 R14, RZ, RZ, UR9 ;  /* 0x00000009ff0e7e24 */ /* 0x000fe2000f8e00ff */
[----:B------:R-:W-:Y:S01]  /*1b210*/  BSSY B0, `(.L_x_32) ;  /* 0x0002350000007945 */ /* 0x000fe20003800000 */
[----:B------:R-:W-:Y:S01]  /*1b220*/  IMAD.WIDE.U32 R6, R156, UR8, R6 ;  /* 0x000000089c067c25 */ /* 0x000fe2000f8e0006 */
[----:B------:R-:W-:-:S03]  /*1b230*/  ISETP.GT.AND P1, PT, R0, RZ, P5 ;  /* 0x000000ff0000720c */ /* 0x000fc60002f24270 */
[----:B------:R-:W-:-:S04]  /*1b240*/  IMAD R14, R156, R14, UR4 ;  /* 0x000000049c0e7e24 */ /* 0x000fc8000f8e020e */
[----:B------:R-:W-:Y:S01]  /*1b250*/  IMAD.IADD R14, R7, 0x1, R14 ;  /* 0x00000001070e7824 */ /* 0x000fe200078e020e */
[----:B------:R-:W-:Y:S06]  /*1b260*/  @!P0 BRA `(.L_x_33) ;  /* 0x0000018000208947 */ /* 0x000fec0003800000 */
[----:B------:R-:W1:Y:S01]  /*1b270*/  LDC.64 R152, c[0x0][0x5b8] ;  /* 0x00016e00ff987b82 */ /* 0x000e620000000a00 */
[----:B------:R-:W2:Y:S01]  /*1b280*/  LDL.LU R15, [R1+0x400] ;  /* 0x00040000010f7983 */ /* 0x000ea20000300800 */
[----:B------:R-:W-:-:S06]  /*1b290*/  ULDC.64 UR4, c[0x0][0x5c0] ;  /* 0x0001700000047ab9 */ /* 0x000fcc0000000a00 */
[----:B------:R-:W3:Y:S08]  /*1b2a0*/  LDC.64 R8, c[0x0][0x5b0] ;  /* 0x00016c00ff087b82 */ /* 0x000ef00000000a00 */
[----:B------:R-:W4:Y:S01]  /*1b2b0*/  LDC.64 R20, c[0x0][0x5a8] ;  /* 0x00016a00ff147b82 */ /* 0x000f220000000a00 */
[C---:B-1----:R-:W-:Y:S02]  /*1b2c0*/  IMAD R160, R152.reuse, UR12, RZ ;  /* 0x0000000c98a07c24 */ /* 0x042fe4000f8e02ff */
[----:B------:R-:W-:-:S04]  /*1b2d0*/  IMAD.WIDE.U32 R154, R152, UR42, R10 ;  /* 0x0000002a989a7c25 */ /* 0x000fc8000f8e000a */
[----:B------:R-:W-:Y:S02]  /*1b2e0*/  IMAD R160, R153, UR42, R160 ;  /* 0x0000002a99a07c24 */ /* 0x000fe4000f8e02a0 */
[----:B---3--:R-:W-:Y:S02]  /*1b2f0*/  IMAD R157, R8, UR7, RZ ;  /* 0x00000007089d7c24 */ /* 0x008fe4000f8e02ff */
[----:B------:R-:W-:Y:S02]  /*1b300*/  IMAD.IADD R23, R155, 0x1, R160 ;  /* 0x000000019b177824 */ /* 0x000fe400078e02a0 */
[----:B------:R-:W-:Y:S02]  /*1b310*/  IMAD.MOV.U32 R22, RZ, RZ, R154 ;  /* 0x000000ffff167224 */ /* 0x000fe400078e009a */
[C---:B------:R-:W-:Y:S02]  /*1b320*/  IMAD R157, R156.reuse, R9, R157 ;  /* 0x000000099c9d7224 */ /* 0x040fe400078e029d */
[----:B------:R-:W-:-:S04]  /*1b330*/  IMAD.WIDE.U32 R4, R156, R8, R22 ;  /* 0x000000089c047225 */ /* 0x000fc800078e0016 */
[----:B------:R-:W-:Y:S01]  /*1b340*/  IMAD.IADD R5, R5, 0x1, R157 ;  /* 0x0000000105057824 */ /* 0x000fe200078e029d */
[----:B----4-:R-:W-:-:S04]  /*1b350*/  LEA R12, P0, R4, R20, 0x1 ;  /* 0x00000014040c7211 */ /* 0x010fc800078008ff */
[----:B------:R-:W-:-:S05]  /*1b360*/  LEA.HI.X R13, R4, R21, R5, 0x1, P0 ;  /* 0x00000015040d7211 */ /* 0x000fca00000f0c05 */
[----:B------:R-:W3:Y:S01]  /*1b370*/  @P1 LDG.E.LTC128B.U16 R153, desc[UR44][R12.64] ;  /* 0x0000002c0c991981 */ /* 0x000ee2000c1e1520 */
[----:B------:R-:W-:Y:S01]  /*1b380*/  ISETP.GT.AND P2, PT, R3, 0x1, PT ;  /* 0x000000010300780c */ /* 0x000fe20003f44270 */
[----:B------:R-:W-:Y:S01]  /*1b390*/  BSSY B1, `(.L_x_34) ;  /* 0x0000013000017945 */ /* 0x000fe20003800000 */
[----:B------:R-:W-:-:S11]  /*1b3a0*/  LOP3.LUT R17, R17, 0xfffffffd, RZ, 0xc0, !PT ;  /* 0xfffffffd11117812 */ /* 0x000fd600078ec0ff */
[----:B------:R-:W-:Y:S01]  /*1b3b0*/  @P2 LOP3.LUT R17, R17, 0x2, RZ, 0xfc, !PT ;  /* 0x0000000211112812 */ /* 0x000fe200078efcff */
[----:B---3--:R-:W-:-:S04]  /*1b3c0*/  IMAD.U32 R4, R153, 0x10000, RZ ;  /* 0x0001000099047824 */ /* 0x008fc800078e00ff */
[----:B------:R-:W-:-:S04]  /*1b3d0*/  FMUL R4, R4, R16 ;  /* 0x0000001004047220 */ /* 0x000fc80000400000 */
[----:B--2---:R-:W-:Y:S01]  /*1b3e0*/  FFMA R7, R15, R2, R4 ;  /* 0x000000020f077223 */ /* 0x004fe20000000004 */
[----:B------:R-:W-:-:S04]  /*1b3f0*/  LEA R4, P0, R6, UR4, 0x1 ;  /* 0x0000000406047c11 */ /* 0x000fc8000f8008ff */
[----:B------:R-:W-:Y:S02]  /*1b400*/  LEA.HI.X R5, R6, UR5, R14, 0x1, P0 ;  /* 0x0000000506057c11 */ /* 0x000fe400080f0c0e */
[----:B------:R-:W-:-:S05]  /*1b410*/  F2FP.BF16.F32.PACK_AB R6, RZ, R7 ;  /* 0x00000007ff06723e */ /* 0x000fca00000010ff */
[----:B------:R1:W-:Y:S02]  /*1b420*/  @P1 STG.E.U16 desc[UR44][R4.64], R6 ;  /* 0x0000000604001986 */ /* 0x0003e4000c10152c */
[----:B-1----:R-:W-:-:S05]  /*1b430*/  IMAD.WIDE.U32 R6, R156, R8, R10 ;  /* 0x000000089c067225 */ /* 0x002fca00078e000a */
[----:B------:R-:W-:-:S03]  /*1b440*/  IADD3 R7, R157, R7, RZ ;  /* 0x000000079d077210 */ /* 0x000fc60007ffe0ff */
[----:B------:R-:W-:-:S04]  /*1b450*/  IMAD.WIDE.U32 R6, R152, UR42, R6 ;  /* 0x0000002a98067c25 */ /* 0x000fc8000f8e0006 */
[----:B------:R-:W-:Y:S01]  /*1b460*/  IMAD.IADD R7, R160, 0x1, R7 ;  /* 0x00000001a0077824 */ /* 0x000fe200078e0207 */
[----:B------:R-:W-:-:S04]  /*1b470*/  LEA R14, P0, R6, R20, 0x1 ;  /* 0x00000014060e7211 */ /* 0x000fc800078008ff */
[----:B------:R-:W-:Y:S02]  /*1b480*/  LEA.HI.X R15, R6, R21, R7, 0x1, P0 ;  /* 0x00000015060f7211 */ /* 0x000fe400000f0c07 */
[----:B------:R-:W-:-:S13]  /*1b490*/  ISETP.GT.AND P0, PT, R0, RZ, P2 ;  /* 0x000000ff0000720c */ /* 0x000fda0001704270 */
[----:B------:R-:W-:Y:S05]  /*1b4a0*/  @!P0 BRA `(.L_x_35) ;  /* 0x0000000000048947 */ /* 0x000fea0003800000 */
[----:B------:R1:W5:Y:S02]  /*1b4b0*/  LDG.E.LTC128B.U16 R153, desc[UR44][R14.64+0x2] ;  /* 0x0000022c0e997981 */ /* 0x000364000c1e1520 */
.L_x_35:
[----:B------:R-:W-:Y:S05]  /*1b4c0*/  BSYNC B1 ;  /* 0x0000000000017941 */ /* 0x000fea0003800000 */
.L_x_34:
[----:B------:R-:W2:Y:S01]  /*1b4d0*/  LDL.LU R7, [R1+0x404] ;  /* 0x0004040001077983 */ /* 0x000ea20000300800 */
[----:B-----5:R-:W-:Y:S01]  /*1b4e0*/  IMAD.U32 R6, R153, 0x10000, RZ ;  /* 0x0001000099067824 */ /* 0x020fe200078e00ff */
[C---:B------:R-:W-:Y:S01]  /*1b4f0*/  SHF.L.U64.HI R159, R8.reuse, 0x3, R9 ;  /* 0x00000003089f7819 */ /* 0x040fe20000010209 */
[----:B------:R-:W-:Y:S01]  /*1b500*/  IMAD.SHL.U32 R158, R8, 0x8, RZ ;  /* 0x00000008089e7824 */ /* 0x000fe200078e00ff */
[----:B------:R-:W3:Y:S01]  /*1b510*/  LDL.LU R161, [R1+0x408] ;  /* 0x0004080001a17983 */ /* 0x000ee20000300800 */
[----:B------:R-:W-:-:S04]  /*1b520*/  FMUL R6, R6, R16 ;  /* 0x0000001006067220 */ /* 0x000fc80000400000 */
[----:B--2---:R-:W-:-:S05]  /*1b530*/  FFMA R6, R7, R2, R6 ;  /* 0x0000000207067223 */ /* 0x004fca0000000006 */
[----:B------:R-:W-:-:S05]  /*1b540*/  F2FP.BF16.F32.PACK_AB R6, RZ, R6 ;  /* 0x00000006ff06723e */ /* 0x000fca00000010ff */
[----:B------:R2:W-:Y:S01]  /*1b550*/  @P0 STG.E.U16 desc[UR44][R4.64+0x2], R6 ;  /* 0x0000020604000986 */ /* 0x0005e2000c10152c */
[----:B------:R-:W-:Y:S01]  /*1b560*/  ISETP.GT.AND P0, PT, R0, 0x8, P5 ;  /* 0x000000080000780c */ /* 0x000fe20002f04270 */
[----:B--2---:R-:W-:-:S04]  /*1b570*/  IMAD.WIDE.U32 R6, R156, R8, R158 ;  /* 0x000000089c067225 */ /* 0x004fc800078e009e */
[----:B------:R-:W-:Y:S01]  /*1b580*/  IMAD.IADD R157, R157, 0x1, R7 ;  /* 0x000000019d9d7824 */ /* 0x000fe200078e0207 */
[----:B------:R-:W-:-:S05]  /*1b590*/  IADD3 R7, P1, R154, R6, RZ ;  /* 0x000000069a077210 */ /* 0x000fca0007f3e0ff */
[----:B------:R-:W-:Y:S01]  /*1b5a0*/  IMAD.X R13, R157, 0x1, R23, P1 ;  /* 0x000000019d0d7824 */ /* 0x000fe200008e0617 */
[----:B------:R-:W-:-:S04]  /*1b5b0*/  LEA R12, P1, R7, R20, 0x1 ;  /* 0x00000014070c7211 */ /* 0x000fc800078208ff */
[----:B------:R-:W-:-:S05]  /*1b5c0*/  LEA.HI.X R13, R7, R21, R13, 0x1, P1 ;  /* 0x00000015070d7211 */ /* 0x000fca00008f0c0d */
[----:B------:R2:W4:Y:S01]  /*1b5d0*/  @P0 LDG.E.LTC128B.U16 R153, desc[UR44][R12.64] ;  /* 0x0000002c0c990981 */ /* 0x000522000c1e1520 */
[----:B------:R-:W-:Y:S01]  /*1b5e0*/  IADD3 R6, P1, R10, R6, RZ ;  /* 0x000000060a067210 */ /* 0x000fe20007f3e0ff */
[----:B------:R-:W-:Y:S01]  /*1b5f0*/  IMAD.U32 R163, RZ, RZ, UR8 ;  /* 0x00000008ffa37e24 */ /* 0x000fe2000f8e00ff */
[----:B0-----:R-:W-:Y:S01]  /*1b600*/  MOV R166, UR9 ;  /* 0x0000000900a67c02 */ /* 0x001fe20008000f00 */
[----:B------:R-:W-:Y:S01]  /*1b610*/  BSSY B1, `(.L_x_36) ;  /* 0x0000014000017945 */ /* 0x000fe20003800000 */
[----:B------:R-:W-:Y:S01]  /*1b620*/  ISETP.GT.AND P2, PT, R0, 0x8, P2 ;  /* 0x000000080000780c */ /* 0x000fe20001744270 */
[----:B------:R-:W-:Y:S02]  /*1b630*/  IMAD.X R7, R11, 0x1, R157, P1 ;  /* 0x000000010b077824 */ /* 0x000fe400008e069d */
[----:B------:R-:W-:Y:S02]  /*1b640*/  IMAD.SHL.U32 R163, R163, 0x10, RZ ;  /* 0x00000010a3a37824 */ /* 0x000fe400078e00ff */
[----:B------:R-:W-:-:S04]  /*1b650*/  IMAD.WIDE.U32 R6, R152, UR42, R6 ;  /* 0x0000002a98067c25 */ /* 0x000fc8000f8e0006 */
[----:B------:R-:W-:Y:S01]  /*1b660*/  IMAD.IADD R7, R160, 0x1, R7 ;  /* 0x00000001a0077824 */ /* 0x000fe200078e0207 */
[----:B--2---:R-:W-:-:S04]  /*1b670*/  LEA R12, P1, R6, R20, 0x1 ;  /* 0x00000014060c7211 */ /* 0x004fc800078208ff */
[----:B------:R-:W-:Y:S01]  /*1b680*/  LEA.HI.X R13, R6, R21, R7, 0x1, P1 ;  /* 0x00000015060d7211 */ /* 0x000fe200008f0c07 */
[----:B------:R-:W-:-:S05]  /*1b690*/  IMAD.U32 R6, RZ, RZ, UR8 ;  /* 0x00000008ff067e24 */ /* 0x000fca000f8e00ff */
[----:B------:R-:W-:Y:S02]  /*1b6a0*/  SHF.L.U64.HI R166, R6, 0x4, R166 ;  /* 0x0000000406a67819 */ /* 0x000fe400000102a6 */
[----:B------:R-:W-:Y:S01]  /*1b6b0*/  IADD3 R6, P1, R163, R4, RZ ;  /* 0x00000004a3067210 */ /* 0x000fe20007f3e0ff */
[----:B----4-:R-:W-:-:S04]  /*1b6c0*/  IMAD.U32 R7, R153, 0x10000, RZ ;  /* 0x0001000099077824 */ /* 0x010fc800078e00ff */
[----:B------:R-:W-:-:S04]  /*1b6d0*/  FMUL R7, R7, R16 ;  /* 0x0000001007077220 */ /* 0x000fc80000400000 */
[----:B---3--:R-:W-:-:S05]  /*1b6e0*/  FFMA R7, R161, R2, R7 ;  /* 0x00000002a1077223 */ /* 0x008fca0000000007 */
[----:B------:R-:W-:-:S04]  /*1b6f0*/  F2FP.BF16.F32.PACK_AB R7, RZ, R7 ;  /* 0x00000007ff07723e */ /* 0x000fc800000010ff */
[----:B------:R-:W-:Y:S01]  /*1b700*/  PRMT R157, R7, 0x7610, R157 ;  /* 0x00007610079d7816 */ /* 0x000fe2000000009d */
[----:B------:R-:W-:-:S05]  /*1b710*/  IMAD.X R7, R166, 0x1, R5, P1 ;  /* 0x00000001a6077824 */ /* 0x000fca00008e0605 */
[----:B------:R0:W-:Y:S01]  /*1b720*/  @P0 STG.E.U16 desc[UR44][R6.64], R157 ;  /* 0x0000009d06000986 */ /* 0x0001e2000c10152c */
[----:B------:R-:W-:Y:S05]  /*1b730*/  @!P2 BRA `(.L_x_37) ;  /* 0x000000000004a947 */ /* 0x000fea0003800000 */
[----:B------:R2:W5:Y:S02]  /*1b740*/  LDG.E.LTC128B.U16 R153, desc[UR44][R12.64+0x2] ;  /* 0x0000022c0c997981 */ /* 0x000564000c1e1520 */
.L_x_37:
[----:B------:R-:W-:Y:S05]  /*1b750*/  BSYNC B1 ;  /* 0x0000000000017941 */ /* 0x000fea0003800000 */
.L_x_36:
[----:B------:R-:W3:Y:S01]  /*1b760*/  LDL.LU R161, [R1+0x40c] ;  /* 0x00040c0001a17983 */ /* 0x000ee20000300800 */
[----:B0----5:R-:W-:Y:S01]  /*1b770*/  IMAD.U32 R157, R153, 0x10000, RZ ;  /* 0x00010000999d7824 */ /* 0x021fe200078e00ff */
[----:B------:R-:W-:Y:S01]  /*1b780*/  ISETP.GT.AND P4, PT, R3, 0x8, PT ;  /* 0x000000080300780c */ /* 0x000fe20003f84270 */
[----:B------:R-:W-:Y:S01]  /*1b790*/  BSSY B1, `(.L_x_38) ;  /* 0x000000a000017945 */ /* 0x000fe20003800000 */
[----:B------:R-:W-:Y:S01]  /*1b7a0*/  LOP3.LUT R17, R17, 0xfffffffb, RZ, 0xc0, !PT ;  /* 0xfffffffb11117812 */ /* 0x000fe200078ec0ff */
[----:B------:R-:W-:Y:S01]  /*1b7b0*/  FMUL R157, R157, R16 ;  /* 0x000000109d9d7220 */ /* 0x000fe20000400000 */
[----:B------:R-:W-:-:S09]  /*1b7c0*/  ISETP.GT.AND P0, PT, R0, RZ, P4 ;  /* 0x000000ff0000720c */ /* 0x000fd20002704270 */
[----:B------:R-:W-:Y:S01]  /*1b7d0*/  @P4 LOP3.LUT R17, R17, 0x4, RZ, 0xfc, !PT ;  /* 0x0000000411114812 */ /* 0x000fe200078efcff */
[----:B---3--:R-:W-:-:S05]  /*1b7e0*/  FFMA R157, R161, R2, R157 ;  /* 0x00000002a19d7223 */ /* 0x008fca000000009d */
[----:B------:R-:W-:-:S05]  /*1b7f0*/  F2FP.BF16.F32.PACK_AB R157, RZ, R157 ;  /* 0x0000009dff9d723e */ /* 0x000fca00000010ff */
[----:B------:R0:W-:Y:S01]  /*1b800*/  @P2 STG.E.U16 desc[UR44][R6.64+0x2], R157 ;  /* 0x0000029d06002986 */ /* 0x0001e2000c10152c */
[----:B------:R-:W-:Y:S05]  /*1b810*/  @!P0 BRA `(.L_x_39) ;  /* 0x0000000000048947 */ /* 0x000fea0003800000 */
[----:B------:R3:W5:Y:S02]  /*1b820*/  LDG.E.LTC128B.U16 R153, desc[UR44][R14.64+0x10] ;  /* 0x0000102c0e997981 */ /* 0x000764000c1e1520 */
.L_x_39:
[----:B------:R-:W-:Y:S05]  /*1b830*/  BSYNC B1 ;  /* 0x0000000000017941 */ /* 0x000fea0003800000 */
.L_x_38:
[----:B------:R-:W4:Y:S01]  /*1b840*/  LDL.LU R161, [R1+0x410] ;  /* 0x0004100001a17983 */ /* 0x000f220000300800 */
[----:B0----5:R-:W-:Y:S01]  /*1b850*/  IMAD.U32 R157, R153, 0x10000, RZ ;  /* 0x00010000999d7824 */ /* 0x021fe200078e00ff */
[----:B------:R-:W-:Y:S01]  /*1b860*/  ISETP.GT.AND P3, PT, R3, 0x9, PT ;  /* 0x000000090300780c */ /* 0x000fe20003f64270 */
[----:B------:R-:W-:Y:S01]  /*1b870*/  BSSY B1, `(.L_x_40) ;  /* 0x000000a000017945 */ /* 0x000fe20003800000 */
[----:B------:R-:W-:Y:S01]  /*1b880*/  LOP3.LUT R17, R17, 0xfffffff7, RZ, 0xc0, !PT ;  /* 0xfffffff711117812 */ /* 0x000fe200078ec0ff */
[----:B------:R-:W-:Y:S01]  /*1b890*/  FMUL R157, R157, R16 ;  /* 0x000000109d9d7220 */ /* 0x000fe20000400000 */
[----:B------:R-:W-:-:S09]  /*1b8a0*/  ISETP.GT.AND P1, PT, R0, RZ, P3 ;  /* 0x000000ff0000720c */ /* 0x000fd20001f24270 */
[----:B------:R-:W-:Y:S01]  /*1b8b0*/  @P3 LOP3.LUT R17, R17, 0x8, RZ, 0xfc, !PT ;  /* 0x0000000811113812 */ /* 0x000fe200078efcff */
[----:B----4-:R-:W-:-:S05]  /*1b8c0*/  FFMA R157, R161, R2, R157 ;  /* 0x00000002a19d7223 */ /* 0x010fca000000009d */
[----:B------:R-:W-:-:S05]  /*1b8d0*/  F2FP.BF16.F32.PACK_AB R157, RZ, R157 ;  /* 0x0000009dff9d723e */ /* 0x000fca00000010ff */
[----:B------:R0:W-:Y:S01]  /*1b8e0*/  @P0 STG.E.U16 desc[UR44][R4.64+0x10], R157 ;  /* 0x0000109d04000986 */ /* 0x0001e2000c10152c */
[----:B------:R-:W-:Y:S05]  /*1b8f0*/  @!P1 BRA `(.L_x_41) ;  /* 0x0000000000049947 */ /* 0x000fea0003800000 */
[----:B------:R4:W5:Y:S02]  /*1b900*/  LDG.E.LTC128B.U16 R153, desc[UR44][R14.64+0x12] ;  /* 0x0000122c0e997981 */ /* 0x000964000c1e1520 */
.L_x_41:
[----:B------:R-:W-:Y:S05]  /*1b910*/  BSYNC B1 ;  /* 0x0000000000017941 */ /* 0x000fea0003800000 */
.L_x_40:
[----:B------:R-:W2:Y:S01]  /*1b920*/  LDL.LU R161, [R1+0x414] ;  /* 0x0004140001a17983 */ /* 0x000ea20000300800 */
[----:B0----5:R-:W-:Y:S01]  /*1b930*/  IMAD.U32 R157, R153, 0x10000, RZ ;  /* 0x00010000999d7824 */ /* 0x021fe200078e00ff */
[----:B------:R-:W-:Y:S01]  /*1b940*/  ISETP.GT.AND P2, PT, R0, 0x8, P4 ;  /* 0x000000080000780c */ /* 0x000fe20002744270 */
[----:B------:R-:W-:Y:S02]  /*1b950*/  BSSY B1, `(.L_x_42) ;  /* 0x0000007000017945 */ /* 0x000fe40003800000 */
[----:B------:R-:W-:-:S04]  /*1b960*/  FMUL R157, R157, R16 ;  /* 0x000000109d9d7220 */ /* 0x000fc80000400000 */
[----:B--2---:R-:W-:-:S05]  /*1b970*/  FFMA R157, R161, R2, R157 ;  /* 0x00000002a19d7223 */ /* 0x004fca000000009d */
[----:B------:R-:W-:-:S05]  /*1b980*/  F2FP.BF16.F32.PACK_AB R157, RZ, R157 ;  /* 0x0000009dff9d723e */ /* 0x000fca00000010ff */
[----:B------:R0:W-:Y:S01]  /*1b990*/  @P1 STG.E.U16 desc[UR44][R4.64+0x12], R157 ;  /* 0x0000129d04001986 */ /* 0x0001e2000c10152c */
[----:B------:R-:W-:Y:S05]  /*1b9a0*/  @!P2 BRA `(.L_x_43) ;  /* 0x000000000004a947 */ /* 0x000fea0003800000 */
[----:B------:R2:W5:Y:S02]  /*1b9b0*/  LDG.E.LTC128B.U16 R153, desc[UR44][R12.64+0x10] ;  /* 0x0000102c0c997981 */ /* 0x000564000c1e1520 */
.L_x_43:
[----:B------:R-:W-:Y:S05]  /*1b9c0*/  BSYNC B1 ;  /* 0x0000000000017941 */ /* 0x000fea0003800000 */
.L_x_42:
[----:B------:R-:W3:Y:S01]  /*1b9d0*/  LDL.LU R161, [R1+0x418] ;  /* 0x0004180001a17983 */ /* 0x000ee20000300800 */
[----:B0----5:R-:W-:Y:S01]  /*1b9e0*/  IMAD.U32 R157, R153, 0x10000, RZ ;  /* 0x00010000999d7824 */ /* 0x021fe200078e00ff */
[----:B------:R-:W-:Y:S01]  /*1b9f0*/  ISETP.GT.AND P0, PT, R0, 0x8, P3 ;  /* 0x000000080000780c */ /* 0x000fe20001f04270 */
[----:B------:R-:W-:Y:S02]  /*1ba00*/  BSSY B1, `(.L_x_44) ;  /* 0x0000007000017945 */ /* 0x000fe40003800000 */
[----:B------:R-:W-:-:S04]  /*1ba10*/  FMUL R157, R157, R16 ;  /* 0x000000109d9d7220 */ /* 0x000fc80000400000 */
[----:B---3--:R-:W-:-:S05]  /*1ba20*/  FFMA R157, R161, R2, R157 ;  /* 0x00000002a19d7223 */ /* 0x008fca000000009d */
[----:B------:R-:W-:-:S05]  /*1ba30*/  F2FP.BF16.F32.PACK_AB R157, RZ, R157 ;  /* 0x0000009dff9d723e */ /* 0x000fca00000010ff */
[----:B------:R0:W-:Y:S01]  /*1ba40*/  @P2 STG.E.U16 desc[UR44][R6.64+0x10], R157 ;  /* 0x0000109d06002986 */ /* 0x0001e2000c10152c */
[----:B------:R-:W-:Y:S05]  /*1ba50*/  @!P0 BRA `(.L_x_45) ;  /* 0x0000000000048947 */ /* 0x000fea0003800000 */
[----:B------:R3:W5:Y:S02]  /*1ba60*/  LDG.E.LTC128B.U16 R153, desc[UR44][R12.64+0x12] ;  /* 0x0000122c0c997981 */ /* 0x000764000c1e1520 */
.L_x_45:
[----:B------:R-:W-:Y:S05]  /*1ba70*/  BSYNC B1 ;  /* 0x0000000000017941 */ /* 0x000fea0003800000 */
.L_x_44:
[----:B------:R-:W2:Y:S01]  /*1ba80*/  LDL.LU R161, [R1+0x41c] ;  /* 0x00041c0001a17983 */ /* 0x000ea20000300800 */
[----:B0----5:R-:W-:Y:S01]  /*1ba90*/  IMAD.U32 R157, R153, 0x10000, RZ ;  /* 0x00010000999d7824 */ /* 0x021fe200078e00ff */
[----:B------:R-:W-:Y:S01]  /*1baa0*/  ISETP.GT.AND P3, PT, R3, 0x10, PT ;  /* 0x000000100300780c */ /* 0x000fe20003f64270 */
[----:B------:R-:W-:Y:S01]  /*1bab0*/  BSSY B1, `(.L_x_46) ;  /* 0x000000a000017945 */ /* 0x000fe20003800000 */
[----:B------:R-:W-:Y:S01]  /*1bac0*/  LOP3.LUT R17, R17, 0xffffffef, RZ, 0xc0, !PT ;  /* 0xffffffef11117812 */ /* 0x000fe200078ec0ff */
[----:B------:R-:W-:Y:S01]  /*1bad0*/  FMUL R157, R157, R16 ;  /* 0x000000109d9d7220 */ /* 0x000fe20000400000 */
[----:B------:R-:W-:-:S09]  /*1bae0*/  ISETP.GT.AND P1, PT, R0, RZ, P3 ;  /* 0x000000ff0000720c */ /* 0x000fd20001f24270 */
[----:B------:R-:W-:Y:S01]  /*1baf0*/  @P3 LOP3.LUT R17, R17, 0x10, RZ, 0xfc, !PT ;  /* 0x0000001011113812 */ /* 0x000fe200078efcff */
[----:B--2---:R-:W-:-:S05]  /*1bb00*/  FFMA R157, R161, R2, R157 ;  /* 0x00000002a19d7223 */ /* 0x004fca000000009d */
[----:B------:R-:W-:-:S05]  /*1bb10*/  F2FP.BF16.F32.PACK_AB R157, RZ, R157 ;  /* 0x0000009dff9d723e */ /* 0x000fca00000010ff */
[----:B------:R0:W-:Y:S01]  /*1bb20*/  @P0 STG.E.U16 desc[UR44][R6.64+0x12], R157 ;  /* 0x0000129d06000986 */ /* 0x0001e2000c10152c */
[----:B------:R-:W-:Y:S05]  /*1bb30*/  @!P1 BRA `(.L_x_47) ;  /* 0x0000000000049947 */ /* 0x000fea0003800000 */
[----:B------:R2:W5:Y:S02]  /*1bb40*/  LDG.E.LTC128B.U16 R153, desc[UR44][R14.64+0x20] ;  /* 0x0000202c0e997981 */ /* 0x000564000c1e1520 */
.L_x_47:
[----:B------:R-:W-:Y:S05]  /*1bb50*/  BSYNC B1 ;  /* 0x0000000000017941 */ /* 0x000fea0003800000 */
.L_x_46:
        /* <DEDUP_REMOVED lines=13> */
.L_x_49:
[----:B------:R-:W-:Y:S05]  /*1bc30*/  BSYNC B1 ;  /* 0x0000000000017941 */ /* 0x000fea0003800000 */
.L_x_48:
[----:B------:R-:W2:Y:S01]  /*1bc40*/  LDL.LU R161, [R1+0x424] ;  /* 0x0004240001a17983 */ /* 0x000ea20000300800 */
[----:B0----5:R-:W-:Y:S01]  /*1bc50*/  IMAD.U32 R157, R153, 0x10000, RZ ;  /* 0x00010000999d7824 */ /* 0x021fe200078e00ff */
[----:B------:R-:W-:Y:S03]  /*1bc60*/  BSSY B1, `(.L_x_50) ;  /* 0x0000008000017945 */ /* 0x000fe60003800000 */
[----:B------:R-:W-:-:S04]  /*1bc70*/  FMUL R157, R157, R16 ;  /* 0x000000109d9d7220 */ /* 0x000fc80000400000 */
[----:B--2---:R-:W-:-:S05]  /*1bc80*/  FFMA R157, R161, R2, R157 ;  /* 0x00000002a19d7223 */ /* 0x004fca000000009d */
[----:B------:R-:W-:-:S05]  /*1bc90*/  F2FP.BF16.F32.PACK_AB R157, RZ, R157 ;  /* 0x0000009dff9d723e */ /* 0x000fca00000010ff */
[----:B------:R0:W-:Y:S01]  /*1bca0*/  @P0 STG.E.U16 desc[UR44][R4.64+0x22], R157 ;  /* 0x0000229d04000986 */ /* 0x0001e2000c10152c */
[----:B------:R-:W-:-:S13]  /*1bcb0*/  ISETP.GT.AND P0, PT, R0, 0x8, P3 ;  /* 0x000000080000780c */ /* 0x000fda0001f04270 */
[----:B0-----:R-:W-:Y:S05]  /*1bcc0*/  @!P0 BRA `(.L_x_51) ;  /* 0x0000000000048947 */ /* 0x001fea0003800000 */
[----:B------:R0:W5:Y:S02]  /*1bcd0*/  LDG.E.LTC128B.U16 R153, desc[UR44][R12.64+0x20] ;  /* 0x0000202c0c997981 */ /* 0x000164000c1e1520 */
.L_x_51:
[----:B------:R-:W-:Y:S05]  /*1bce0*/  BSYNC B1 ;  /* 0x0000000000017941 */ /* 0x000fea0003800000 */
.L_x_50:
[----:B------:R-:W2:Y:S01]  /*1bcf0*/  LDL.LU R161, [R1+0x428] ;  /* 0x0004280001a17983 */ /* 0x000ea20000300800 */
[----:B-----5:R-:W-:Y:S01]  /*1bd00*/  IMAD.U32 R157, R153, 0x10000, RZ ;  /* 0x00010000999d7824 */ /* 0x020fe200078e00ff */
[----:B------:R-:W-:Y:S03]  /*1bd10*/  BSSY B1, `(.L_x_52) ;  /* 0x0000008000017945 */ /* 0x000fe60003800000 */
[----:B------:R-:W-:-:S04]  /*1bd20*/  FMUL R157, R157, R16 ;  /* 0x000000109d9d7220 */ /* 0x000fc80000400000 */
[----:B--2---:R-:W-:-:S05]  /*1bd30*/  FFMA R157, R161, R2, R157 ;  /* 0x00000002a19d7223 */ /* 0x004fca000000009d */
[----:B------:R-:W-:-:S05]  /*1bd40*/  F2FP.BF16.F32.PACK_AB R157, RZ, R157 ;  /* 0x0000009dff9d723e */ /* 0x000fca00000010ff */
[----:B------:R2:W-:Y:S01]  /*1bd50*/  @P0 STG.E.U16 desc[UR44][R6.64+0x20], R157 ;  /* 0x0000209d06000986 */ /* 0x0005e2000c10152c */
[----:B------:R-:W-:-:S13]  /*1bd60*/  ISETP.GT.AND P0, PT, R0, 0x8, P2 ;  /* 0x000000080000780c */ /* 0x000fda0001704270 */
[----:B--2---:R-:W-:Y:S05]  /*1bd70*/  @!P0 BRA `(.L_x_53) ;  /* 0x0000000000048947 */ /* 0x004fea0003800000 */
[----:B------:R2:W5:Y:S02]  /*1bd80*/  LDG.E.LTC128B.U16 R153, desc[UR44][R12.64+0x22] ;  /* 0x0000222c0c997981 */ /* 0x000564000c1e1520 */
.L_x_53:
[----:B------:R-:W-:Y:S05]  /*1bd90*/  BSYNC B1 ;  /* 0x0000000000017941 */ /* 0x000fea0003800000 */
.L_x_52:
[----:B------:R-:W3:Y:S01]  /*1bda0*/  LDL.LU R161, [R1+0x42c] ;  /* 0x00042c0001a17983 */ /* 0x000ee20000300800 */
[----:B-----5:R-:W-:Y:S01]  /*1bdb0*/  SHF.L.U32 R157, R153, 0x10, RZ ;  /* 0x00000010999d7819 */ /* 0x020fe200000006ff */
[----:B------:R-:W-:Y:S01]  /*1bdc0*/  BSSY B1, `(.L_x_54) ;  /* 0x000000b000017945 */ /* 0x000fe20003800000 */
[----:B------:R-:W-:Y:S02]  /*1bdd0*/  ISETP.GT.AND P2, PT, R3, 0x18, PT ;  /* 0x000000180300780c */ /* 0x000fe40003f44270 */
[----:B------:R-:W-:Y:S01]  /*1bde0*/  LOP3.LUT R18, R18, 0xfbffffff, RZ, 0xc0, !PT ;  /* 0xfbffffff12127812 */ /* 0x000fe200078ec0ff */
[----:B------:R-:W-:-:S10]  /*1bdf0*/  FMUL R157, R157, R16 ;  /* 0x000000109d9d7220 */ /* 0x000fd40000400000 */
[----:B------:R-:W-:Y:S01]  /*1be00*/  @P2 LOP3.LUT R18, R18, 0x4000000, RZ, 0xfc, !PT ;  /* 0x0400000012122812 */ /* 0x000fe200078efcff */
[----:B---3--:R-:W-:-:S05]  /*1be10*/  FFMA R157, R161, R2, R157 ;  /* 0x00000002a19d7223 */ /* 0x008fca000000009d */
[----:B------:R-:W-:-:S05]  /*1be20*/  F2FP.BF16.F32.PACK_AB R157, RZ, R157 ;  /* 0x0000009dff9d723e */ /* 0x000fca00000010ff */
[----:B------:R3:W-:Y:S01]  /*1be30*/  @P0 STG.E.U16 desc[UR44][R6.64+0x22], R157 ;  /* 0x0000229d06000986 */ /* 0x0007e2000c10152c */
[----:B------:R-:W-:-:S13]  /*1be40*/  ISETP.GT.AND P0, PT, R0, RZ, P2 ;  /* 0x000000ff0000720c */ /* 0x000fda0001704270 */
[----:B---3--:R-:W-:Y:S05]  /*1be50*/  @!P0 BRA `(.L_x_55) ;  /* 0x0000000000048947 */ /* 0x008fea0003800000 */
[----:B------:R3:W5:Y:S02]  /*1be60*/  LDG.E.LTC128B.U16 R153, desc[UR44][R14.64+0x30] ;  /* 0x0000302c0e997981 */ /* 0x000764000c1e1520 */
.L_x_55:
[----:B------:R-:W-:Y:S05]  /*1be70*/  BSYNC B1 ;  /* 0x0000000000017941 */ /* 0x000fea0003800000 */
.L_x_54:
[----:B------:R-:W2:Y:S01]  /*1be80*/  LDL.LU R161, [R1+0x430] ;  /* 0x0004300001a17983 */ /* 0x000ea20000300800 */
[----:B-----5:R-:W-:Y:S01]  /*1be90*/  IMAD.U32 R157, R153, 0x10000, RZ ;  /* 0x00010000999d7824 */ /* 0x020fe200078e00ff */
[----:B------:R-:W-:Y:S01]  /*1bea0*/  ISETP.GT.AND P1, PT, R3, 0x19, PT ;  /* 0x000000190300780c */ /* 0x000fe20003f24270 */
[----:B------:R-:W-:Y:S01]  /*1beb0*/  BSSY B1, `(.L_x_56) ;  /* 0x000000a000017945 */ /* 0x000fe20003800000 */
[----:B------:R-:W-:Y:S01]  /*1bec0*/  LOP3.LUT R18, R18, 0xfdffffff, RZ, 0xc0, !PT ;  /* 0xfdffffff12127812 */ /* 0x000fe200078ec0ff */
[----:B------:R-:W-:-:S10]  /*1bed0*/  FMUL R157, R157, R16 ;  /* 0x000000109d9d7220 */ /* 0x000fd40000400000 */
[----:B------:R-:W-:Y:S01]  /*1bee0*/  @P1 LOP3.LUT R18, R18, 0x2000000, RZ, 0xfc, !PT ;  /* 0x0200000012121812 */ /* 0x000fe200078efcff */
[----:B--2---:R-:W-:-:S05]  /*1bef0*/  FFMA R157, R161, R2, R157 ;  /* 0x00000002a19d7223 */ /* 0x004fca000000009d */
[----:B------:R-:W-:-:S05]  /*1bf00*/  F2FP.BF16.F32.PACK_AB R157, RZ, R157 ;  /* 0x0000009dff9d723e */ /* 0x000fca00000010ff */
[----:B------:R2:W-:Y:S01]  /*1bf10*/  @P0 STG.E.U16 desc[UR44][R4.64+0x30], R157 ;  /* 0x0000309d04000986 */ /* 0x0005e2000c10152c */
[----:B------:R-:W-:-:S13]  /*1bf20*/  ISETP.GT.AND P0, PT, R0, RZ, P1 ;  /* 0x000000ff0000720c */ /* 0x000fda0000f04270 */
[----:B--2---:R-:W-:Y:S05]  /*1bf30*/  @!P0 BRA `(.L_x_57) ;  /* 0x0000000000048947 */ /* 0x004fea0003800000 */
[----:B------:R2:W5:Y:S02]  /*1bf40*/  LDG.E.LTC128B.U16 R153, desc[UR44][R14.64+0x32] ;  /* 0x0000322c0e997981 */ /* 0x000564000c1e1520 */
.L_x_57:
[----:B------:R-:W-:Y:S05]  /*1bf50*/  BSYNC B1 ;  /* 0x0000000000017941 */ /* 0x000fea0003800000 */
.L_x_56:
[----:B------:R-:W3:Y:S01]  /*1bf60*/  LDL.LU R161, [R1+0x434] ;  /* 0x0004340001a17983 */ /* 0x000ee20000300800 */
[----:B-----5:R-:W-:Y:S01]  /*1bf70*/  IMAD.U32 R157, R153, 0x10000, RZ ;  /* 0x00010000999d7824 */ /* 0x020fe200078e00ff */
[----:B------:R-:W-:Y:S03]  /*1bf80*/  BSSY B1, `(.L_x_58) ;  /* 0x0000008000017945 */ /* 0x000fe60003800000 */
[----:B------:R-:W-:-:S04]  /*1bf90*/  FMUL R157, R157, R16 ;  /* 0x000000109d9d7220 */ /* 0x000fc80000400000 */
[----:B---3--:R-:W-:-:S05]  /*1bfa0*/  FFMA R157, R161, R2, R157 ;  /* 0x00000002a19d7223 */ /* 0x008fca000000009d */
[----:B------:R-:W-:-:S05]  /*1bfb0*/  F2FP.BF16.F32.PACK_AB R157, RZ, R157 ;  /* 0x0000009dff9d723e */ /* 0x000fca00000010ff */
[----:B------:R3:W-:Y:S01]  /*1bfc0*/  @P0 STG.E.U16 desc[UR44][R4.64+0x32], R157 ;  /* 0x0000329d04000986 */ /* 0x0007e2000c10152c */
[----:B------:R-:W-:-:S13]  /*1bfd0*/  ISETP.GT.AND P0, PT, R0, 0x8, P2 ;  /* 0x000000080000780c */ /* 0x000fda0001704270 */
[----:B---3--:R-:W-:Y:S05]  /*1bfe0*/  @!P0 BRA `(.L_x_59) ;  /* 0x0000000000048947 */ /* 0x008fea0003800000 */
[----:B------:R3:W5:Y:S02]  /*1bff0*/  LDG.E.LTC128B.U16 R153, desc[UR44][R12.64+0x30] ;  /* 0x0000302c0c997981 */ /* 0x000764000c1e1520 */
.L_x_59:
[----:B------:R-:W-:Y:S05]  /*1c000*/  BSYNC B1 ;  /* 0x0000000000017941 */ /* 0x000fea0003800000 */
.L_x_58:
        /* <DEDUP_REMOVED lines=10> */
.L_x_61:
[----:B------:R-:W-:Y:S05]  /*1c0b0*/  BSYNC B1 ;  /* 0x0000000000017941 */ /* 0x000fea0003800000 */
.L_x_60:
[----:B------:R-:W3:Y:S01]  /*1c0c0*/  LDL.LU R161, [R1+0x43c] ;  /* 0x00043c0001a17983 */ /* 0x000ee20000300800 */
[----:B-----5:R-:W-:Y:S01]  /*1c0d0*/  IMAD.U32 R157, R153, 0x10000, RZ ;  /* 0x00010000999d7824 */ /* 0x020fe200078e00ff */
[----:B------:R-:W-:Y:S01]  /*1c0e0*/  ISETP.GT.AND P2, PT, R3, 0x20, PT ;  /* 0x000000200300780c */ /* 0x000fe20003f44270 */
[----:B------:R-:W-:Y:S01]  /*1c0f0*/  BSSY B1, `(.L_x_62) ;  /* 0x000000a000017945 */ /* 0x000fe20003800000 */
        /* <DEDUP_REMOVED lines=9> */
.L_x_63:
[----:B------:R-:W-:Y:S05]  /*1c190*/  BSYNC B1 ;  /* 0x0000000000017941 */ /* 0x000fea0003800000 */
.L_x_62:
        /* <DEDUP_REMOVED lines=13> */
.L_x_65:
[----:B------:R-:W-:Y:S05]  /*1c270*/  BSYNC B1 ;  /* 0x0000000000017941 */ /* 0x000fea0003800000 */
.L_x_64:
        /* <DEDUP_REMOVED lines=10> */
.L_x_67:
[----:B------:R-:W-:Y:S05]  /*1c320*/  BSYNC B1 ;  /* 0x0000000000017941 */ /* 0x000fea0003800000 */
.L_x_66:
        /* <DEDUP_REMOVED lines=10> */
.L_x_69:
[----:B------:R-:W-:Y:S05]  /*1c3d0*/  BSYNC B1 ;  /* 0x0000000000017941 */ /* 0x000fea0003800000 */
.L_x_68:
        /* <DEDUP_REMOVED lines=13> */
.L_x_71:
[----:B------:R-:W-:Y:S05]  /*1c4b0*/  BSYNC B1 ;  /* 0x0000000000017941 */ /* 0x000fea0003800000 */
.L_x_70:
        /* <DEDUP_REMOVED lines=13> */
.L_x_73:
[----:B------:R-:W-:Y:S05]  /*1c590*/  BSYNC B1 ;  /* 0x0000000000017941 */ /* 0x000fea0003800000 */
.L_x_72:
        /* <DEDUP_REMOVED lines=10> */
.L_x_75:
[----:B------:R-:W-:Y:S05]  /*1c640*/  BSYNC B1 ;  /* 0x0000000000017941 */ /* 0x000fea0003800000 */
.L_x_74:
[----:B------:R-:W2:Y:S01]  /*1c650*/  LDL.LU R161, [R1+0x458] ;  /* 0x0004580001a17983 */ /* 0x000ea20000300800 */
[----:B-----5:R-:W-:Y:S01]  /*1c660*/  SHF.L.U32 R157, R153, 0x10, RZ ;  /* 0x00000010999d7819 */ /* 0x020fe200000006ff */
[----:B------:R-:W-:Y:S04]  /*1c670*/  BSSY B1, `(.L_x_76) ;  /* 0x0000008000017945 */ /* 0x000fe80003800000 */
[----:B------:R-:W-:-:S04]  /*1c680*/  FMUL R157, R157, R16 ;  /* 0x000000109d9d7220 */ /* 0x000fc80000400000 */
[----:B--2---:R-:W-:-:S05]  /*1c690*/  FFMA R157, R161, R2, R157 ;  /* 0x00000002a19d7223 */ /* 0x004fca000000009d */
[----:B------:R-:W-:-:S05]  /*1c6a0*/  F2FP.BF16.F32.PACK_AB R157, RZ, R157 ;  /* 0x0000009dff9d723e */ /* 0x000fca00000010ff */
[----:B------:R2:W-:Y:S01]  /*1c6b0*/  @P0 STG.E.U16 desc[UR44][R6.64+0x50], R157 ;  /* 0x0000509d06000986 */ /* 0x0005e2000c10152c */
[----:B------:R-:W-:-:S13]  /*1c6c0*/  ISETP.GT.AND P0, PT, R0, 0x8, P1 ;  /* 0x000000080000780c */ /* 0x000fda0000f04270 */
[----:B--2---:R-:W-:Y:S05]  /*1c6d0*/  @!P0 BRA `(.L_x_77) ;  /* 0x0000000000048947 */ /* 0x004fea0003800000 */
[----:B------:R2:W5:Y:S02]  /*1c6e0*/  LDG.E.LTC128B.U16 R153, desc[UR44][R12.64+0x52] ;  /* 0x0000522c0c997981 */ /* 0x000564000c1e1520 */
.L_x_77:
[----:B------:R-:W-:Y:S05]  /*1c6f0*/  BSYNC B1 ;  /* 0x0000000000017941 */ /* 0x000fea0003800000 */
.L_x_76:
        /* <DEDUP_REMOVED lines=13> */
.L_x_79:
[----:B------:R-:W-:Y:S05]  /*1c7d0*/  BSYNC B1 ;  /* 0x0000000000017941 */ /* 0x000fea0003800000 */
.L_x_78:
[----:B------:R-:W2:Y:S01]  /*1c7e0*/  LDL.LU R164, [R1+0x460] ;  /* 0x0004600001a47983 */ /* 0x000ea20000300800 */
[----:B-----5:R-:W-:Y:S01]  /*1c7f0*/  IMAD.U32 R157, R153, 0x10000, RZ ;  /* 0x00010000999d7824 */ /* 0x020fe200078e00ff */
[----:B------:R-:W-:Y:S01]  /*1c800*/  ISETP.GT.AND P1, PT, R3, 0x31, PT ;  /* 0x000000310300780c */ /* 0x000fe20003f24270 */
[----:B------:R-:W-:Y:S01]  /*1c810*/  BSSY B1, `(.L_x_80) ;  /* 0x000000b000017945 */ /* 0x000fe20003800000 */
[----:B------:R-:W-:Y:S01]  /*1c820*/  LOP3.LUT R18, R18, 0xfff7ffff, RZ, 0xc0, !PT ;  /* 0xfff7ffff12127812 */ /* 0x000fe200078ec0ff */
[----:B------:R-:W-:Y:S01]  /*1c830*/  FMUL R157, R157, R16 ;  /* 0x000000109d9d7220 */ /* 0x000fe20000400000 */
[----:B------:R-:W-:-:S09]  /*1c840*/  PRMT R161, R153, 0x7610, R161 ;  /* 0x0000761099a17816 */ /* 0x000fd200000000a1 */
[----:B------:R-:W-:Y:S01]  /*1c850*/  @P1 LOP3.LUT R18, R18, 0x80000, RZ, 0xfc, !PT ;  /* 0x0008000012121812 */ /* 0x000fe200078efcff */
[----:B--2---:R-:W-:-:S05]  /*1c860*/  FFMA R157, R164, R2, R157 ;  /* 0x00000002a49d7223 */ /* 0x004fca000000009d */
[----:B------:R-:W-:-:S05]  /*1c870*/  F2FP.BF16.F32.PACK_AB R157, RZ, R157 ;  /* 0x0000009dff9d723e */ /* 0x000fca00000010ff */
[----:B------:R2:W-:Y:S01]  /*1c880*/  @P0 STG.E.U16 desc[UR44][R4.64+0x60], R157 ;  /* 0x0000609d04000986 */ /* 0x0005e2000c10152c */
[----:B------:R-:W-:-:S13]  /*1c890*/  ISETP.GT.AND P0, PT, R0, RZ, P1 ;  /* 0x000000ff0000720c */ /* 0x000fda0000f04270 */
[----:B--2---:R-:W-:Y:S05]  /*1c8a0*/  @!P0 BRA `(.L_x_81) ;  /* 0x0000000000048947 */ /* 0x004fea0003800000 */
[----:B------:R2:W5:Y:S02]  /*1c8b0*/  LDG.E.LTC128B.U16 R161, desc[UR44][R14.64+0x62] ;  /* 0x0000622c0ea17981 */ /* 0x000564000c1e1520 */
.L_x_81:
[----:B------:R-:W-:Y:S05]  /*1c8c0*/  BSYNC B1 ;  /* 0x0000000000017941 */ /* 0x000fea0003800000 */
.L_x_80:
[----:B------:R-:W3:Y:S01]  /*1c8d0*/  LDL.LU R157, [R1+0x464] ;  /* 0x00046400019d7983 */ /* 0x000ee20000300800 */
[----:B-----5:R-:W-:Y:S01]  /*1c8e0*/  IMAD.U32 R153, R161, 0x10000, RZ ;  /* 0x00010000a1997824 */ /* 0x020fe200078e00ff */
[----:B------:R-:W-:Y:S03]  /*1c8f0*/  BSSY B1, `(.L_x_82) ;  /* 0x0000023000017945 */ /* 0x000fe60003800000 */
[----:B------:R-:W-:-:S04]  /*1c900*/  FMUL R153, R153, R16 ;  /* 0x0000001099997220 */ /* 0x000fc80000400000 */
[----:B---3--:R-:W-:-:S05]  /*1c910*/  FFMA R153, R157, R2, R153 ;  /* 0x000000029d997223 */ /* 0x008fca0000000099 */
[----:B------:R-:W-:-:S05]  /*1c920*/  F2FP.BF16.F32.PACK_AB R153, RZ, R153 ;  /* 0x00000099ff99723e */ /* 0x000fca00000010ff */
[----:B------:R3:W-:Y:S02]  /*1c930*/  @P0 STG.E.U16 desc[UR44][R4.64+0x62], R153 ;  /* 0x0000629904000986 */ /* 0x0007e4000c10152c */
[----:B---3--:R-:W-:-:S05]  /*1c940*/  IADD3 R153, P0, R156, 0x80, RZ ;  /* 0x000000809c997810 */ /* 0x008fca0007f1e0ff */
[----:B------:R-:W-:Y:S02]  /*1c950*/  IMAD.X R155, RZ, RZ, UR7, P0 ;  /* 0x00000007ff9b7e24 */ /* 0x000fe400080e06ff */
[----:B------:R-:W-:-:S04]  /*1c960*/  IMAD.WIDE.U32 R156, R153, R8, R22 ;  /* 0x00000008999c7225 */ /* 0x000fc800078e0016 */
[----:B------:R-:W-:Y:S01]  /*1c970*/  IMAD R155, R155, R8, RZ ;  /* 0x000000089b9b7224 */ /* 0x000fe200078e02ff */
[----:B------:R-:W-:Y:S01]  /*1c980*/  LEA R164, P0, R156, R20, 0x1 ;  /* 0x000000149ca47211 */ /* 0x000fe200078008ff */
[----:B------:R-:W-:-:S04]  /*1c990*/  IMAD.WIDE.U32 R158, R153, R8, R158 ;  /* 0x00000008999e7225 */ /* 0x000fc800078e009e */
[----:B------:R-:W-:-:S04]  /*1c9a0*/  IMAD R155, R153, R9, R155 ;  /* 0x00000009999b7224 */ /* 0x000fc800078e029b */
[----:B------:R-:W-:Y:S02]  /*1c9b0*/  IMAD.IADD R9, R157, 0x1, R155 ;  /* 0x000000019d097824 */ /* 0x000fe400078e029b */
[----:B------:R-:W-:-:S03]  /*1c9c0*/  IMAD.IADD R22, R155, 0x1, R159 ;  /* 0x000000019b167824 */ /* 0x000fc600078e029f */
[----:B------:R-:W-:Y:S01]  /*1c9d0*/  LEA.HI.X R165, R156, R21, R9, 0x1, P0 ;  /* 0x000000159ca57211 */ /* 0x000fe200000f0c09 */
[----:B------:R-:W-:Y:S01]  /*1c9e0*/  IMAD.WIDE.U32 R8, R153, R8, R10 ;  /* 0x0000000899087225 */ /* 0x000fe200078e000a */
[----:B------:R-:W-:-:S03]  /*1c9f0*/  IADD3 R156, P0, R10, R158, RZ ;  /* 0x0000009e0a9c7210 */ /* 0x000fc60007f1e0ff */
[----:B------:R-:W-:Y:S02]  /*1ca00*/  IMAD.IADD R9, R155, 0x1, R9 ;  /* 0x000000019b097824 */ /* 0x000fe400078e0209 */
[----:B------:R-:W-:Y:S02]  /*1ca10*/  IMAD.X R157, R11, 0x1, R22, P0 ;  /* 0x000000010b9d7824 */ /* 0x000fe400000e0616 */
[----:B------:R-:W-:-:S04]  /*1ca20*/  IMAD.WIDE.U32 R8, R152, UR42, R8 ;  /* 0x0000002a98087c25 */ /* 0x000fc8000f8e0008 */
[----:B------:R-:W-:Y:S01]  /*1ca30*/  IMAD.IADD R9, R160, 0x1, R9 ;  /* 0x00000001a0097824 */ /* 0x000fe200078e0209 */
[----:B------:R-:W-:Y:S01]  /*1ca40*/  LEA R10, P0, R8, R20, 0x1 ;  /* 0x00000014080a7211 */ /* 0x000fe200078008ff */
[----:B------:R-:W-:-:S03]  /*1ca50*/  IMAD.WIDE.U32 R152, R152, UR42, R156 ;  /* 0x0000002a98987c25 */ /* 0x000fc6000f8e009c */
[----:B------:R-:W-:Y:S01]  /*1ca60*/  LEA.HI.X R11, R8, R21, R9, 0x1, P0 ;  /* 0x00000015080b7211 */ /* 0x000fe200000f0c09 */
[----:B------:R-:W-:Y:S01]  /*1ca70*/  IMAD.IADD R160, R160, 0x1, R153 ;  /* 0x00000001a0a07824 */ /* 0x000fe200078e0299 */
[----:B------:R-:W-:-:S04]  /*1ca80*/  LEA R8, P0, R152, R20, 0x1 ;  /* 0x0000001498087211 */ /* 0x000fc800078008ff */
[----:B------:R-:W-:Y:S02]  /*1ca90*/  LEA.HI.X R9, R152, R21, R160, 0x1, P0 ;  /* 0x0000001598097211 */ /* 0x000fe400000f0ca0 */
[----:B------:R-:W-:-:S04]  /*1caa0*/  IADD3 R154, P0, R154, R158, RZ ;  /* 0x0000009e9a9a7210 */ /* 0x000fc80007f1e0ff */
[----:B------:R-:W-:Y:S02]  /*1cab0*/  IADD3.X R22, R22, R23, RZ, P0, !PT ;  /* 0x0000001716167210 */ /* 0x000fe400007fe4ff */
[C---:B------:R-:W-:Y:S02]  /*1cac0*/  LEA R156, P0, R154.reuse, R20, 0x1 ;  /* 0x000000149a9c7211 */ /* 0x040fe400078008ff */
[----:B------:R-:W-:Y:S02]  /*1cad0*/  PRMT R20, R161, 0x7610, R20 ;  /* 0x00007610a1147816 */ /* 0x000fe40000000014 */
[----:B------:R-:W-:Y:S02]  /*1cae0*/  LEA.HI.X R157, R154, R21, R22, 0x1, P0 ;  /* 0x000000159a9d7211 */ /* 0x000fe400000f0c16 */
[----:B------:R-:W-:-:S13]  /*1caf0*/  ISETP.GT.AND P0, PT, R0, 0x8, P2 ;  /* 0x000000080000780c */ /* 0x000fda0001704270 */
[----:B------:R-:W-:Y:S05]  /*1cb00*/  @!P0 BRA `(.L_x_83) ;  /* 0x0000000000048947 */ /* 0x000fea0003800000 */
[----:B------:R3:W5:Y:S02]  /*1cb10*/  LDG.E.LTC128B.U16 R20, desc[UR44][R12.64+0x60] ;  /* 0x0000602c0c147981 */ /* 0x000764000c1e1520 */
.L_x_83:
[----:B------:R-:W-:Y:S05]  /*1cb20*/  BSYNC B1 ;  /* 0x0000000000017941 */ /* 0x000fea0003800000 */
.L_x_82:
        /* <DEDUP_REMOVED lines=10> */
.L_x_85:
[----:B------:R-:W-:Y:S05]  /*1cbd0*/  BSYNC B1 ;  /* 0x0000000000017941 */ /* 0x000fea0003800000 */
.L_x_84:
        /* <DEDUP_REMOVED lines=13> */
.L_x_87:
[----:B------:R-:W-:Y:S05]  /*1ccb0*/  BSYNC B1 ;  /* 0x0000000000017941 */ /* 0x000fea0003800000 */
.L_x_86:
        /* <DEDUP_REMOVED lines=13> */
.L_x_89:
[----:B------:R-:W-:Y:S05]  /*1cd90*/  BSYNC B1 ;  /* 0x0000000000017941 */ /* 0x000fea0003800000 */
.L_x_88:
        /* <DEDUP_REMOVED lines=10> */
.L_x_91:
[----:B------:R-:W-:Y:S05]  /*1ce40*/  BSYNC B1 ;  /* 0x0000000000017941 */ /* 0x000fea0003800000 */
.L_x_90:
        /* <DEDUP_REMOVED lines=10> */
.L_x_93:
[----:B------:R-:W-:Y:S05]  /*1cef0*/  BSYNC B1 ;  /* 0x0000000000017941 */ /* 0x000fea0003800000 */
.L_x_92:
        /* <DEDUP_REMOVED lines=13> */
.L_x_95:
[----:B------:R-:W-:Y:S05]  /*1cfd0*/  BSYNC B1 ;  /* 0x0000000000017941 */ /* 0x000fea0003800000 */
.L_x_94:
        /* <DEDUP_REMOVED lines=13> */
.L_x_97:
[----:B------:R-:W-:Y:S05]  /*1d0b0*/  BSYNC B1 ;  /* 0x0000000000017941 */ /* 0x000fea0003800000 */
.L_x_96:
        /* <DEDUP_REMOVED lines=10> */
.L_x_99:
[----:B------:R-:W-:Y:S05]  /*1d160*/  BSYNC B1 ;  /* 0x0000000000017941 */ /* 0x000fea0003800000 */
.L_x_98:
        /* <DEDUP_REMOVED lines=10> */
.L_x_101:
[----:B------:R-:W-:Y:S05]  /*1d210*/  BSYNC B1 ;  /* 0x0000000000017941 */ /* 0x000fea0003800000 */
.L_x_100:
        /* <DEDUP_REMOVED lines=13> */
.L_x_103:
[----:B------:R-:W-:Y:S05]  /*1d2f0*/  BSYNC B1 ;  /* 0x0000000000017941 */ /* 0x000fea0003800000 */
.L_x_102:
[----:B------:R-:W2:Y:S01]  /*1d300*/  LDL.LU R22, [R1+0x490] ;  /* 0x0004900001167983 */ /* 0x000ea20000300800 */
[----:B-----5:R-:W-:Y:S01]  /*1d310*/  SHF.L.U32 R21, R20, 0x10, RZ ;  /* 0x0000001014157819 */ /* 0x020fe200000006ff */
[----:B------:R-:W-:Y:S01]  /*1d320*/  BSSY B1, `(.L_x_104) ;  /* 0x000000b000017945 */ /* 0x000fe20003800000 */
[----:B------:R-:W-:Y:S02]  /*1d330*/  ISETP.GT.AND P1, PT, R3, 0x49, PT ;  /* 0x000000490300780c */ /* 0x000fe40003f24270 */
        /* <DEDUP_REMOVED lines=9> */
.L_x_105:
[----:B------:R-:W-:Y:S05]  /*1d3d0*/  BSYNC B1 ;  /* 0x0000000000017941 */ /* 0x000fea0003800000 */
.L_x_104:
        /* <DEDUP_REMOVED lines=10> */
.L_x_107:
[----:B------:R-:W-:Y:S05]  /*1d480*/  BSYNC B1 ;  /* 0x0000000000017941 */ /* 0x000fea0003800000 */
.L_x_106:
        /* <DEDUP_REMOVED lines=10> */
.L_x_109:
[----:B------:R-:W-:Y:S05]  /*1d530*/  BSYNC B1 ;  /* 0x0000000000017941 */ /* 0x000fea0003800000 */
.L_x_108:
        /* <DEDUP_REMOVED lines=13> */
.L_x_111:
[----:B------:R-:W-:Y:S05]  /*1d610*/  BSYNC B1 ;  /* 0x0000000000017941 */ /* 0x000fea0003800000 */
.L_x_110:
        /* <DEDUP_REMOVED lines=13> */
.L_x_113:
[----:B------:R-:W-:Y:S05]  /*1d6f0*/  BSYNC B1 ;  /* 0x0000000000017941 */ /* 0x000fea0003800000 */
.L_x_112:
        /* <DEDUP_REMOVED lines=10> */
.L_x_115:
[----:B------:R-:W-:Y:S05]  /*1d7a0*/  BSYNC B1 ;  /* 0x0000000000017941 */ /* 0x000fea0003800000 */
.L_x_114:
        /* <DEDUP_REMOVED lines=10> */
.L_x_117:
[----:B------:R-:W-:Y:S05]  /*1d850*/  BSYNC B1 ;  /* 0x0000000000017941 */ /* 0x000fea0003800000 */
.L_x_116:
        /* <DEDUP_REMOVED lines=13> */
.L_x_119:
[----:B------:R-:W-:Y:S05]  /*1d930*/  BSYNC B1 ;  /* 0x0000000000017941 */ /* 0x000fea0003800000 */
.L_x_118:
        /* <DEDUP_REMOVED lines=13> */
.L_x_121:
[----:B------:R-:W-:Y:S05]  /*1da10*/  BSYNC B1 ;  /* 0x0000000000017941 */ /* 0x000fea0003800000 */
.L_x_120:
        /* <DEDUP_REMOVED lines=10> */
.L_x_123:
[----:B------:R-:W-:Y:S05]  /*1dac0*/  BSYNC B1 ;  /* 0x0000000000017941 */ /* 0x000fea0003800000 */
.L_x_122:
        /* <DEDUP_REMOVED lines=10> */
.L_x_125:
[----:B------:R-:W-:Y:S05]  /*1db70*/  BSYNC B1 ;  /* 0x0000000000017941 */ /* 0x000fea0003800000 */
.L_x_124:
        /* <DEDUP_REMOVED lines=13> */
.L_x_127:
[----:B------:R-:W-:Y:S05]  /*1dc50*/  BSYNC B1 ;  /* 0x0000000000017941 */ /* 0x000fea0003800000 */
.L_x_126:
        /* <DEDUP_REMOVED lines=13> */
.L_x_129:
[----:B------:R-:W-:Y:S05]  /*1dd30*/  BSYNC B1 ;  /* 0x0000000000017941 */ /* 0x000fea0003800000 */
.L_x_128:
        /* <DEDUP_REMOVED lines=10> */
.L_x_131:
[----:B------:R-:W-:Y:S05]  /*1dde0*/  BSYNC B1 ;  /* 0x0000000000017941 */ /* 0x000fea0003800000 */
.L_x_130:
        /* <DEDUP_REMOVED lines=10> */
.L_x_133:
[----:B------:R-:W-:Y:S05]  /*1de90*/  BSYNC B1 ;  /* 0x0000000000017941 */ /* 0x000fea0003800000 */
.L_x_132:
        /* <DEDUP_REMOVED lines=13> */
.L_x_135:
[----:B------:R-:W-:Y:S05]  /*1df70*/  BSYNC B1 ;  /* 0x0000000000017941 */ /* 0x000fea0003800000 */
.L_x_134:
        /* <DEDUP_REMOVED lines=13> */
.L_x_137:
[----:B------:R-:W-:Y:S05]  /*1e050*/  BSYNC B1 ;  /* 0x0000000000017941 */ /* 0x000fea0003800000 */
.L_x_136:
        /* <DEDUP_REMOVED lines=10> */
.L_x_139:
[----:B------:R-:W-:Y:S05]  /*1e100*/  BSYNC B1 ;  /* 0x0000000000017941 */ /* 0x000fea0003800000 */
.L_x_138:
        /* <DEDUP_REMOVED lines=10> */
.L_x_141:
[----:B------:R-:W-:Y:S05]  /*1e1b0*/  BSYNC B1 ;  /* 0x0000000000017941 */ /* 0x000fea0003800000 */
.L_x_140:
        /* <DEDUP_REMOVED lines=13> */
.L_x_143:
[----:B------:R-:W-:Y:S05]  /*1e290*/  BSYNC B1 ;  /* 0x0000000000017941 */ /* 0x000fea0003800000 */
.L_x_142:
        /* <DEDUP_REMOVED lines=13> */
.L_x_145:
[----:B------:R-:W-:Y:S05]  /*1e370*/  BSYNC B1 ;  /* 0x0000000000017941 */ /* 0x000fea0003800000 */
.L_x_144:
        /* <DEDUP_REMOVED lines=10> */
.L_x_147:
[----:B------:R-:W-:Y:S05]  /*1e420*/  BSYNC B1 ;  /* 0x0000000000017941 */ /* 0x000fea0003800000 */
.L_x_146:
        /* <DEDUP_REMOVED lines=10> */
.L_x_149:
[----:B------:R-:W-:Y:S05]  /*1e4d0*/  BSYNC B1 ;  /* 0x0000000000017941 */ /* 0x000fea0003800000 */
.L_x_148:
        /* <DEDUP_REMOVED lines=13> */
.L_x_151:
[----:B------:R-:W-:Y:S05]  /*1e5b0*/  BSYNC B1 ;  /* 0x0000000000017941 */ /* 0x000fea0003800000 */
.L_x_150:
        /* <DEDUP_REMOVED lines=13> */
.L_x_153:
[----:B------:R-:W-:Y:S05]  /*1e690*/  BSYNC B1 ;  /* 0x0000000000017941 */ /* 0x000fea0003800000 */
.L_x_152:
        /* <DEDUP_REMOVED lines=10> */
.L_x_155:
[----:B------:R-:W-:Y:S05]  /*1e740*/  BSYNC B1 ;  /* 0x0000000000017941 */ /* 0x000fea0003800000 */
.L_x_154:
        /* <DEDUP_REMOVED lines=10> */
.L_x_157:
[----:B------:R-:W-:Y:S05]  /*1e7f0*/  BSYNC B1 ;  /* 0x0000000000017941 */ /* 0x000fea0003800000 */
.L_x_156:
        /* <DEDUP_REMOVED lines=13> */
.L_x_159:
[----:B------:R-:W-:Y:S05]  /*1e8d0*/  BSYNC B1 ;  /* 0x0000000000017941 */ /* 0x000fea0003800000 */
.L_x_158:
        /* <DEDUP_REMOVED lines=13> */
.L_x_161:
[----:B------:R-:W-:Y:S05]  /*1e9b0*/  BSYNC B1 ;  /* 0x0000000000017941 */ /* 0x000fea0003800000 */
.L_x_160:
        /* <DEDUP_REMOVED lines=10> */
.L_x_163:
[----:B------:R-:W-:Y:S05]  /*1ea60*/  BSYNC B1 ;  /* 0x0000000000017941 */ /* 0x000fea0003800000 */
.L_x_162:
        /* <DEDUP_REMOVED lines=10> */
.L_x_165:
[----:B------:R-:W-:Y:S05]  /*1eb10*/  BSYNC B1 ;  /* 0x0000000000017941 */ /* 0x000fea0003800000 */
.L_x_164:
        /* <DEDUP_REMOVED lines=13> */
.L_x_167:
[----:B------:R-:W-:Y:S05]  /*1ebf0*/  BSYNC B1 ;  /* 0x0000000000017941 */ /* 0x000fea0003800000 */
.L_x_166:
        /* <DEDUP_REMOVED lines=13> */
.L_x_169:
[----:B------:R-:W-:Y:S05]  /*1ecd0*/  BSYNC B1 ;  /* 0x0000000000017941 */ /* 0x000fea0003800000 */
.L_x_168:
[----:B------:R-:W3:Y:S01]  /*1ece0*/  LDL.LU R22, [R1+0x514] ;  /* 0x0005140001167983 */ /* 0x000ee20000300800 */
[----:B-----5:R-:W-:Y:S01]  /*1ecf0*/  SHF.L.U32 R21, R20, 0x10, RZ ;  /* 0x0000001014157819 */ /* 0x020fe200000006ff */
[----:B------:R-:W-:Y:S04]  /*1ed00*/  BSSY B1, `(.L_x_170) ;  /* 0x0000008000017945 */ /* 0x000fe80003800000 */
[----:B------:R-:W-:-:S04]  /*1ed10*/  FMUL R21, R21, R16 ;  /* 0x0000001015157220 */ /* 0x000fc80000400000 */
[----:B---3--:R-:W-:-:S05]  /*1ed20*/  FFMA R21, R22, R2, R21 ;  /* 0x0000000216157223 */ /* 0x008fca0000000015 */
[----:B------:R-:W-:-:S05]  /*1ed30*/  F2FP.BF16.F32.PACK_AB R21, RZ, R21 ;  /* 0x00000015ff15723e */ /* 0x000fca00000010ff */
[----:B------:R3:W-:Y:S01]  /*1ed40*/  @P0 STG.E.U16 desc[UR44][R4.64+0x112], R21 ;  /* 0x0001121504000986 */ /* 0x0007e2000c10152c */
[----:B------:R-:W-:-:S13]  /*1ed50*/  ISETP.GT.AND P0, PT, R0, 0x8, P2 ;  /* 0x000000080000780c */ /* 0x000fda0001704270 */
[----:B---3--:R-:W-:Y:S05]  /*1ed60*/  @!P0 BRA `(.L_x_171) ;  /* 0x0000000000048947 */ /* 0x008fea0003800000 */
[----:B------:R3:W5:Y:S02]  /*1ed70*/  LDG.E.LTC128B.U16 R20, desc[UR44][R12.64+0x110] ;  /* 0x0001102c0c147981 */ /* 0x000764000c1e1520 */
.L_x_171:
[----:B------:R-:W-:Y:S05]  /*1ed80*/  BSYNC B1 ;  /* 0x0000000000017941 */ /* 0x000fea0003800000 */
.L_x_170:
        /* <DEDUP_REMOVED lines=10> */
.L_x_173:
[----:B------:R-:W-:Y:S05]  /*1ee30*/  BSYNC B1 ;  /* 0x0000000000017941 */ /* 0x000fea0003800000 */
.L_x_172:
        /* <DEDUP_REMOVED lines=13> */
.L_x_175:
[----:B------:R-:W-:Y:S05]  /*1ef10*/  BSYNC B1 ;  /* 0x0000000000017941 */ /* 0x000fea0003800000 */
.L_x_174:
        /* <DEDUP_REMOVED lines=13> */
.L_x_177:
[----:B------:R-:W-:Y:S05]  /*1eff0*/  BSYNC B1 ;  /* 0x0000000000017941 */ /* 0x000fea0003800000 */
.L_x_176:
        /* <DEDUP_REMOVED lines=10> */
.L_x_179:
[----:B------:R-:W-:Y:S05]  /*1f0a0*/  BSYNC B1 ;  /* 0x0000000000017941 */ /* 0x000fea0003800000 */
.L_x_178:
        /* <DEDUP_REMOVED lines=10> */
.L_x_181:
[----:B------:R-:W-:Y:S05]  /*1f150*/  BSYNC B1 ;  /* 0x0000000000017941 */ /* 0x000fea0003800000 */
.L_x_180:
        /* <DEDUP_REMOVED lines=13> */
.L_x_183:
[----:B------:R-:W-:Y:S05]  /*1f230*/  BSYNC B1 ;  /* 0x0000000000017941 */ /* 0x000fea0003800000 */
.L_x_182:
        /* <DEDUP_REMOVED lines=13> */
.L_x_185:
[----:B------:R-:W-:Y:S05]  /*1f310*/  BSYNC B1 ;  /* 0x0000000000017941 */ /* 0x000fea0003800000 */
.L_x_184:
        /* <DEDUP_REMOVED lines=10> */
.L_x_187:
[----:B------:R-:W-:Y:S05]  /*1f3c0*/  BSYNC B1 ;  /* 0x0000000000017941 */ /* 0x000fea0003800000 */
.L_x_186:
        /* <DEDUP_REMOVED lines=10> */
.L_x_189:
[----:B------:R-:W-:Y:S05]  /*1f470*/  BSYNC B1 ;  /* 0x0000000000017941 */ /* 0x000fea0003800000 */
.L_x_188:
        /* <DEDUP_REMOVED lines=13> */
.L_x_191:
[----:B------:R-:W-:Y:S05]  /*1f550*/  BSYNC B1 ;  /* 0x0000000000017941 */ /* 0x000fea0003800000 */
.L_x_190:
        /* <DEDUP_REMOVED lines=13> */
.L_x_193:
[----:B------:R-:W-:Y:S05]  /*1f630*/  BSYNC B1 ;  /* 0x0000000000017941 */ /* 0x000fea0003800000 */
.L_x_192:
        /* <DEDUP_REMOVED lines=10> */
.L_x_195:
[----:B------:R-:W-:Y:S05]  /*1f6e0*/  BSYNC B1 ;  /* 0x0000000000017941 */ /* 0x000fea0003800000 */
.L_x_194:
        /* <DEDUP_REMOVED lines=10> */
.L_x_197:
[----:B------:R-:W-:Y:S05]  /*1f790*/  BSYNC B1 ;  /* 0x0000000000017941 */ /* 0x000fea0003800000 */
.L_x_196:
        /* <DEDUP_REMOVED lines=13> */
.L_x_199:
[----:B------:R-:W-:Y:S05]  /*1f870*/  BSYNC B1 ;  /* 0x0000000000017941 */ /* 0x000fea0003800000 */
.L_x_198:
        /* <DEDUP_REMOVED lines=13> */
.L_x_201:
[----:B------:R-:W-:Y:S05]  /*1f950*/  BSYNC B1 ;  /* 0x0000000000017941 */ /* 0x000fea0003800000 */
.L_x_200:
        /* <DEDUP_REMOVED lines=10> */
.L_x_203:
[----:B------:R-:W-:Y:S05]  /*1fa00*/  BSYNC B1 ;  /* 0x0000000000017941 */ /* 0x000fea0003800000 */
.L_x_202:
        /* <DEDUP_REMOVED lines=10> */
.L_x_205:
[----:B------:R-:W-:Y:S05]  /*1fab0*/  BSYNC B1 ;  /* 0x0000000000017941 */ /* 0x000fea0003800000 */
.L_x_204:
        /* <DEDUP_REMOVED lines=13> */
.L_x_207:
[----:B------:R-:W-:Y:S05]  /*1fb90*/  BSYNC B1 ;  /* 0x0000000000017941 */ /* 0x000fea0003800000 */
.L_x_206:
        /* <DEDUP_REMOVED lines=13> */
.L_x_209:
[----:B------:R-:W-:Y:S05]  /*1fc70*/  BSYNC B1 ;  /* 0x0000000000017941 */ /* 0x000fea0003800000 */
.L_x_208:
        /* <DEDUP_REMOVED lines=10> */
.L_x_211:
[----:B------:R-:W-:Y:S05]  /*1fd20*/  BSYNC B1 ;  /* 0x0000000000017941 */ /* 0x000fea0003800000 */
.L_x_210:
        /* <DEDUP_REMOVED lines=10> */
.L_x_213:
[----:B------:R-:W-:Y:S05]  /*1fdd0*/  BSYNC B1 ;  /* 0x0000000000017941 */ /* 0x000fea0003800000 */
.L_x_212:
        /* <DEDUP_REMOVED lines=13> */
.L_x_215:
[----:B------:R-:W-:Y:S05]  /*1feb0*/  BSYNC B1 ;  /* 0x0000000000017941 */ /* 0x000fea0003800000 */
.L_x_214:
        /* <DEDUP_REMOVED lines=13> */
.L_x_217:
[----:B------:R-:W-:Y:S05]  /*1ff90*/  BSYNC B1 ;  /* 0x0000000000017941 */ /* 0x000fea0003800000 */
.L_x_216:
        /* <DEDUP_REMOVED lines=10> */
.L_x_219:
[----:B------:R-:W-:Y:S05]  /*20040*/  BSYNC B1 ;  /* 0x0000000000017941 */ /* 0x000fea0003800000 */
.L_x_218:
        /* <DEDUP_REMOVED lines=10> */
.L_x_221:
[----:B------:R-:W-:Y:S05]  /*200f0*/  BSYNC B1 ;  /* 0x0000000000017941 */ /* 0x000fea0003800000 */
.L_x_220:
        /* <DEDUP_REMOVED lines=13> */
.L_x_223:
[----:B------:R-:W-:Y:S05]  /*201d0*/  BSYNC B1 ;  /* 0x0000000000017941 */ /* 0x000fea0003800000 */
.L_x_222:
        /* <DEDUP_REMOVED lines=13> */
.L_x_225:
[----:B------:R-:W-:Y:S05]  /*202b0*/  BSYNC B1 ;  /* 0x0000000000017941 */ /* 0x000fea0003800000 */
.L_x_224:
        /* <DEDUP_REMOVED lines=10> */
.L_x_227:
[----:B------:R-:W-:Y:S05]  /*20360*/  BSYNC B1 ;  /* 0x0000000000017941 */ /* 0x000fea0003800000 */
.L_x_226:
        /* <DEDUP_REMOVED lines=10> */
.L_x_229:
[----:B------:R-:W-:Y:S05]  /*20410*/  BSYNC B1 ;  /* 0x0000000000017941 */ /* 0x000fea0003800000 */
.L_x_228:
        /* <DEDUP_REMOVED lines=13> */
.L_x_231:
[----:B------:R-:W-:Y:S05]  /*204f0*/  BSYNC B1 ;  /* 0x0000000000017941 */ /* 0x000fea0003800000 */
.L_x_230:
        /* <DEDUP_REMOVED lines=13> */
.L_x_233:
[----:B------:R-:W-:Y:S05]  /*205d0*/  BSYNC B1 ;  /* 0x0000000000017941 */ /* 0x000fea0003800000 */
.L_x_232:
        /* <DEDUP_REMOVED lines=10> */
.L_x_235:
[----:B------:R-:W-:Y:S05]  /*20680*/  BSYNC B1 ;  /* 0x0000000000017941 */ /* 0x000fea0003800000 */
.L_x_234:
        /* <DEDUP_REMOVED lines=10> */
.L_x_237:
[----:B------:R-:W-:Y:S05]  /*20730*/  BSYNC B1 ;  /* 0x0000000000017941 */ /* 0x000fea0003800000 */
.L_x_236:
        /* <DEDUP_REMOVED lines=13> */
.L_x_239:
[----:B------:R-:W-:Y:S05]  /*20810*/  BSYNC B1 ;  /* 0x0000000000017941 */ /* 0x000fea0003800000 */
.L_x_238:
        /* <DEDUP_REMOVED lines=13> */
.L_x_241:
[----:B------:R-:W-:Y:S05]  /*208f0*/  BSYNC B1 ;  /* 0x0000000000017941 */ /* 0x000fea0003800000 */
.L_x_240:
        /* <DEDUP_REMOVED lines=10> */
.L_x_243:
[----:B------:R-:W-:Y:S05]  /*209a0*/  BSYNC B1 ;  /* 0x0000000000017941 */ /* 0x000fea0003800000 */
.L_x_242:
        /* <DEDUP_REMOVED lines=10> */
.L_x_245:
[----:B------:R-:W-:Y:S05]  /*20a50*/  BSYNC B1 ;  /* 0x0000000000017941 */ /* 0x000fea0003800000 */
.L_x_244:
        /* <DEDUP_REMOVED lines=13> */
.L_x_247:
[----:B------:R-:W-:Y:S05]  /*20b30*/  BSYNC B1 ;  /* 0x0000000000017941 */ /* 0x000fea0003800000 */
.L_x_246:
        /* <DEDUP_REMOVED lines=13> */
.L_x_249:
[----:B------:R-:W-:Y:S05]  /*20c10*/  BSYNC B1 ;  /* 0x0000000000017941 */ /* 0x000fea0003800000 */
.L_x_248:
        /* <DEDUP_REMOVED lines=10> */
.L_x_251:
[----:B------:R-:W-:Y:S05]  /*20cc0*/  BSYNC B1 ;  /* 0x0000000000017941 */ /* 0x000fea0003800000 */
.L_x_250:
        /* <DEDUP_REMOVED lines=10> */
.L_x_253:
[----:B------:R-:W-:Y:S05]  /*20d70*/  BSYNC B1 ;  /* 0x0000000000017941 */ /* 0x000fea0003800000 */
.L_x_252:
        /* <DEDUP_REMOVED lines=13> */
.L_x_255:
[----:B------:R-:W-:Y:S05]  /*20e50*/  BSYNC B1 ;  /* 0x0000000000017941 */ /* 0x000fea0003800000 */
.L_x_254:
        /* <DEDUP_REMOVED lines=13> */
.L_x_257:
[----:B------:R-:W-:Y:S05]  /*20f30*/  BSYNC B1 ;  /* 0x0000000000017941 */ /* 0x000fea0003800000 */
.L_x_256:
        /* <DEDUP_REMOVED lines=10> */
.L_x_259:
[----:B------:R-:W-:Y:S05]  /*20fe0*/  BSYNC B1 ;  /* 0x0000000000017941 */ /* 0x000fea0003800000 */
.L_x_258:
        /* <DEDUP_REMOVED lines=10> */
.L_x_261:
[----:B------:R-:W-:Y:S05]  /*21090*/  BSYNC B1 ;  /* 0x0000000000017941 */ /* 0x000fea0003800000 */
.L_x_260:
        /* <DEDUP_REMOVED lines=13> */
.L_x_263:
[----:B------:R-:W-:Y:S05]  /*21170*/  BSYNC B1 ;  /* 0x0000000000017941 */ /* 0x000fea0003800000 */
.L_x_262:
        /* <DEDUP_REMOVED lines=13> */
.L_x_265:
[----:B------:R-:W-:Y:S05]  /*21250*/  BSYNC B1 ;  /* 0x0000000000017941 */ /* 0x000fea0003800000 */
.L_x_264:
        /* <DEDUP_REMOVED lines=10> */
.L_x_267:
[----:B------:R-:W-:Y:S05]  /*21300*/  BSYNC B1 ;  /* 0x0000000000017941 */ /* 0x000fea0003800000 */
.L_x_266:
        /* <DEDUP_REMOVED lines=10> */
.L_x_269:
[----:B------:R-:W-:Y:S05]  /*213b0*/  BSYNC B1 ;  /* 0x0000000000017941 */ /* 0x000fea0003800000 */
.L_x_268:
[----:B------:R-:W3:Y:S01]  /*213c0*/  LDL.LU R22, [R1+0x5dc] ;  /* 0x0005dc0001167983 */ /* 0x000ee20000300800 */
[----:B-----5:R-:W-:Y:S01]  /*213d0*/  IMAD.U32 R21, R20, 0x10000, RZ ;  /* 0x0001000014157824 */ /* 0x020fe200078e00ff */
[----:B------:R-:W-:Y:S01]  /*213e0*/  ISETP.GT.AND P3, PT, R3, 0xf0, PT ;  /* 0x000000f00300780c */ /* 0x000fe20003f64270 */
[----:B------:R-:W-:Y:S02]  /*213f0*/  BSSY B1, `(.L_x_270) ;  /* 0x0000008000017945 */ /* 0x000fe40003800000 */
[----:B------:R-:W-:-:S04]  /*21400*/  FMUL R21, R21, R16 ;  /* 0x0000001015157220 */ /* 0x000fc80000400000 */
[----:B---3--:R-:W-:-:S05]  /*21410*/  FFMA R21, R22, R2, R21 ;  /* 0x0000000216157223 */ /* 0x008fca0000000015 */
[----:B------:R-:W-:-:S05]  /*21420*/  F2FP.BF16.F32.PACK_AB R21, RZ, R21 ;  /* 0x00000015ff15723e */ /* 0x000fca00000010ff */
[----:B------:R3:W-:Y:S01]  /*21430*/  @P0 STG.E.U16 desc[UR44][R6.64+0x1d2], R21 ;  /* 0x0001d21506000986 */ /* 0x0007e2000c10152c */
[----:B------:R-:W-:-:S13]  /*21440*/  ISETP.GT.AND P0, PT, R0, RZ, P3 ;  /* 0x000000ff0000720c */ /* 0x000fda0001f04270 */
[----:B---3--:R-:W-:Y:S05]  /*21450*/  @!P0 BRA `(.L_x_271) ;  /* 0x0000000000048947 */ /* 0x008fea0003800000 */
[----:B------:R3:W5:Y:S02]  /*21460*/  LDG.E.LTC128B.U16 R20, desc[UR44][R14.64+0x1e0] ;  /* 0x0001e02c0e147981 */ /* 0x000764000c1e1520 */
.L_x_271:
[----:B------:R-:W-:Y:S05]  /*21470*/  BSYNC B1 ;  /* 0x0000000000017941 */ /* 0x000fea0003800000 */
.L_x_270:
[----:B------:R-:W2:Y:S01]  /*21480*/  LDL.LU R22, [R1+0x5e0] ;  /* 0x0005e00001167983 */ /* 0x000ea20000300800 */
[----:B-----5:R-:W-:Y:S01]  /*21490*/  IMAD.U32 R21, R20, 0x10000, RZ ;  /* 0x0001000014157824 */ /* 0x020fe200078e00ff */
[----:B------:R-:W-:Y:S01]  /*214a0*/  ISETP.GT.AND P2, PT, R3, 0xf1, PT ;  /* 0x000000f10300780c */ /* 0x000fe20003f44270 */
[----:B------:R-:W-:Y:S02]  /*214b0*/  BSSY B1, `(.L_x_272) ;  /* 0x0000008000017945 */ /* 0x000fe40003800000 */
[----:B------:R-:W-:-:S04]  /*214c0*/  FMUL R21, R21, R16 ;  /* 0x0000001015157220 */ /* 0x000fc80000400000 */
[----:B--2---:R-:W-:-:S05]  /*214d0*/  FFMA R21, R22, R2, R21 ;  /* 0x0000000216157223 */ /* 0x004fca0000000015 */
[----:B------:R-:W-:-:S05]  /*214e0*/  F2FP.BF16.F32.PACK_AB R21, RZ, R21 ;  /* 0x00000015ff15723e */ /* 0x000fca00000010ff */
[----:B------:R2:W-:Y:S01]  /*214f0*/  @P0 STG.E.U16 desc[UR44][R4.64+0x1e0], R21 ;  /* 0x0001e01504000986 */ /* 0x0005e2000c10152c */
[----:B------:R-:W-:-:S13]  /*21500*/  ISETP.GT.AND P0, PT, R0, RZ, P2 ;  /* 0x000000ff0000720c */ /* 0x000fda0001704270 */
[----:B--2---:R-:W-:Y:S05]  /*21510*/  @!P0 BRA `(.L_x_273) ;  /* 0x0000000000048947 */ /* 0x004fea0003800000 */
[----:B------:R2:W5:Y:S02]  /*21520*/  LDG.E.LTC128B.U16 R20, desc[UR44][R14.64+0x1e2] ;  /* 0x0001e22c0e147981 */ /* 0x000564000c1e1520 */
.L_x_273:
[----:B------:R-:W-:Y:S05]  /*21530*/  BSYNC B1 ;  /* 0x0000000000017941 */ /* 0x000fea0003800000 */
.L_x_272:
        /* <DEDUP_REMOVED lines=10> */
.L_x_275:
[----:B------:R-:W-:Y:S05]  /*215e0*/  BSYNC B1 ;  /* 0x0000000000017941 */ /* 0x000fea0003800000 */
.L_x_274:
        /* <DEDUP_REMOVED lines=10> */
.L_x_277:
[----:B------:R-:W-:Y:S05]  /*21690*/  BSYNC B1 ;  /* 0x0000000000017941 */ /* 0x000fea0003800000 */
.L_x_276:
        /* <DEDUP_REMOVED lines=11> */
.L_x_279:
[----:B------:R-:W-:Y:S05]  /*21750*/  BSYNC B1 ;  /* 0x0000000000017941 */ /* 0x000fea0003800000 */
.L_x_278:
[----:B------:R-:W2:Y:S01]  /*21760*/  LDL.LU R22, [R1+0x5f0] ;  /* 0x0005f00001167983 */ /* 0x000ea20000300800 */
[----:B-----5:R-:W-:Y:S01]  /*21770*/  SHF.L.U32 R21, R20, 0x10, RZ ;  /* 0x0000001014157819 */ /* 0x020fe200000006ff */
[----:B------:R-:W-:Y:S04]  /*21780*/  BSSY B1, `(.L_x_280) ;  /* 0x0000009000017945 */ /* 0x000fe80003800000 */
[----:B------:R-:W-:-:S04]  /*21790*/  FMUL R21, R21, R16 ;  /* 0x0000001015157220 */ /* 0x000fc80000400000 */
[----:B--2---:R-:W-:-:S05]  /*217a0*/  FFMA R21, R22, R2, R21 ;  /* 0x0000000216157223 */ /* 0x004fca0000000015 */
[----:B------:R-:W-:-:S05]  /*217b0*/  F2FP.BF16.F32.PACK_AB R21, RZ, R21 ;  /* 0x00000015ff15723e */ /* 0x000fca00000010ff */
[----:B------:R2:W-:Y:S01]  /*217c0*/  @P0 STG.E.U16 desc[UR44][R4.64+0x1f0], R21 ;  /* 0x0001f01504000986 */ /* 0x0005e2000c10152c */
[----:B------:R-:W-:-:S04]  /*217d0*/  ISETP.GT.AND P0, PT, R3, 0xf9, PT ;  /* 0x000000f90300780c */ /* 0x000fc80003f04270 */
[----:B------:R-:W-:-:S13]  /*217e0*/  ISETP.GT.AND P4, PT, R0, RZ, P0 ;  /* 0x000000ff0000720c */ /* 0x000fda0000784270 */
[----:B--2---:R-:W-:Y:S05]  /*217f0*/  @!P4 BRA `(.L_x_281) ;  /* 0x000000000004c947 */ /* 0x004fea0003800000 */
[----:B------:R2:W5:Y:S02]  /*21800*/  LDG.E.LTC128B.U16 R20, desc[UR44][R14.64+0x1f2] ;  /* 0x0001f22c0e147981 */ /* 0x000564000c1e1520 */
.L_x_281:
[----:B------:R-:W-:Y:S05]  /*21810*/  BSYNC B1 ;  /* 0x0000000000017941 */ /* 0x000fea0003800000 */
.L_x_280:
        /* <DEDUP_REMOVED lines=10> */
.L_x_283:
[----:B------:R-:W-:Y:S05]  /*218c0*/  BSYNC B1 ;  /* 0x0000000000017941 */ /* 0x000fea0003800000 */
.L_x_282:
[----:B------:R-:W2:Y:S01]  /*218d0*/  LDL.LU R22, [R1+0x5f8] ;  /* 0x0005f80001167983 */ /* 0x000ea20000300800 */
[C---:B-----5:R-:W-:Y:S01]  /*218e0*/  IMAD.U32 R21, R20.reuse, 0x10000, RZ ;  /* 0x0001000014157824 */ /* 0x060fe200078e00ff */
[----:B------:R-:W-:Y:S01]  /*218f0*/  BSSY B1, `(.L_x_284) ;  /* 0x0000009000017945 */ /* 0x000fe20003800000 */
[----:B------:R-:W-:Y:S02]  /*21900*/  PRMT R152, R20, 0x7610, R152 ;  /* 0x0000761014987816 */ /* 0x000fe40000000098 */
[----:B------:R-:W-:-:S04]  /*21910*/  FMUL R21, R21, R16 ;  /* 0x0000001015157220 */ /* 0x000fc80000400000 */
[----:B--2---:R-:W-:-:S05]  /*21920*/  FFMA R21, R22, R2, R21 ;  /* 0x0000000216157223 */ /* 0x004fca0000000015 */
[----:B------:R-:W-:-:S05]  /*21930*/  F2FP.BF16.F32.PACK_AB R21, RZ, R21 ;  /* 0x00000015ff15723e */ /* 0x000fca00000010ff */
[----:B------:R2:W-:Y:S01]  /*21940*/  @P4 STG.E.U16 desc[UR44][R6.64+0x1f0], R21 ;  /* 0x0001f01506004986 */ /* 0x0005e2000c10152c */
[----:B------:R-:W-:-:S13]  /*21950*/  ISETP.GT.AND P4, PT, R0, 0x8, P0 ;  /* 0x000000080000780c */ /* 0x000fda0000784270 */
[----:B--2---:R-:W-:Y:S05]  /*21960*/  @!P4 BRA `(.L_x_285) ;  /* 0x000000000004c947 */ /* 0x004fea0003800000 */
[----:B------:R2:W5:Y:S02]  /*21970*/  LDG.E.LTC128B.U16 R152, desc[UR44][R12.64+0x1f2] ;  /* 0x0001f22c0c987981 */ /* 0x000564000c1e1520 */
.L_x_285:
[----:B------:R-:W-:Y:S05]  /*21980*/  BSYNC B1 ;  /* 0x0000000000017941 */ /* 0x000fea0003800000 */
.L_x_284:
[----:B------:R-:W3:Y:S01]  /*21990*/  LDL.LU R21, [R1+0x5fc] ;  /* 0x0005fc0001157983 */ /* 0x000ee20000300800 */
[----:B-----5:R-:W-:Y:S02]  /*219a0*/  IMAD.U32 R20, R152, 0x10000, RZ ;  /* 0x0001000098147824 */ /* 0x020fe400078e00ff */
[----:B------:R-:W-:Y:S01]  /*219b0*/  IMAD.U32 R22, RZ, RZ, UR8 ;  /* 0x00000008ff167e24 */ /* 0x000fe2000f8e00ff */
[----:B------:R-:W4:Y:S01]  /*219c0*/  LDL.LU R23, [R1+0x200] ;  /* 0x0002000001177983 */ /* 0x000f220000300800 */
[----:B------:R-:W-:-:S04]  /*219d0*/  FMUL R20, R20, R16 ;  /* 0x0000001014147220 */ /* 0x000fc80000400000 */
[----:B---3--:R-:W-:Y:S01]  /*219e0*/  FFMA R20, R21, R2, R20 ;  /* 0x0000000215147223 */ /* 0x008fe20000000014 */
[----:B------:R-:W-:-:S04]  /*219f0*/  IMAD.U32 R21, RZ, RZ, UR9 ;  /* 0x00000009ff157e24 */ /* 0x000fc8000f8e00ff */
[----:B------:R-:W-:Y:S02]  /*21a00*/  F2FP.BF16.F32.PACK_AB R20, RZ, R20 ;  /* 0x00000014ff14723e */ /* 0x000fe400000010ff */
[----:B------:R-:W-:-:S03]  /*21a10*/  SHF.L.U64.HI R159, R22, 0x8, R21 ;  /* 0x00000008169f7819 */ /* 0x000fc60000010215 */
[----:B------:R3:W-:Y:S02]  /*21a20*/  @P4 STG.E.U16 desc[UR44][R6.64+0x1f2], R20 ;  /* 0x0001f21406004986 */ /* 0x0007e4000c10152c */
[----:B---3--:R-:W-:-:S04]  /*21a30*/  IMAD.U32 R20, RZ, RZ, UR8 ;  /* 0x00000008ff147e24 */ /* 0x008fc8000f8e00ff */
[----:B------:R-:W-:-:S05]  /*21a40*/  IMAD.SHL.U32 R158, R20, 0x100, RZ ;  /* 0x00000100149e7824 */ /* 0x000fca00078e00ff */
[----:B------:R-:W-:-:S05]  /*21a50*/  IADD3 R20, P4, R158, R4, RZ ;  /* 0x000000049e147210 */ /* 0x000fca0007f9e0ff */
[----:B------:R-:W-:Y:S01]  /*21a60*/  IMAD.X R21, R159, 0x1, R5, P4 ;  /* 0x000000019f157824 */ /* 0x000fe200020e0605 */
[----:B------:R-:W-:-:S13]  /*21a70*/  ISETP.GT.AND P4, PT, R0, 0x80, P5 ;  /* 0x000000800000780c */ /* 0x000fda0002f84270 */
[----:B------:R-:W3:Y:S01]  /*21a80*/  @P4 LDG.E.LTC128B.U16 R152, desc[UR44][R164.64] ;  /* 0x0000002ca4984981 */ /* 0x000ee2000c1e1520 */
[----:B------:R-:W-:Y:S01]  /*21a90*/  BSSY B1, `(.L_x_286) ;  /* 0x000000a000017945 */ /* 0x000fe20003800000 */
[----:B---3--:R-:W-:-:S04]  /*21aa0*/  IMAD.U32 R22, R152, 0x10000, RZ ;  /* 0x0001000098167824 */ /* 0x008fc800078e00ff */
[----:B------:R-:W-:-:S04]  /*21ab0*/  FMUL R22, R22, R16 ;  /* 0x0000001016167220 */ /* 0x000fc80000400000 */
[----:B----4-:R-:W-:-:S05]  /*21ac0*/  FFMA R22, R23, R2, R22 ;  /* 0x0000000217167223 */ /* 0x010fca0000000016 */
[----:B------:R-:W-:-:S05]  /*21ad0*/  F2FP.BF16.F32.PACK_AB R22, RZ, R22 ;  /* 0x00000016ff16723e */ /* 0x000fca00000010ff */
[----:B------:R3:W-:Y:S01]  /*21ae0*/  @P4 STG.E.U16 desc[UR44][R20.64], R22 ;  /* 0x0000001614004986 */ /* 0x0007e2000c10152c */
[----:B------:R-:W-:-:S04]  /*21af0*/  LOP3.LUT P4, RZ, R17, 0x2, RZ, 0xc0, !PT ;  /* 0x0000000211ff7812 */ /* 0x000fc8000788c0ff */
[----:B------:R-:W-:-:S13]  /*21b00*/  ISETP.GT.AND P4, PT, R0, 0x80, P4 ;  /* 0x000000800000780c */ /* 0x000fda0002784270 */
[----:B---3--:R-:W-:Y:S05]  /*21b10*/  @!P4 BRA `(.L_x_287) ;  /* 0x000000000004c947 */ /* 0x008fea0003800000 */
[----:B------:R3:W5:Y:S02]  /*21b20*/  LDG.E.LTC128B.U16 R152, desc[UR44][R10.64+0x2] ;  /* 0x0000022c0a987981 */ /* 0x000764000c1e1520 */
.L_x_287:
[----:B------:R-:W-:Y:S05]  /*21b30*/  BSYNC B1 ;  /* 0x0000000000017941 */ /* 0x000fea0003800000 */
.L_x_286:
[----:B------:R-:W4:Y:S01]  /*21b40*/  LDL.LU R23, [R1+0x204] ;  /* 0x0002040001177983 */ /* 0x000f220000300800 */
[----:B-----5:R-:W-:Y:S01]  /*21b50*/  IMAD.U32 R22, R152, 0x10000, RZ ;  /* 0x0001000098167824 */ /* 0x020fe200078e00ff */
[----:B------:R-:W-:Y:S01]  /*21b60*/  ISETP.GT.AND P5, PT, R0, 0x88, P5 ;  /* 0x000000880000780c */ /* 0x000fe20002fa4270 */
[----:B------:R-:W-:Y:S02]  /*21b70*/  BSSY B1, `(.L_x_288) ;  /* 0x0000009000017945 */ /* 0x000fe40003800000 */
[----:B------:R-:W-:-:S04]  /*21b80*/  FMUL R22, R22, R16 ;  /* 0x0000001016167220 */ /* 0x000fc80000400000 */
[----:B----4-:R-:W-:-:S05]  /*21b90*/  FFMA R22, R23, R2, R22 ;  /* 0x0000000217167223 */ /* 0x010fca0000000016 */
[----:B------:R-:W-:-:S05]  /*21ba0*/  F2FP.BF16.F32.PACK_AB R22, RZ, R22 ;  /* 0x00000016ff16723e */ /* 0x000fca00000010ff */
[----:B------:R4:W-:Y:S02]  /*21bb0*/  @P4 STG.E.U16 desc[UR44][R20.64+0x2], R22 ;  /* 0x0000021614004986 */ /* 0x0009e4000c10152c */
[----:B----4-:R-:W-:-:S04]  /*21bc0*/  IADD3 R22, P4, R20, R163, RZ ;  /* 0x000000a314167210 */ /* 0x010fc80007f9e0ff */
[----:B------:R-:W-:Y:S01]  /*21bd0*/  IADD3.X R23, R21, R166, RZ, P4, !PT ;  /* 0x000000a615177210 */ /* 0x000fe200027fe4ff */
[----:B------:R-:W-:Y:S08]  /*21be0*/  @!P5 BRA `(.L_x_289) ;  /* 0x000000000004d947 */ /* 0x000ff00003800000 */
[----:B------:R4:W5:Y:S02]  /*21bf0*/  LDG.E.LTC128B.U16 R152, desc[UR44][R156.64] ;  /* 0x0000002c9c987981 */ /* 0x000964000c1e1520 */
.L_x_289:
[----:B------:R-:W-:Y:S05]  /*21c00*/  BSYNC B1 ;  /* 0x0000000000017941 */ /* 0x000fea0003800000 */
.L_x_288:
[----:B------:R-:W2:Y:S01]  /*21c10*/  LDL.LU R154, [R1+0x208] ;  /* 0x00020800019a7983 */ /* 0x000ea20000300800 */
[----:B-----5:R-:W-:Y:S01]  /*21c20*/  IMAD.U32 R153, R152, 0x10000, RZ ;  /* 0x0001000098997824 */ /* 0x020fe200078e00ff */
[----:B------:R-:W-:Y:S01]  /*21c30*/  LOP3.LUT P4, RZ, R17, 0x2, RZ, 0xc0, !PT ;  /* 0x0000000211ff7812 */ /* 0x000fe2000788c0ff */
[----:B------:R-:W-:Y:S02]  /*21c40*/  BSSY B1, `(.L_x_290) ;  /* 0x0000008000017945 */ /* 0x000fe40003800000 */
[----:B------:R-:W-:Y:S01]  /*21c50*/  FMUL R153, R153, R16 ;  /* 0x0000001099997220 */ /* 0x000fe20000400000 */
[----:B------:R-:W-:-:S03]  /*21c60*/  ISETP.GT.AND P4, PT, R0, 0x88, P4 ;  /* 0x000000880000780c */ /* 0x000fc60002784270 */
[----:B--2---:R-:W-:-:S05]  /*21c70*/  FFMA R153, R154, R2, R153 ;  /* 0x000000029a997223 */ /* 0x004fca0000000099 */
[----:B------:R-:W-:-:S05]  /*21c80*/  F2FP.BF16.F32.PACK_AB R153, RZ, R153 ;  /* 0x00000099ff99723e */ /* 0x000fca00000010ff */
[----:B------:R2:W-:Y:S01]  /*21c90*/  @P5 STG.E.U16 desc[UR44][R22.64], R153 ;  /* 0x0000009916005986 */ /* 0x0005e2000c10152c */
[----:B------:R-:W-:Y:S05]  /*21ca0*/  @!P4 BRA `(.L_x_291) ;  /* 0x000000000004c947 */ /* 0x000fea0003800000 */
[----:B------:R0:W5:Y:S02]  /*21cb0*/  LDG.E.LTC128B.U16 R152, desc[UR44][R8.64+0x2] ;  /* 0x0000022c08987981 */ /* 0x000164000c1e1520 */
.L_x_291:
[----:B------:R-:W-:Y:S05]  /*21cc0*/  BSYNC B1 ;  /* 0x0000000000017941 */ /* 0x000fea0003800000 */
.L_x_290:
[----:B------:R-:W3:Y:S01]  /*21cd0*/  LDL.LU R154, [R1+0x20c] ;  /* 0x00020c00019a7983 */ /* 0x000ee20000300800 */
[----:B--2--5:R-:W-:Y:S01]  /*21ce0*/  IMAD.U32 R153, R152, 0x10000, RZ ;  /* 0x0001000098997824 */ /* 0x024fe200078e00ff */
[----:B------:R-:W-:Y:S01]  /*21cf0*/  LOP3.LUT P5, RZ, R17, 0x4, RZ, 0xc0, !PT ;  /* 0x0000000411ff7812 */ /* 0x000fe200078ac0ff */
[----:B------:R-:W-:Y:S02]  /*21d00*/  BSSY B1, `(.L_x_292) ;  /* 0x0000008000017945 */ /* 0x000fe40003800000 */
[----:B------:R-:W-:-:S04]  /*21d10*/  FMUL R153, R153, R16 ;  /* 0x0000001099997220 */ /* 0x000fc80000400000 */
[----:B---3--:R-:W-:-:S05]  /*21d20*/  FFMA R153, R154, R2, R153 ;  /* 0x000000029a997223 */ /* 0x008fca0000000099 */
[----:B------:R-:W-:-:S05]  /*21d30*/  F2FP.BF16.F32.PACK_AB R153, RZ, R153 ;  /* 0x00000099ff99723e */ /* 0x000fca00000010ff */
[----:B------:R2:W-:Y:S01]  /*21d40*/  @P4 STG.E.U16 desc[UR44][R22.64+0x2], R153 ;  /* 0x0000029916004986 */ /* 0x0005e2000c10152c */
[----:B------:R-:W-:-:S13]  /*21d50*/  ISETP.GT.AND P4, PT, R0, 0x80, P5 ;  /* 0x000000800000780c */ /* 0x000fda0002f84270 */
[----:B--2---:R-:W-:Y:S05]  /*21d60*/  @!P4 BRA `(.L_x_293) ;  /* 0x000000000004c947 */ /* 0x004fea0003800000 */
[----:B------:R2:W5:Y:S02]  /*21d70*/  LDG.E.LTC128B.U16 R152, desc[UR44][R10.64+0x10] ;  /* 0x0000102c0a987981 */ /* 0x000564000c1e1520 */
.L_x_293:
[----:B------:R-:W-:Y:S05]  /*21d80*/  BSYNC B1 ;  /* 0x0000000000017941 */ /* 0x000fea0003800000 */
.L_x_292:
[----:B------:R-:W3:Y:S01]  /*21d90*/  LDL.LU R154, [R1+0x210] ;  /* 0x00021000019a7983 */ /* 0x000ee20000300800 */
[----:B-----5:R-:W-:Y:S01]  /*21da0*/  IMAD.U32 R153, R152, 0x10000, RZ ;  /* 0x0001000098997824 */ /* 0x020fe200078e00ff */
[----:B------:R-:W-:Y:S01]  /*21db0*/  LOP3.LUT P5, RZ, R17, 0x8, RZ, 0xc0, !PT ;  /* 0x0000000811ff7812 */ /* 0x000fe200078ac0ff */
[----:B------:R-:W-:Y:S02]  /*21dc0*/  BSSY B1, `(.L_x_294) ;  /* 0x0000008000017945 */ /* 0x000fe40003800000 */
[----:B------:R-:W-:-:S04]  /*21dd0*/  FMUL R153, R153, R16 ;  /* 0x0000001099997220 */ /* 0x000fc80000400000 */
[----:B---3--:R-:W-:-:S05]  /*21de0*/  FFMA R153, R154, R2, R153 ;  /* 0x000000029a997223 */ /* 0x008fca0000000099 */
[----:B------:R-:W-:-:S05]  /*21df0*/  F2FP.BF16.F32.PACK_AB R153, RZ, R153 ;  /* 0x00000099ff99723e */ /* 0x000fca00000010ff */
[----:B------:R3:W-:Y:S01]  /*21e00*/  @P4 STG.E.U16 desc[UR44][R20.64+0x10], R153 ;  /* 0x0000109914004986 */ /* 0x0007e2000c10152c */
[----:B------:R-:W-:-:S13]  /*21e10*/  ISETP.GT.AND P4, PT, R0, 0x80, P5 ;  /* 0x000000800000780c */ /* 0x000fda0002f84270 */
[----:B---3--:R-:W-:Y:S05]  /*21e20*/  @!P4 BRA `(.L_x_295) ;  /* 0x000000000004c947 */ /* 0x008fea0003800000 */
[----:B------:R3:W5:Y:S02]  /*21e30*/  LDG.E.LTC128B.U16 R152, desc[UR44][R10.64+0x12] ;  /* 0x0000122c0a987981 */ /* 0x000764000c1e1520 */
.L_x_295:
[----:B------:R-:W-:Y:S05]  /*21e40*/  BSYNC B1 ;  /* 0x0000000000017941 */ /* 0x000fea0003800000 */
.L_x_294:
[----:B------:R-:W2:Y:S01]  /*21e50*/  LDL.LU R154, [R1+0x214] ;  /* 0x00021400019a7983 */ /* 0x000ea20000300800 */
[----:B-----5:R-:W-:Y:S01]  /*21e60*/  IMAD.U32 R153, R152, 0x10000, RZ ;  /* 0x0001000098997824 */ /* 0x020fe200078e00ff */
[----:B------:R-:W-:Y:S03]  /*21e70*/  BSSY B1, `(.L_x_296) ;  /* 0x0000009000017945 */ /* 0x000fe60003800000 */
[----:B------:R-:W-:-:S04]  /*21e80*/  FMUL R153, R153, R16 ;  /* 0x0000001099997220 */ /* 0x000fc80000400000 */
[----:B--2---:R-:W-:-:S05]  /*21e90*/  FFMA R153, R154, R2, R153 ;  /* 0x000000029a997223 */ /* 0x004fca0000000099 */
[----:B------:R-:W-:-:S05]  /*21ea0*/  F2FP.BF16.F32.PACK_AB R153, RZ, R153 ;  /* 0x00000099ff99723e */ /* 0x000fca00000010ff */
[----:B------:R2:W-:Y:S01]  /*21eb0*/  @P4 STG.E.U16 desc[UR44][R20.64+0x12], R153 ;  /* 0x0000129914004986 */ /* 0x0005e2000c10152c */
[----:B------:R-:W-:-:S04]  /*21ec0*/  LOP3.LUT P4, RZ, R17, 0x4, RZ, 0xc0, !PT ;  /* 0x0000000411ff7812 */ /* 0x000fc8000788c0ff */
[----:B------:R-:W-:-:S13]  /*21ed0*/  ISETP.GT.AND P4, PT, R0, 0x88, P4 ;  /* 0x000000880000780c */ /* 0x000fda0002784270 */
[----:B--2---:R-:W-:Y:S05]  /*21ee0*/  @!P4 BRA `(.L_x_297) ;  /* 0x000000000004c947 */ /* 0x004fea0003800000 */
[----:B------:R2:W5:Y:S02]  /*21ef0*/  LDG.E.LTC128B.U16 R152, desc[UR44][R8.64+0x10] ;  /* 0x0000102c08987981 */ /* 0x000564000c1e1520 */
.L_x_297:
[----:B------:R-:W-:Y:S05]  /*21f00*/  BSYNC B1 ;  /* 0x0000000000017941 */ /* 0x000fea0003800000 */
.L_x_296:
        /* <DEDUP_REMOVED lines=10> */
.L_x_299:
[----:B------:R-:W-:Y:S05]  /*21fb0*/  BSYNC B1 ;  /* 0x0000000000017941 */ /* 0x000fea0003800000 */
.L_x_298:
[----:B------:R-:W2:Y:S01]  /*21fc0*/  LDL.LU R154, [R1+0x21c] ;  /* 0x00021c00019a7983 */ /* 0x000ea20000300800 */
[----:B-----5:R-:W-:Y:S01]  /*21fd0*/  IMAD.U32 R153, R152, 0x10000, RZ ;  /* 0x0001000098997824 */ /* 0x020fe200078e00ff */
[----:B------:R-:W-:Y:S01]  /*21fe0*/  LOP3.LUT P5, RZ, R17, 0x10, RZ, 0xc0, !PT ;  /* 0x0000001011ff7812 */ /* 0x000fe200078ac0ff */
[----:B------:R-:W-:Y:S02]  /*21ff0*/  BSSY B1, `(.L_x_300) ;  /* 0x0000008000017945 */ /* 0x000fe40003800000 */
[----:B------:R-:W-:-:S04]  /*22000*/  FMUL R153, R153, R16 ;  /* 0x0000001099997220 */ /* 0x000fc80000400000 */
[----:B--2---:R-:W-:-:S05]  /*22010*/  FFMA R153, R154, R2, R153 ;  /* 0x000000029a997223 */ /* 0x004fca0000000099 */
[----:B------:R-:W-:-:S05]  /*22020*/  F2FP.BF16.F32.PACK_AB R153, RZ, R153 ;  /* 0x00000099ff99723e */ /* 0x000fca00000010ff */
[----:B------:R2:W-:Y:S01]  /*22030*/  @P4 STG.E.U16 desc[UR44][R22.64+0x12], R153 ;  /* 0x0000129916004986 */ /* 0x0005e2000c10152c */
[----:B------:R-:W-:-:S13]  /*22040*/  ISETP.GT.AND P4, PT, R0, 0x80, P5 ;  /* 0x000000800000780c */ /* 0x000fda0002f84270 */
[----:B--2---:R-:W-:Y:S05]  /*22050*/  @!P4 BRA `(.L_x_301) ;  /* 0x000000000004c947 */ /* 0x004fea0003800000 */
[----:B------:R2:W5:Y:S02]  /*22060*/  LDG.E.LTC128B.U16 R152, desc[UR44][R10.64+0x20] ;  /* 0x0000202c0a987981 */ /* 0x000564000c1e1520 */
.L_x_301:
[----:B------:R-:W-:Y:S05]  /*22070*/  BSYNC B1 ;  /* 0x0000000000017941 */ /* 0x000fea0003800000 */
.L_x_300:
        /* <DEDUP_REMOVED lines=11> */
.L_x_303:
[----:B------:R-:W-:Y:S05]  /*22130*/  BSYNC B1 ;  /* 0x0000000000017941 */ /* 0x000fea0003800000 */
.L_x_302:
        /* <DEDUP_REMOVED lines=11> */
.L_x_305:
[----:B------:R-:W-:Y:S05]  /*221f0*/  BSYNC B1 ;  /* 0x0000000000017941 */ /* 0x000fea0003800000 */
.L_x_304:
        /* <DEDUP_REMOVED lines=10> */
.L_x_307:
[----:B------:R-:W-:Y:S05]  /*222a0*/  BSYNC B1 ;  /* 0x0000000000017941 */ /* 0x000fea0003800000 */
.L_x_306:
        /* <DEDUP_REMOVED lines=11> */
.L_x_309:
[----:B------:R-:W-:Y:S05]  /*22360*/  BSYNC B1 ;  /* 0x0000000000017941 */ /* 0x000fea0003800000 */
.L_x_308:
[----:B------:R-:W3:Y:S01]  /*22370*/  LDL.LU R154, [R1+0x230] ;  /* 0x00023000019a7983 */ /* 0x000ee20000300800 */
[----:B-----5:R-:W-:Y:S01]  /*22380*/  SHF.L.U32 R153, R152, 0x10, RZ ;  /* 0x0000001098997819 */ /* 0x020fe200000006ff */
[----:B------:R-:W-:Y:S01]  /*22390*/  BSSY B1, `(.L_x_310) ;  /* 0x0000009000017945 */ /* 0x000fe20003800000 */
[----:B------:R-:W-:-:S03]  /*223a0*/  LOP3.LUT P5, RZ, R18, 0x2000000, RZ, 0xc0, !PT ;  /* 0x0200000012ff7812 */ /* 0x000fc600078ac0ff */
[----:B------:R-:W-:-:S04]  /*223b0*/  FMUL R153, R153, R16 ;  /* 0x0000001099997220 */ /* 0x000fc80000400000 */
[----:B---3--:R-:W-:-:S05]  /*223c0*/  FFMA R153, R154, R2, R153 ;  /* 0x000000029a997223 */ /* 0x008fca0000000099 */
[----:B------:R-:W-:-:S05]  /*223d0*/  F2FP.BF16.F32.PACK_AB R153, RZ, R153 ;  /* 0x00000099ff99723e */ /* 0x000fca00000010ff */
[----:B------:R3:W-:Y:S01]  /*223e0*/  @P4 STG.E.U16 desc[UR44][R20.64+0x30], R153 ;  /* 0x0000309914004986 */ /* 0x0007e2000c10152c */
[----:B------:R-:W-:-:S13]  /*223f0*/  ISETP.GT.AND P4, PT, R0, 0x80, P5 ;  /* 0x000000800000780c */ /* 0x000fda0002f84270 */
[----:B---3--:R-:W-:Y:S05]  /*22400*/  @!P4 BRA `(.L_x_311) ;  /* 0x000000000004c947 */ /* 0x008fea0003800000 */
[----:B------:R3:W5:Y:S02]  /*22410*/  LDG.E.LTC128B.U16 R152, desc[UR44][R10.64+0x32] ;  /* 0x0000322c0a987981 */ /* 0x000764000c1e1520 */
.L_x_311:
[----:B------:R-:W-:Y:S05]  /*22420*/  BSYNC B1 ;  /* 0x0000000000017941 */ /* 0x000fea0003800000 */
.L_x_310:
        /* <DEDUP_REMOVED lines=11> */
.L_x_313:
[----:B------:R-:W-:Y:S05]  /*224e0*/  BSYNC B1 ;  /* 0x0000000000017941 */ /* 0x000fea0003800000 */
.L_x_312:
        /* <DEDUP_REMOVED lines=10> */
.L_x_315:
[----:B------:R-:W-:Y:S05]  /*22590*/  BSYNC B1 ;  /* 0x0000000000017941 */ /* 0x000fea0003800000 */
.L_x_314:
        /* <DEDUP_REMOVED lines=11> */
.L_x_317:
[----:B------:R-:W-:Y:S05]  /*22650*/  BSYNC B1 ;  /* 0x0000000000017941 */ /* 0x000fea0003800000 */
.L_x_316:
        /* <DEDUP_REMOVED lines=11> */
.L_x_319:
[----:B------:R-:W-:Y:S05]  /*22710*/  BSYNC B1 ;  /* 0x0000000000017941 */ /* 0x000fea0003800000 */
.L_x_318:
        /* <DEDUP_REMOVED lines=11> */
.L_x_321:
[----:B------:R-:W-:Y:S05]  /*227d0*/  BSYNC B1 ;  /* 0x0000000000017941 */ /* 0x000fea0003800000 */
.L_x_320:
        /* <DEDUP_REMOVED lines=10> */
.L_x_323:
[----:B------:R-:W-:Y:S05]  /*22880*/  BSYNC B1 ;  /* 0x0000000000017941 */ /* 0x000fea0003800000 */
.L_x_322:
        /* <DEDUP_REMOVED lines=11> */
.L_x_325:
[----:B------:R-:W-:Y:S05]  /*22940*/  BSYNC B1 ;  /* 0x0000000000017941 */ /* 0x000fea0003800000 */
.L_x_324:
        /* <DEDUP_REMOVED lines=11> */
.L_x_327:
[----:B------:R-:W-:Y:S05]  /*22a00*/  BSYNC B1 ;  /* 0x0000000000017941 */ /* 0x000fea0003800000 */
.L_x_326:
        /* <DEDUP_REMOVED lines=11> */
.L_x_329:
[----:B------:R-:W-:Y:S05]  /*22ac0*/  BSYNC B1 ;  /* 0x0000000000017941 */ /* 0x000fea0003800000 */
.L_x_328:
        /* <DEDUP_REMOVED lines=10> */
.L_x_331:
[----:B------:R-:W-:Y:S05]  /*22b70*/  BSYNC B1 ;  /* 0x0000000000017941 */ /* 0x000fea0003800000 */
.L_x_330:
[----:B------:R-:W2:Y:S01]  /*22b80*/  LDL.LU R154, [R1+0x25c] ;  /* 0x00025c00019a7983 */ /* 0x000ea20000300800 */
[----:B-----5:R-:W-:Y:S01]  /*22b90*/  SHF.L.U32 R153, R152, 0x10, RZ ;  /* 0x0000001098997819 */ /* 0x020fe200000006ff */
[----:B------:R-:W-:Y:S01]  /*22ba0*/  BSSY B1, `(.L_x_332) ;  /* 0x0000009000017945 */ /* 0x000fe20003800000 */
[----:B------:R-:W-:-:S03]  /*22bb0*/  LOP3.LUT P5, RZ, R18, 0x100000, RZ, 0xc0, !PT ;  /* 0x0010000012ff7812 */ /* 0x000fc600078ac0ff */
[----:B------:R-:W-:-:S04]  /*22bc0*/  FMUL R153, R153, R16 ;  /* 0x0000001099997220 */ /* 0x000fc80000400000 */
[----:B--2---:R-:W-:-:S05]  /*22bd0*/  FFMA R153, R154, R2, R153 ;  /* 0x000000029a997223 */ /* 0x004fca0000000099 */
[----:B------:R-:W-:-:S05]  /*22be0*/  F2FP.BF16.F32.PACK_AB R153, RZ, R153 ;  /* 0x00000099ff99723e */ /* 0x000fca00000010ff */
[----:B------:R2:W-:Y:S01]  /*22bf0*/  @P4 STG.E.U16 desc[UR44][R22.64+0x52], R153 ;  /* 0x0000529916004986 */ /* 0x0005e2000c10152c */
[----:B------:R-:W-:-:S13]  /*22c00*/  ISETP.GT.AND P4, PT, R0, 0x80, P5 ;  /* 0x000000800000780c */ /* 0x000fda0002f84270 */
[----:B--2---:R-:W-:Y:S05]  /*22c10*/  @!P4 BRA `(.L_x_333) ;  /* 0x000000000004c947 */ /* 0x004fea0003800000 */
[----:B------:R2:W5:Y:S02]  /*22c20*/  LDG.E.LTC128B.U16 R152, desc[UR44][R10.64+0x60] ;  /* 0x0000602c0a987981 */ /* 0x000564000c1e1520 */
.L_x_333:
[----:B------:R-:W-:Y:S05]  /*22c30*/  BSYNC B1 ;  /* 0x0000000000017941 */ /* 0x000fea0003800000 */
.L_x_332:
        /* <DEDUP_REMOVED lines=11> */
.L_x_335:
[----:B------:R-:W-:Y:S05]  /*22cf0*/  BSYNC B1 ;  /* 0x0000000000017941 */ /* 0x000fea0003800000 */
.L_x_334:
        /* <DEDUP_REMOVED lines=11> */
.L_x_337:
[----:B------:R-:W-:Y:S05]  /*22db0*/  BSYNC B1 ;  /* 0x0000000000017941 */ /* 0x000fea0003800000 */
.L_x_336:
        /* <DEDUP_REMOVED lines=10> */
.L_x_339:
[----:B------:R-:W-:Y:S05]  /*22e60*/  BSYNC B1 ;  /* 0x0000000000017941 */ /* 0x000fea0003800000 */
.L_x_338:
        /* <DEDUP_REMOVED lines=11> */
.L_x_341:
[----:B------:R-:W-:Y:S05]  /*22f20*/  BSYNC B1 ;  /* 0x0000000000017941 */ /* 0x000fea0003800000 */
.L_x_340:
        /* <DEDUP_REMOVED lines=11> */
.L_x_343:
[----:B------:R-:W-:Y:S05]  /*22fe0*/  BSYNC B1 ;  /* 0x0000000000017941 */ /* 0x000fea0003800000 */
.L_x_342:
        /* <DEDUP_REMOVED lines=11> */
.L_x_345:
[----:B------:R-:W-:Y:S05]  /*230a0*/  BSYNC B1 ;  /* 0x0000000000017941 */ /* 0x000fea0003800000 */
.L_x_344:
        /* <DEDUP_REMOVED lines=10> */
.L_x_347:
[----:B------:R-:W-:Y:S05]  /*23150*/  BSYNC B1 ;  /* 0x0000000000017941 */ /* 0x000fea0003800000 */
.L_x_346:
        /* <DEDUP_REMOVED lines=11> */
.L_x_349:
[----:B------:R-:W-:Y:S05]  /*23210*/  BSYNC B1 ;  /* 0x0000000000017941 */ /* 0x000fea0003800000 */
.L_x_348:
        /* <DEDUP_REMOVED lines=11> */
.L_x_351:
[----:B------:R-:W-:Y:S05]  /*232d0*/  BSYNC B1 ;  /* 0x0000000000017941 */ /* 0x000fea0003800000 */
.L_x_350:
        /* <DEDUP_REMOVED lines=11> */
.L_x_353:
[----:B------:R-:W-:Y:S05]  /*23390*/  BSYNC B1 ;  /* 0x0000000000017941 */ /* 0x000fea0003800000 */
.L_x_352:
        /* <DEDUP_REMOVED lines=10> */
.L_x_355:
[----:B------:R-:W-:Y:S05]  /*23440*/  BSYNC B1 ;  /* 0x0000000000017941 */ /* 0x000fea0003800000 */
.L_x_354:
        /* <DEDUP_REMOVED lines=11> */
.L_x_357:
[----:B------:R-:W-:Y:S05]  /*23500*/  BSYNC B1 ;  /* 0x0000000000017941 */ /* 0x000fea0003800000 */
.L_x_356:
        /* <DEDUP_REMOVED lines=11> */
.L_x_359:
[----:B------:R-:W-:Y:S05]  /*235c0*/  BSYNC B1 ;  /* 0x0000000000017941 */ /* 0x000fea0003800000 */
.L_x_358:
        /* <DEDUP_REMOVED lines=11> */
.L_x_361:
[----:B------:R-:W-:Y:S05]  /*23680*/  BSYNC B1 ;  /* 0x0000000000017941 */ /* 0x000fea0003800000 */
.L_x_360:
        /* <DEDUP_REMOVED lines=10> */
.L_x_363:
[----:B------:R-:W-:Y:S05]  /*23730*/  BSYNC B1 ;  /* 0x0000000000017941 */ /* 0x000fea0003800000 */
.L_x_362:
        /* <DEDUP_REMOVED lines=11> */
.L_x_365:
[----:B------:R-:W-:Y:S05]  /*237f0*/  BSYNC B1 ;  /* 0x0000000000017941 */ /* 0x000fea0003800000 */
.L_x_364:
        /* <DEDUP_REMOVED lines=11> */
.L_x_367:
[----:B------:R-:W-:Y:S05]  /*238b0*/  BSYNC B1 ;  /* 0x0000000000017941 */ /* 0x000fea0003800000 */
.L_x_366:
        /* <DEDUP_REMOVED lines=11> */
.L_x_369:
[----:B------:R-:W-:Y:S05]  /*23970*/  BSYNC B1 ;  /* 0x0000000000017941 */ /* 0x000fea0003800000 */
.L_x_368:
        /* <DEDUP_REMOVED lines=10> */
.L_x_371:
[----:B------:R-:W-:Y:S05]  /*23a20*/  BSYNC B1 ;  /* 0x0000000000017941 */ /* 0x000fea0003800000 */
.L_x_370:
        /* <DEDUP_REMOVED lines=11> */
.L_x_373:
[----:B------:R-:W-:Y:S05]  /*23ae0*/  BSYNC B1 ;  /* 0x0000000000017941 */ /* 0x000fea0003800000 */
.L_x_372:
        /* <DEDUP_REMOVED lines=11> */
.L_x_375:
[----:B------:R-:W-:Y:S05]  /*23ba0*/  BSYNC B1 ;  /* 0x0000000000017941 */ /* 0x000fea0003800000 */
.L_x_374:
[----:B------:R-:W2:Y:S01]  /*23bb0*/  LDL.LU R154, [R1+0x2b4] ;  /* 0x0002b400019a7983 */ /* 0x000ea20000300800 */
[----:B-----5:R-:W-:Y:S01]  /*23bc0*/  SHF.L.U32 R153, R152, 0x10, RZ ;  /* 0x0000001098997819 */ /* 0x020fe200000006ff */
[----:B------:R-:W-:Y:S04]  /*23bd0*/  BSSY B1, `(.L_x_376) ;  /* 0x0000009000017945 */ /* 0x000fe80003800000 */
        /* <DEDUP_REMOVED lines=8> */
.L_x_377:
[----:B------:R-:W-:Y:S05]  /*23c60*/  BSYNC B1 ;  /* 0x0000000000017941 */ /* 0x000fea0003800000 */
.L_x_376:
        /* <DEDUP_REMOVED lines=10> */
.L_x_379:
[----:B------:R-:W-:Y:S05]  /*23d10*/  BSYNC B1 ;  /* 0x0000000000017941 */ /* 0x000fea0003800000 */
.L_x_378:
        /* <DEDUP_REMOVED lines=11> */
.L_x_381:
[----:B------:R-:W-:Y:S05]  /*23dd0*/  BSYNC B1 ;  /* 0x0000000000017941 */ /* 0x000fea0003800000 */
.L_x_380:
        /* <DEDUP_REMOVED lines=11> */
.L_x_383:
[----:B------:R-:W-:Y:S05]  /*23e90*/  BSYNC B1 ;  /* 0x0000000000017941 */ /* 0x000fea0003800000 */
.L_x_382:
        /* <DEDUP_REMOVED lines=11> */
.L_x_385:
[----:B------:R-:W-:Y:S05]  /*23f50*/  BSYNC B1 ;  /* 0x0000000000017941 */ /* 0x000fea0003800000 */
.L_x_384:
        /* <DEDUP_REMOVED lines=10> */
.L_x_387:
[----:B------:R-:W-:Y:S05]  /*24000*/  BSYNC B1 ;  /* 0x0000000000017941 */ /* 0x000fea0003800000 */
.L_x_386:
        /* <DEDUP_REMOVED lines=11> */
.L_x_389:
[----:B------:R-:W-:Y:S05]  /*240c0*/  BSYNC B1 ;  /* 0x0000000000017941 */ /* 0x000fea0003800000 */
.L_x_388:
        /* <DEDUP_REMOVED lines=11> */
.L_x_391:
[----:B------:R-:W-:Y:S05]  /*24180*/  BSYNC B1 ;  /* 0x0000000000017941 */ /* 0x000fea0003800000 */
.L_x_390:
        /* <DEDUP_REMOVED lines=11> */
.L_x_393:
[----:B------:R-:W-:Y:S05]  /*24240*/  BSYNC B1 ;  /* 0x0000000000017941 */ /* 0x000fea0003800000 */
.L_x_392:
        /* <DEDUP_REMOVED lines=10> */
.L_x_395:
[----:B------:R-:W-:Y:S05]  /*242f0*/  BSYNC B1 ;  /* 0x0000000000017941 */ /* 0x000fea0003800000 */
.L_x_394:
        /* <DEDUP_REMOVED lines=11> */
.L_x_397:
[----:B------:R-:W-:Y:S05]  /*243b0*/  BSYNC B1 ;  /* 0x0000000000017941 */ /* 0x000fea0003800000 */
.L_x_396:
        /* <DEDUP_REMOVED lines=11> */
.L_x_399:
[----:B------:R-:W-:Y:S05]  /*24470*/  BSYNC B1 ;  /* 0x0000000000017941 */ /* 0x000fea0003800000 */
.L_x_398:
        /* <DEDUP_REMOVED lines=11> */
.L_x_401:
[----:B------:R-:W-:Y:S05]  /*24530*/  BSYNC B1 ;  /* 0x0000000000017941 */ /* 0x000fea0003800000 */
.L_x_400:
        /* <DEDUP_REMOVED lines=10> */
.L_x_403:
[----:B------:R-:W-:Y:S05]  /*245e0*/  BSYNC B1 ;  /* 0x0000000000017941 */ /* 0x000fea0003800000 */
.L_x_402:
        /* <DEDUP_REMOVED lines=11> */
.L_x_405:
[----:B------:R-:W-:Y:S05]  /*246a0*/  BSYNC B1 ;  /* 0x0000000000017941 */ /* 0x000fea0003800000 */
.L_x_404:
        /* <DEDUP_REMOVED lines=11> */
.L_x_407:
[----:B------:R-:W-:Y:S05]  /*24760*/  BSYNC B1 ;  /* 0x0000000000017941 */ /* 0x000fea0003800000 */
.L_x_406:
        /* <DEDUP_REMOVED lines=11> */
.L_x_409:
[----:B------:R-:W-:Y:S05]  /*24820*/  BSYNC B1 ;  /* 0x0000000000017941 */ /* 0x000fea0003800000 */
.L_x_408:
        /* <DEDUP_REMOVED lines=10> */
.L_x_411:
[----:B------:R-:W-:Y:S05]  /*248d0*/  BSYNC B1 ;  /* 0x0000000000017941 */ /* 0x000fea0003800000 */
.L_x_410:
        /* <DEDUP_REMOVED lines=11> */
.L_x_413:
[----:B------:R-:W-:Y:S05]  /*24990*/  BSYNC B1 ;  /* 0x0000000000017941 */ /* 0x000fea0003800000 */
.L_x_412:
        /* <DEDUP_REMOVED lines=11> */
.L_x_415:
[----:B------:R-:W-:Y:S05]  /*24a50*/  BSYNC B1 ;  /* 0x0000000000017941 */ /* 0x000fea0003800000 */
.L_x_414:
        /* <DEDUP_REMOVED lines=11> */
.L_x_417:
[----:B------:R-:W-:Y:S05]  /*24b10*/  BSYNC B1 ;  /* 0x0000000000017941 */ /* 0x000fea0003800000 */
.L_x_416:
        /* <DEDUP_REMOVED lines=10> */
.L_x_419:
[----:B------:R-:W-:Y:S05]  /*24bc0*/  BSYNC B1 ;  /* 0x0000000000017941 */ /* 0x000fea0003800000 */
.L_x_418:
        /* <DEDUP_REMOVED lines=11> */
.L_x_421:
[----:B------:R-:W-:Y:S05]  /*24c80*/  BSYNC B1 ;  /* 0x0000000000017941 */ /* 0x000fea0003800000 */
.L_x_420:
        /* <DEDUP_REMOVED lines=11> */
.L_x_423:
[----:B------:R-:W-:Y:S05]  /*24d40*/  BSYNC B1 ;  /* 0x0000000000017941 */ /* 0x000fea0003800000 */
.L_x_422:
        /* <DEDUP_REMOVED lines=11> */
.L_x_425:
[----:B------:R-:W-:Y:S05]  /*24e00*/  BSYNC B1 ;  /* 0x0000000000017941 */ /* 0x000fea0003800000 */
.L_x_424:
        /* <DEDUP_REMOVED lines=10> */
.L_x_427:
[----:B------:R-:W-:Y:S05]  /*24eb0*/  BSYNC B1 ;  /* 0x0000000000017941 */ /* 0x000fea0003800000 */
.L_x_426:
        /* <DEDUP_REMOVED lines=11> */
.L_x_429:
[----:B------:R-:W-:Y:S05]  /*24f70*/  BSYNC B1 ;  /* 0x0000000000017941 */ /* 0x000fea0003800000 */
.L_x_428:
        /* <DEDUP_REMOVED lines=11> */
.L_x_431:
[----:B------:R-:W-:Y:S05]  /*25030*/  BSYNC B1 ;  /* 0x0000000000017941 */ /* 0x000fea0003800000 */
.L_x_430:
        /* <DEDUP_REMOVED lines=11> */
.L_x_433:
[----:B------:R-:W-:Y:S05]  /*250f0*/  BSYNC B1 ;  /* 0x0000000000017941 */ /* 0x000fea0003800000 */
.L_x_432:
        /* <DEDUP_REMOVED lines=10> */
.L_x_435:
[----:B------:R-:W-:Y:S05]  /*251a0*/  BSYNC B1 ;  /* 0x0000000000017941 */ /* 0x000fea0003800000 */
.L_x_434:
        /* <DEDUP_REMOVED lines=11> */
.L_x_437:
[----:B------:R-:W-:Y:S05]  /*25260*/  BSYNC B1 ;  /* 0x0000000000017941 */ /* 0x000fea0003800000 */
.L_x_436:
        /* <DEDUP_REMOVED lines=11> */
.L_x_439:
[----:B------:R-:W-:Y:S05]  /*25320*/  BSYNC B1 ;  /* 0x0000000000017941 */ /* 0x000fea0003800000 */
.L_x_438:
        /* <DEDUP_REMOVED lines=11> */
.L_x_441:
[----:B------:R-:W-:Y:S05]  /*253e0*/  BSYNC B1 ;  /* 0x0000000000017941 */ /* 0x000fea0003800000 */
.L_x_440:
        /* <DEDUP_REMOVED lines=10> */
.L_x_443:
[----:B------:R-:W-:Y:S05]  /*25490*/  BSYNC B1 ;  /* 0x0000000000017941 */ /* 0x000fea0003800000 */
.L_x_442:
        /* <DEDUP_REMOVED lines=11> */
.L_x_445:
[----:B------:R-:W-:Y:S05]  /*25550*/  BSYNC B1 ;  /* 0x0000000000017941 */ /* 0x000fea0003800000 */
.L_x_444:
        /* <DEDUP_REMOVED lines=11> */
.L_x_447:
[----:B------:R-:W-:Y:S05]  /*25610*/  BSYNC B1 ;  /* 0x0000000000017941 */ /* 0x000fea0003800000 */
.L_x_446:
        /* <DEDUP_REMOVED lines=11> */
.L_x_449:
[----:B------:R-:W-:Y:S05]  /*256d0*/  BSYNC B1 ;  /* 0x0000000000017941 */ /* 0x000fea0003800000 */
.L_x_448:
        /* <DEDUP_REMOVED lines=10> */
.L_x_451:
[----:B------:R-:W-:Y:S05]  /*25780*/  BSYNC B1 ;  /* 0x0000000000017941 */ /* 0x000fea0003800000 */
.L_x_450:
        /* <DEDUP_REMOVED lines=11> */
.L_x_453:
[----:B------:R-:W-:Y:S05]  /*25840*/  BSYNC B1 ;  /* 0x0000000000017941 */ /* 0x000fea0003800000 */
.L_x_452:
        /* <DEDUP_REMOVED lines=11> */
.L_x_455:
[----:B------:R-:W-:Y:S05]  /*25900*/  BSYNC B1 ;  /* 0x0000000000017941 */ /* 0x000fea0003800000 */
.L_x_454:
        /* <DEDUP_REMOVED lines=11> */
.L_x_457:
[----:B------:R-:W-:Y:S05]  /*259c0*/  BSYNC B1 ;  /* 0x0000000000017941 */ /* 0x000fea0003800000 */
.L_x_456:
        /* <DEDUP_REMOVED lines=10> */
.L_x_459:
[----:B------:R-:W-:Y:S05]  /*25a70*/  BSYNC B1 ;  /* 0x0000000000017941 */ /* 0x000fea0003800000 */
.L_x_458:
        /* <DEDUP_REMOVED lines=11> */
.L_x_461:
[----:B------:R-:W-:Y:S05]  /*25b30*/  BSYNC B1 ;  /* 0x0000000000017941 */ /* 0x000fea0003800000 */
.L_x_460:
        /* <DEDUP_REMOVED lines=11> */
.L_x_463:
[----:B------:R-:W-:Y:S05]  /*25bf0*/  BSYNC B1 ;  /* 0x0000000000017941 */ /* 0x000fea0003800000 */
.L_x_462:
        /* <DEDUP_REMOVED lines=11> */
.L_x_465:
[----:B------:R-:W-:Y:S05]  /*25cb0*/  BSYNC B1 ;  /* 0x0000000000017941 */ /* 0x000fea0003800000 */
.L_x_464:
        /* <DEDUP_REMOVED lines=10> */
.L_x_467:
[----:B------:R-:W-:Y:S05]  /*25d60*/  BSYNC B1 ;  /* 0x0000000000017941 */ /* 0x000fea0003800000 */
.L_x_466:
        /* <DEDUP_REMOVED lines=11> */
.L_x_469:
[----:B------:R-:W-:Y:S05]  /*25e20*/  BSYNC B1 ;  /* 0x0000000000017941 */ /* 0x000fea0003800000 */
.L_x_468:
        /* <DEDUP_REMOVED lines=11> */
.L_x_471:
[----:B------:R-:W-:Y:S05]  /*25ee0*/  BSYNC B1 ;  /* 0x0000000000017941 */ /* 0x000fea0003800000 */
.L_x_470:
        /* <DEDUP_REMOVED lines=11> */
.L_x_473:
[----:B------:R-:W-:Y:S05]  /*25fa0*/  BSYNC B1 ;  /* 0x0000000000017941 */ /* 0x000fea0003800000 */
.L_x_472:
        /* <DEDUP_REMOVED lines=10> */
.L_x_475:
[----:B------:R-:W-:Y:S05]  /*26050*/  BSYNC B1 ;  /* 0x0000000000017941 */ /* 0x000fea0003800000 */
.L_x_474:
        /* <DEDUP_REMOVED lines=11> */
.L_x_477:
[----:B------:R-:W-:Y:S05]  /*26110*/  BSYNC B1 ;  /* 0x0000000000017941 */ /* 0x000fea0003800000 */
.L_x_476:
        /* <DEDUP_REMOVED lines=11> */
.L_x_479:
[----:B------:R-:W-:Y:S05]  /*261d0*/  BSYNC B1 ;  /* 0x0000000000017941 */ /* 0x000fea0003800000 */
.L_x_478:
        /* <DEDUP_REMOVED lines=11> */
.L_x_481:
[----:B------:R-:W-:Y:S05]  /*26290*/  BSYNC B1 ;  /* 0x0000000000017941 */ /* 0x000fea0003800000 */
.L_x_480:
        /* <DEDUP_REMOVED lines=10> */
.L_x_483:
[----:B------:R-:W-:Y:S05]  /*26340*/  BSYNC B1 ;  /* 0x0000000000017941 */ /* 0x000fea0003800000 */
.L_x_482:
        /* <DEDUP_REMOVED lines=11> */
.L_x_485:
[----:B------:R-:W-:Y:S05]  /*26400*/  BSYNC B1 ;  /* 0x0000000000017941 */ /* 0x000fea0003800000 */
.L_x_484:
        /* <DEDUP_REMOVED lines=11> */
.L_x_487:
[----:B------:R-:W-:Y:S05]  /*264c0*/  BSYNC B1 ;  /* 0x0000000000017941 */ /* 0x000fea0003800000 */
.L_x_486:
        /* <DEDUP_REMOVED lines=11> */
.L_x_489:
[----:B------:R-:W-:Y:S05]  /*26580*/  BSYNC B1 ;  /* 0x0000000000017941 */ /* 0x000fea0003800000 */
.L_x_488:
        /* <DEDUP_REMOVED lines=10> */
.L_x_491:
[----:B------:R-:W-:Y:S05]  /*26630*/  BSYNC B1 ;  /* 0x0000000000017941 */ /* 0x000fea0003800000 */
.L_x_490:
        /* <DEDUP_REMOVED lines=11> */
.L_x_493:
[----:B------:R-:W-:Y:S05]  /*266f0*/  BSYNC B1 ;  /* 0x0000000000017941 */ /* 0x000fea0003800000 */
.L_x_492:
        /* <DEDUP_REMOVED lines=11> */
.L_x_495:
[----:B------:R-:W-:Y:S05]  /*267b0*/  BSYNC B1 ;  /* 0x0000000000017941 */ /* 0x000fea0003800000 */
.L_x_494:
        /* <DEDUP_REMOVED lines=11> */
.L_x_497:
[----:B------:R-:W-:Y:S05]  /*26870*/  BSYNC B1 ;  /* 0x0000000000017941 */ /* 0x000fea0003800000 */
.L_x_496:
        /* <DEDUP_REMOVED lines=10> */
.L_x_499:
[----:B------:R-:W-:Y:S05]  /*26920*/  BSYNC B1 ;  /* 0x0000000000017941 */ /* 0x000fea0003800000 */
.L_x_498:
        /* <DEDUP_REMOVED lines=11> */
.L_x_501:
[----:B------:R-:W-:Y:S05]  /*269e0*/  BSYNC B1 ;  /* 0x0000000000017941 */ /* 0x000fea0003800000 */
.L_x_500:
        /* <DEDUP_REMOVED lines=11> */
.L_x_503:
[----:B------:R-:W-:Y:S05]  /*26aa0*/  BSYNC B1 ;  /* 0x0000000000017941 */ /* 0x000fea0003800000 */
.L_x_502:
        /* <DEDUP_REMOVED lines=11> */
.L_x_505:
[----:B------:R-:W-:Y:S05]  /*26b60*/  BSYNC B1 ;  /* 0x0000000000017941 */ /* 0x000fea0003800000 */
.L_x_504:
        /* <DEDUP_REMOVED lines=10> */
.L_x_507:
[----:B------:R-:W-:Y:S05]  /*26c10*/  BSYNC B1 ;  /* 0x0000000000017941 */ /* 0x000fea0003800000 */
.L_x_506:
        /* <DEDUP_REMOVED lines=11> */
.L_x_509:
[----:B------:R-:W-:Y:S05]  /*26cd0*/  BSYNC B1 ;  /* 0x0000000000017941 */ /* 0x000fea0003800000 */
.L_x_508:
        /* <DEDUP_REMOVED lines=11> */
.L_x_511:
[----:B------:R-:W-:Y:S05]  /*26d90*/  BSYNC B1 ;  /* 0x0000000000017941 */ /* 0x000fea0003800000 */
.L_x_510:
        /* <DEDUP_REMOVED lines=11> */
.L_x_513:
[----:B------:R-:W-:Y:S05]  /*26e50*/  BSYNC B1 ;  /* 0x0000000000017941 */ /* 0x000fea0003800000 */
.L_x_512:
        /* <DEDUP_REMOVED lines=10> */
.L_x_515:
[----:B------:R-:W-:Y:S05]  /*26f00*/  BSYNC B1 ;  /* 0x0000000000017941 */ /* 0x000fea0003800000 */
.L_x_514:
        /* <DEDUP_REMOVED lines=11> */
.L_x_517:
[----:B------:R-:W-:Y:S05]  /*26fc0*/  BSYNC B1 ;  /* 0x0000000000017941 */ /* 0x000fea0003800000 */
.L_x_516:
        /* <DEDUP_REMOVED lines=10> */
.L_x_519:
[----:B------:R-:W-:Y:S05]  /*27070*/  BSYNC B1 ;  /* 0x0000000000017941 */ /* 0x000fea0003800000 */
.L_x_518:
[----:B------:R-:W2:Y:S01]  /*27080*/  LDL.LU R154, [R1+0x3d4] ;  /* 0x0003d400019a7983 */ /* 0x000ea20000300800 */
[----:B-----5:R-:W-:Y:S01]  /*27090*/  IMAD.U32 R153, R152, 0x10000, RZ ;  /* 0x0001000098997824 */ /* 0x020fe200078e00ff */
        /* <DEDUP_REMOVED lines=8> */
.L_x_521:
[----:B------:R-:W-:Y:S05]  /*27120*/  BSYNC B1 ;  /* 0x0000000000017941 */ /* 0x000fea0003800000 */
.L_x_520:
[----:B------:R-:W3:Y:S01]  /*27130*/  LDL.LU R154, [R1+0x3d8] ;  /* 0x0003d800019a7983 */ /* 0x000ee20000300800 */
[----:B--2--5:R-:W-:Y:S01]  /*27140*/  IMAD.U32 R153, R152, 0x10000, RZ ;  /* 0x0001000098997824 */ /* 0x024fe200078e00ff */
        /* <DEDUP_REMOVED lines=8> */
.L_x_523:
[----:B------:R-:W-:Y:S05]  /*271d0*/  BSYNC B1 ;  /* 0x0000000000017941 */ /* 0x000fea0003800000 */
.L_x_522:
[----:B------:R-:W4:Y:S01]  /*271e0*/  LDL.LU R154, [R1+0x3dc] ;  /* 0x0003dc00019a7983 */ /* 0x000f220000300800 */
[----:B--2--5:R-:W-:Y:S01]  /*271f0*/  IMAD.U32 R153, R152, 0x10000, RZ ;  /* 0x0001000098997824 */ /* 0x024fe200078e00ff */
[----:B------:R-:W-:Y:S01]  /*27200*/  ISETP.GT.AND P5, PT, R0, 0x80, P3 ;  /* 0x000000800000780c */ /* 0x000fe20001fa4270 */
[----:B------:R-:W-:Y:S02]  /*27210*/  BSSY B1, `(.L_x_524) ;  /* 0x0000007000017945 */ /* 0x000fe40003800000 */
[----:B------:R-:W-:-:S04]  /*27220*/  FMUL R153, R153, R16 ;  /* 0x0000001099997220 */ /* 0x000fc80000400000 */
[----:B----4-:R-:W-:-:S05]  /*27230*/  FFMA R153, R154, R2, R153 ;  /* 0x000000029a997223 */ /* 0x010fca0000000099 */
[----:B------:R-:W-:-:S05]  /*27240*/  F2FP.BF16.F32.PACK_AB R153, RZ, R153 ;  /* 0x00000099ff99723e */ /* 0x000fca00000010ff */
[----:B------:R2:W-:Y:S01]  /*27250*/  @P4 STG.E.U16 desc[UR44][R22.64+0x1d2], R153 ;  /* 0x0001d29916004986 */ /* 0x0005e2000c10152c */
[----:B------:R-:W-:Y:S05]  /*27260*/  @!P5 BRA `(.L_x_525) ;  /* 0x000000000004d947 */ /* 0x000fea0003800000 */
[----:B------:R4:W5:Y:S02]  /*27270*/  LDG.E.LTC128B.U16 R152, desc[UR44][R10.64+0x1e0] ;  /* 0x0001e02c0a987981 */ /* 0x000964000c1e1520 */
.L_x_525:
[----:B------:R-:W-:Y:S05]  /*27280*/  BSYNC B1 ;  /* 0x0000000000017941 */ /* 0x000fea0003800000 */
.L_x_524:
        /* <DEDUP_REMOVED lines=10> */
.L_x_527:
[----:B------:R-:W-:Y:S05]  /*27330*/  BSYNC B1 ;  /* 0x0000000000017941 */ /* 0x000fea0003800000 */
.L_x_526:
        /* <DEDUP_REMOVED lines=10> */
.L_x_529:
[----:B------:R-:W-:Y:S05]  /*273e0*/  BSYNC B1 ;  /* 0x0000000000017941 */ /* 0x000fea0003800000 */
.L_x_528:
[----:B------:R-:W3:Y:S01]  /*273f0*/  LDL.LU R154, [R1+0x3e8] ;  /* 0x0003e800019a7983 */ /* 0x000ee20000300800 */
[----:B--2--5:R-:W-:Y:S01]  /*27400*/  SHF.L.U32 R153, R152, 0x10, RZ ;  /* 0x0000001098997819 */ /* 0x024fe200000006ff */
[----:B------:R-:W-:Y:S01]  /*27410*/  BSSY B1, `(.L_x_530) ;  /* 0x0000008000017945 */ /* 0x000fe20003800000 */
[----:B------:R-:W-:-:S03]  /*27420*/  ISETP.GT.AND P2, PT, R0, 0x88, P2 ;  /* 0x000000880000780c */ /* 0x000fc60001744270 */
[----:B------:R-:W-:-:S04]  /*27430*/  FMUL R153, R153, R16 ;  /* 0x0000001099997220 */ /* 0x000fc80000400000 */
[----:B---3--:R-:W-:-:S05]  /*27440*/  FFMA R153, R154, R2, R153 ;  /* 0x000000029a997223 */ /* 0x008fca0000000099 */
[----:B------:R-:W-:-:S05]  /*27450*/  F2FP.BF16.F32.PACK_AB R153, RZ, R153 ;  /* 0x00000099ff99723e */ /* 0x000fca00000010ff */
[----:B------:R2:W-:Y:S01]  /*27460*/  @P3 STG.E.U16 desc[UR44][R22.64+0x1e0], R153 ;  /* 0x0001e09916003986 */ /* 0x0005e2000c10152c */
[----:B------:R-:W-:Y:S05]  /*27470*/  @!P2 BRA `(.L_x_531) ;  /* 0x000000000004a947 */ /* 0x000fea0003800000 */
[----:B------:R3:W5:Y:S02]  /*27480*/  LDG.E.LTC128B.U16 R152, desc[UR44][R8.64+0x1e2] ;  /* 0x0001e22c08987981 */ /* 0x000764000c1e1520 */
.L_x_531:
[----:B------:R-:W-:Y:S05]  /*27490*/  BSYNC B1 ;  /* 0x0000000000017941 */ /* 0x000fea0003800000 */
.L_x_530:
        /* <DEDUP_REMOVED lines=10> */
.L_x_533:
[----:B------:R-:W-:Y:S05]  /*27540*/  BSYNC B1 ;  /* 0x0000000000017941 */ /* 0x000fea0003800000 */
.L_x_532:
        /* <DEDUP_REMOVED lines=10> */
.L_x_535:
[----:B------:R-:W-:Y:S05]  /*275f0*/  BSYNC B1 ;  /* 0x0000000000017941 */ /* 0x000fea0003800000 */
.L_x_534:
        /* <DEDUP_REMOVED lines=10> */
.L_x_537:
[----:B------:R-:W-:Y:S05]  /*276a0*/  BSYNC B1 ;  /* 0x0000000000017941 */ /* 0x000fea0003800000 */
.L_x_536:
        /* <DEDUP_REMOVED lines=10> */
.L_x_539:
[----:B------:R-:W-:Y:S05]  /*27750*/  BSYNC B1 ;  /* 0x0000000000017941 */ /* 0x000fea0003800000 */
.L_x_538:
[----:B------:R-:W4:Y:S01]  /*27760*/  LDL.LU R154, [R1+0x3fc] ;  /* 0x0003fc00019a7983 */ /* 0x000f220000300800 */
[----:B--2--5:R-:W-:Y:S01]  /*27770*/  IMAD.U32 R153, R152, 0x10000, RZ ;  /* 0x0001000098997824 */ /* 0x024fe200078e00ff */
[----:B------:R-:W-:Y:S01]  /*27780*/  ISETP.GT.AND P3, PT, R3, 0x100, PT ;  /* 0x000001000300780c */ /* 0x000fe20003f64270 */
[----:B------:R-:W-:Y:S01]  /*27790*/  @P0 IMAD.MOV.U32 R155, RZ, RZ, R23 ;  /* 0x000000ffff9b0224 */ /* 0x000fe200078e0017 */
[----:B------:R-:W-:Y:S01]  /*277a0*/  LOP3.LUT R17, R17, 0xfffffffe, RZ, 0xc0, !PT ;  /* 0xfffffffe11117812 */ /* 0x000fe200078ec0ff */
[----:B------:R-:W-:Y:S01]  /*277b0*/  FMUL R153, R153, R16 ;  /* 0x0000001099997220 */ /* 0x000fe20000400000 */
[----:B------:R-:W-:Y:S01]  /*277c0*/  ISETP.GT.AND P1, PT, R0, RZ, P3 ;  /* 0x000000ff0000720c */ /* 0x000fe20001f24270 */
[----:B------:R-:W-:Y:S08]  /*277d0*/  BSSY B1, `(.L_x_540) ;  /* 0x0000009000017945 */ /* 0x000ff00003800000 */
[----:B------:R-:W-:Y:S01]  /*277e0*/  @P3 LOP3.LUT R17, R17, 0x1, RZ, 0xfc, !PT ;  /* 0x0000000111113812 */ /* 0x000fe200078efcff */
[----:B----4-:R-:W-:Y:S01]  /*277f0*/  FFMA R153, R154, R2, R153 ;  /* 0x000000029a997223 */ /* 0x010fe20000000099 */
[--C-:B------:R-:W-:Y:S01]  /*27800*/  @P0 IMAD.MOV.U32 R154, RZ, RZ, R22.reuse ;  /* 0x000000ffff9a0224 */ /* 0x100fe200078e0016 */
[----:B------:R-:W-:-:S03]  /*27810*/  PRMT R22, R152, 0x7610, R22 ;  /* 0x0000761098167816 */ /* 0x000fc60000000016 */
[----:B------:R-:W-:-:S05]  /*27820*/  F2FP.BF16.F32.PACK_AB R153, RZ, R153 ;  /* 0x00000099ff99723e */ /* 0x000fca00000010ff */
[----:B------:R2:W-:Y:S01]  /*27830*/  @P0 STG.E.U16 desc[UR44][R154.64+0x1f2], R153 ;  /* 0x0001f2999a000986 */ /* 0x0005e2000c10152c */
[----:B------:R-:W-:Y:S05]  /*27840*/  @!P1 BRA `(.L_x_541) ;  /* 0x0000000000049947 */ /* 0x000fea0003800000 */
[----:B------:R4:W5:Y:S02]  /*27850*/  LDG.E.LTC128B.U16 R22, desc[UR44][R14.64+0x200] ;  /* 0x0002002c0e167981 */ /* 0x000964000c1e1520 */
.L_x_541:
[----:B------:R-:W-:Y:S05]  /*27860*/  BSYNC B1 ;  /* 0x0000000000017941 */ /* 0x000fea0003800000 */
.L_x_540:
[----:B------:R-:W3:Y:S01]  /*27870*/  LDL.LU R152, [R1] ;  /* 0x0000000001987983 */ /* 0x000ee20000300800 */
[----:B-----5:R-:W-:Y:S01]  /*27880*/  IMAD.U32 R23, R22, 0x10000, RZ ;  /* 0x0001000016177824 */ /* 0x020fe200078e00ff */
        /* <DEDUP_REMOVED lines=11> */
.L_x_543:
[----:B------:R-:W-:Y:S05]  /*27940*/  BSYNC B1 ;  /* 0x0000000000017941 */ /* 0x000fea0003800000 */
.L_x_542:
[----:B------:R-:W2:Y:S01]  /*27950*/  LDL.LU R152, [R1+0x4] ;  /* 0x0000040001987983 */ /* 0x000ea20000300800 */
[----:B---3-5:R-:W-:Y:S01]  /*27960*/  IMAD.U32 R23, R22, 0x10000, RZ ;  /* 0x0001000016177824 */ /* 0x028fe200078e00ff */
        /* <DEDUP_REMOVED lines=8> */
.L_x_545:
[----:B------:R-:W-:Y:S05]  /*279f0*/  BSYNC B1 ;  /* 0x0000000000017941 */ /* 0x000fea0003800000 */
.L_x_544:
        /* <DEDUP_REMOVED lines=10> */
.L_x_547:
[----:B------:R-:W-:Y:S05]  /*27aa0*/  BSYNC B1 ;  /* 0x0000000000017941 */ /* 0x000fea0003800000 */
.L_x_546:
[----:B------:R-:W3:Y:S01]  /*27ab0*/  LDL.LU R152, [R1+0xc] ;  /* 0x00000c0001987983 */ /* 0x000ee20000300800 */
[----:B--2--5:R-:W-:Y:S01]  /*27ac0*/  SHF.L.U32 R23, R22, 0x10, RZ ;  /* 0x0000001016177819 */ /* 0x024fe200000006ff */
[----:B------:R-:W-:Y:S01]  /*27ad0*/  BSSY B1, `(.L_x_548) ;  /* 0x000000b000017945 */ /* 0x000fe20003800000 */
[----:B------:R-:W-:Y:S02]  /*27ae0*/  ISETP.GT.AND P2, PT, R3, 0x108, PT ;  /* 0x000001080300780c */ /* 0x000fe40003f44270 */
        /* <DEDUP_REMOVED lines=9> */
.L_x_549:
[----:B------:R-:W-:Y:S05]  /*27b80*/  BSYNC B1 ;  /* 0x0000000000017941 */ /* 0x000fea0003800000 */
.L_x_548:
[----:B------:R-:W4:Y:S01]  /*27b90*/  LDL.LU R152, [R1+0x10] ;  /* 0x0000100001987983 */ /* 0x000f220000300800 */
[----:B--2--5:R-:W-:Y:S01]  /*27ba0*/  IMAD.U32 R23, R22, 0x10000, RZ ;  /* 0x0001000016177824 */ /* 0x024fe200078e00ff */
        /* <DEDUP_REMOVED lines=11> */
.L_x_551:
[----:B------:R-:W-:Y:S05]  /*27c60*/  BSYNC B1 ;  /* 0x0000000000017941 */ /* 0x000fea0003800000 */
.L_x_550:
        /* <DEDUP_REMOVED lines=10> */
.L_x_553:
[----:B------:R-:W-:Y:S05]  /*27d10*/  BSYNC B1 ;  /* 0x0000000000017941 */ /* 0x000fea0003800000 */
.L_x_552:
        /* <DEDUP_REMOVED lines=10> */
.L_x_555:
[----:B------:R-:W-:Y:S05]  /*27dc0*/  BSYNC B1 ;  /* 0x0000000000017941 */ /* 0x000fea0003800000 */
.L_x_554:
[----:B------:R-:W3:Y:S01]  /*27dd0*/  LDL.LU R152, [R1+0x1c] ;  /* 0x00001c0001987983 */ /* 0x000ee20000300800 */
[----:B--2--5:R-:W-:Y:S01]  /*27de0*/  IMAD.U32 R23, R22, 0x10000, RZ ;  /* 0x0001000016177824 */ /* 0x024fe200078e00ff */
[----:B------:R-:W-:Y:S01]  /*27df0*/  IADD3 R154, P0, P2, R163, R4, R158 ;  /* 0x00000004a39a7210 */ /* 0x000fe20007a1e09e */
[----:B------:R-:W-:Y:S01]  /*27e00*/  BSSY B1, `(.L_x_556) ;  /* 0x000000c000017945 */ /* 0x000fe20003800000 */
[----:B------:R-:W-:Y:S01]  /*27e10*/  ISETP.GT.AND P3, PT, R3, 0x110, PT ;  /* 0x000001100300780c */ /* 0x000fe20003f64270 */
[----:B------:R-:W-:Y:S01]  /*27e20*/  FMUL R23, R23, R16 ;  /* 0x0000001017177220 */ /* 0x000fe20000400000 */
[----:B------:R-:W-:Y:S02]  /*27e30*/  IADD3.X R155, R166, R5, R159, P0, P2 ;  /* 0x00000005a69b7210 */ /* 0x000fe400007e449f */
[----:B------:R-:W-:Y:S02]  /*27e40*/  ISETP.GT.AND P0, PT, R0, RZ, P3 ;  /* 0x000000ff0000720c */ /* 0x000fe40001f04270 */
[----:B------:R-:W-:-:S07]  /*27e50*/  LOP3.LUT R17, R17, 0xffffffef, RZ, 0xc0, !PT ;  /* 0xffffffef11117812 */ /* 0x000fce00078ec0ff */
[----:B------:R-:W-:Y:S01]  /*27e60*/  @P3 LOP3.LUT R17, R17, 0x10, RZ, 0xfc, !PT ;  /* 0x0000001011113812 */ /* 0x000fe200078efcff */
[----:B---3--:R-:W-:-:S05]  /*27e70*/  FFMA R23, R152, R2, R23 ;  /* 0x0000000298177223 */ /* 0x008fca0000000017 */
[----:B------:R-:W-:-:S05]  /*27e80*/  F2FP.BF16.F32.PACK_AB R23, RZ, R23 ;  /* 0x00000017ff17723e */ /* 0x000fca00000010ff */
[----:B------:R2:W-:Y:S01]  /*27e90*/  @P1 STG.E.U16 desc[UR44][R6.64+0x212], R23 ;  /* 0x0002121706001986 */ /* 0x0005e2000c10152c */
[----:B------:R-:W-:Y:S05]  /*27ea0*/  @!P0 BRA `(.L_x_557) ;  /* 0x0000000000048947 */ /* 0x000fea0003800000 */
[----:B------:R3:W5:Y:S02]  /*27eb0*/  LDG.E.LTC128B.U16 R22, desc[UR44][R14.64+0x220] ;  /* 0x0002202c0e167981 */ /* 0x000764000c1e1520 */
.L_x_557:
[----:B------:R-:W-:Y:S05]  /*27ec0*/  BSYNC B1 ;  /* 0x0000000000017941 */ /* 0x000fea0003800000 */
.L_x_556:
[----:B------:R-:W4:Y:S01]  /*27ed0*/  LDL.LU R152, [R1+0x20] ;  /* 0x0000200001987983 */ /* 0x000f220000300800 */
[----:B--2--5:R-:W-:Y:S01]  /*27ee0*/  IMAD.U32 R23, R22, 0x10000, RZ ;  /* 0x0001000016177824 */ /* 0x024fe200078e00ff */
[----:B------:R-:W-:Y:S01]  /*27ef0*/  ISETP.GT.AND P1, PT, R3, 0x111, PT ;  /* 0x000001110300780c */ /* 0x000fe20003f24270 */
[----:B------:R-:W-:Y:S01]  /*27f00*/  BSSY B1, `(.L_x_558) ;  /* 0x000000a000017945 */ /* 0x000fe20003800000 */
[----:B------:R-:W-:Y:S01]  /*27f10*/  LOP3.LUT R17, R17, 0xffffffbf, RZ, 0xc0, !PT ;  /* 0xffffffbf11117812 */ /* 0x000fe200078ec0ff */
[----:B------:R-:W-:-:S10]  /*27f20*/  FMUL R23, R23, R16 ;  /* 0x0000001017177220 */ /* 0x000fd40000400000 */
[----:B------:R-:W-:Y:S01]  /*27f30*/  @P1 LOP3.LUT R17, R17, 0x40, RZ, 0xfc, !PT ;  /* 0x0000004011111812 */ /* 0x000fe200078efcff */
[----:B----4-:R-:W-:-:S05]  /*27f40*/  FFMA R23, R152, R2, R23 ;  /* 0x0000000298177223 */ /* 0x010fca0000000017 */
[----:B------:R-:W-:-:S05]  /*27f50*/  F2FP.BF16.F32.PACK_AB R23, RZ, R23 ;  /* 0x00000017ff17723e */ /* 0x000fca00000010ff */
[----:B------:R2:W-:Y:S01]  /*27f60*/  @P0 STG.E.U16 desc[UR44][R4.64+0x220], R23 ;  /* 0x0002201704000986 */ /* 0x0005e2000c10152c */
[----:B------:R-:W-:-:S13]  /*27f70*/  ISETP.GT.AND P0, PT, R0, RZ, P1 ;  /* 0x000000ff0000720c */ /* 0x000fda0000f04270 */
[----:B--2---:R-:W-:Y:S05]  /*27f80*/  @!P0 BRA `(.L_x_559) ;  /* 0x0000000000048947 */ /* 0x004fea0003800000 */
[----:B------:R2:W5:Y:S02]  /*27f90*/  LDG.E.LTC128B.U16 R22, desc[UR44][R14.64+0x222] ;  /* 0x0002222c0e167981 */ /* 0x000564000c1e1520 */
.L_x_559:
[----:B------:R-:W-:Y:S05]  /*27fa0*/  BSYNC B1 ;  /* 0x0000000000017941 */ /* 0x000fea0003800000 */
.L_x_558:
[----:B------:R-:W4:Y:S01]  /*27fb0*/  LDL.LU R152, [R1+0x24] ;  /* 0x0000240001987983 */ /* 0x000f220000300800 */
[----:B-----5:R-:W-:Y:S01]  /*27fc0*/  IMAD.U32 R23, R22, 0x10000, RZ ;  /* 0x0001000016177824 */ /* 0x020fe200078e00ff */
[----:B------:R-:W-:Y:S03]  /*27fd0*/  BSSY B1, `(.L_x_560) ;  /* 0x0000008000017945 */ /* 0x000fe60003800000 */
[----:B------:R-:W-:-:S04]  /*27fe0*/  FMUL R23, R23, R16 ;  /* 0x0000001017177220 */ /* 0x000fc80000400000 */
[----:B----4-:R-:W-:-:S05]  /*27ff0*/  FFMA R23, R152, R2, R23 ;  /* 0x0000000298177223 */ /* 0x010fca0000000017 */
[----:B------:R-:W-:-:S05]  /*28000*/  F2FP.BF16.F32.PACK_AB R23, RZ, R23 ;  /* 0x00000017ff17723e */ /* 0x000fca00000010ff */
[----:B------:R4:W-:Y:S01]  /*28010*/  @P0 STG.E.U16 desc[UR44][R4.64+0x222], R23 ;  /* 0x0002221704000986 */ /* 0x0009e2000c10152c */
[----:B------:R-:W-:-:S13]  /*28020*/  ISETP.GT.AND P0, PT, R0, 0x8, P3 ;  /* 0x000000080000780c */ /* 0x000fda0001f04270 */
[----:B----4-:R-:W-:Y:S05]  /*28030*/  @!P0 BRA `(.L_x_561) ;  /* 0x0000000000048947 */ /* 0x010fea0003800000 */
[----:B------:R4:W5:Y:S02]  /*28040*/  LDG.E.LTC128B.U16 R22, desc[UR44][R12.64+0x220] ;  /* 0x0002202c0c167981 */ /* 0x000964000c1e1520 */
.L_x_561:
[----:B------:R-:W-:Y:S05]  /*28050*/  BSYNC B1 ;  /* 0x0000000000017941 */ /* 0x000fea0003800000 */
.L_x_560:
        /* <DEDUP_REMOVED lines=11> */
.L_x_563:
[----:B------:R-:W-:Y:S05]  /*28110*/  BSYNC B1 ;  /* 0x0000000000017941 */ /* 0x000fea0003800000 */
.L_x_562:
        /* <DEDUP_REMOVED lines=9> */
[----:B------:R3:W-:Y:S02]  /*281b0*/  @P0 STG.E.U16 desc[UR44][R6.64+0x222], R22 ;  /* 0x0002221606000986 */ /* 0x0007e4000c10152c */
[----:B---3--:R-:W-:-:S05]  /*281c0*/  IADD3 R22, P0, R163, R20, RZ ;  /* 0x00000014a3167210 */ /* 0x008fca0007f1e0ff */
[----:B------:R-:W-:Y:S01]  /*281d0*/  IMAD.X R23, R166, 0x1, R21, P0 ;  /* 0x00000001a6177824 */ /* 0x000fe200000e0615 */
[----:B------:R-:W-:-:S13]  /*281e0*/  ISETP.GT.AND P0, PT, R0, RZ, P2 ;  /* 0x000000ff0000720c */ /* 0x000fda0001704270 */
[----:B------:R-:W-:Y:S05]  /*281f0*/  @!P0 BRA `(.L_x_565) ;  /* 0x0000000000048947 */ /* 0x000fea0003800000 */
[----:B------:R3:W5:Y:S02]  /*28200*/  LDG.E.LTC128B.U16 R152, desc[UR44][R14.64+0x230] ;  /* 0x0002302c0e987981 */ /* 0x000764000c1e1520 */
.L_x_565:
[----:B------:R-:W-:Y:S05]  /*28210*/  BSYNC B1 ;  /* 0x0000000000017941 */ /* 0x000fea0003800000 */
.L_x_564:
        /* <DEDUP_REMOVED lines=13> */
.L_x_567:
[----:B------:R-:W-:Y:S05]  /*282f0*/  BSYNC B1 ;  /* 0x0000000000017941 */ /* 0x000fea0003800000 */
.L_x_566:
        /* <DEDUP_REMOVED lines=10> */
.L_x_569:
[----:B------:R-:W-:Y:S05]  /*283a0*/  BSYNC B1 ;  /* 0x0000000000017941 */ /* 0x000fea0003800000 */
.L_x_568:
        /* <DEDUP_REMOVED lines=10> */
.L_x_571:
[----:B------:R-:W-:Y:S05]  /*28450*/  BSYNC B1 ;  /* 0x0000000000017941 */ /* 0x000fea0003800000 */
.L_x_570:
        /* <DEDUP_REMOVED lines=13> */
.L_x_573:
[----:B------:R-:W-:Y:S05]  /*28530*/  BSYNC B1 ;  /* 0x0000000000017941 */ /* 0x000fea0003800000 */
.L_x_572:
        /* <DEDUP_REMOVED lines=13> */
.L_x_575:
[----:B------:R-:W-:Y:S05]  /*28610*/  BSYNC B1 ;  /* 0x0000000000017941 */ /* 0x000fea0003800000 */
.L_x_574:
        /* <DEDUP_REMOVED lines=10> */
.L_x_577:
[----:B------:R-:W-:Y:S05]  /*286c0*/  BSYNC B1 ;  /* 0x0000000000017941 */ /* 0x000fea0003800000 */
.L_x_576:
        /* <DEDUP_REMOVED lines=10> */
.L_x_579:
[----:B------:R-:W-:Y:S05]  /*28770*/  BSYNC B1 ;  /* 0x0000000000017941 */ /* 0x000fea0003800000 */
.L_x_578:
        /* <DEDUP_REMOVED lines=13> */
.L_x_581:
[----:B------:R-:W-:Y:S05]  /*28850*/  BSYNC B1 ;  /* 0x0000000000017941 */ /* 0x000fea0003800000 */
.L_x_580:
        /* <DEDUP_REMOVED lines=13> */
.L_x_583:
[----:B------:R-:W-:Y:S05]  /*28930*/  BSYNC B1 ;  /* 0x0000000000017941 */ /* 0x000fea0003800000 */
.L_x_582:
        /* <DEDUP_REMOVED lines=10> */
.L_x_585:
[----:B------:R-:W-:Y:S05]  /*289e0*/  BSYNC B1 ;  /* 0x0000000000017941 */ /* 0x000fea0003800000 */
.L_x_584:
        /* <DEDUP_REMOVED lines=10> */
.L_x_587:
[----:B------:R-:W-:Y:S05]  /*28a90*/  BSYNC B1 ;  /* 0x0000000000017941 */ /* 0x000fea0003800000 */
.L_x_586:
        /* <DEDUP_REMOVED lines=13> */
.L_x_589:
[----:B------:R-:W-:Y:S05]  /*28b70*/  BSYNC B1 ;  /* 0x0000000000017941 */ /* 0x000fea0003800000 */
.L_x_588:
        /* <DEDUP_REMOVED lines=13> */
.L_x_591:
[----:B------:R-:W-:Y:S05]  /*28c50*/  BSYNC B1 ;  /* 0x0000000000017941 */ /* 0x000fea0003800000 */
.L_x_590:
        /* <DEDUP_REMOVED lines=10> */
.L_x_593:
[----:B------:R-:W-:Y:S05]  /*28d00*/  BSYNC B1 ;  /* 0x0000000000017941 */ /* 0x000fea0003800000 */
.L_x_592:
        /* <DEDUP_REMOVED lines=10> */
.L_x_595:
[----:B------:R-:W-:Y:S05]  /*28db0*/  BSYNC B1 ;  /* 0x0000000000017941 */ /* 0x000fea0003800000 */
.L_x_594:
        /* <DEDUP_REMOVED lines=13> */
.L_x_597:
[----:B------:R-:W-:Y:S05]  /*28e90*/  BSYNC B1 ;  /* 0x0000000000017941 */ /* 0x000fea0003800000 */
.L_x_596:
        /* <DEDUP_REMOVED lines=13> */
.L_x_599:
[----:B------:R-:W-:Y:S05]  /*28f70*/  BSYNC B1 ;  /* 0x0000000000017941 */ /* 0x000fea0003800000 */
.L_x_598:
        /* <DEDUP_REMOVED lines=10> */
.L_x_601:
[----:B------:R-:W-:Y:S05]  /*29020*/  BSYNC B1 ;  /* 0x0000000000017941 */ /* 0x000fea0003800000 */
.L_x_600:
        /* <DEDUP_REMOVED lines=10> */
.L_x_603:
[----:B------:R-:W-:Y:S05]  /*290d0*/  BSYNC B1 ;  /* 0x0000000000017941 */ /* 0x000fea0003800000 */
.L_x_602:
        /* <DEDUP_REMOVED lines=13> */
.L_x_605:
[----:B------:R-:W-:Y:S05]  /*291b0*/  BSYNC B1 ;  /* 0x0000000000017941 */ /* 0x000fea0003800000 */
.L_x_604:
        /* <DEDUP_REMOVED lines=13> */
.L_x_607:
[----:B------:R-:W-:Y:S05]  /*29290*/  BSYNC B1 ;  /* 0x0000000000017941 */ /* 0x000fea0003800000 */
.L_x_606:
        /* <DEDUP_REMOVED lines=10> */
.L_x_609:
[----:B------:R-:W-:Y:S05]  /*29340*/  BSYNC B1 ;  /* 0x0000000000017941 */ /* 0x000fea0003800000 */
.L_x_608:
        /* <DEDUP_REMOVED lines=10> */
.L_x_611:
[----:B------:R-:W-:Y:S05]  /*293f0*/  BSYNC B1 ;  /* 0x0000000000017941 */ /* 0x000fea0003800000 */
.L_x_610:
        /* <DEDUP_REMOVED lines=13> */
.L_x_613:
[----:B------:R-:W-:Y:S05]  /*294d0*/  BSYNC B1 ;  /* 0x0000000000017941 */ /* 0x000fea0003800000 */
.L_x_612:
        /* <DEDUP_REMOVED lines=13> */
.L_x_615:
[----:B------:R-:W-:Y:S05]  /*295b0*/  BSYNC B1 ;  /* 0x0000000000017941 */ /* 0x000fea0003800000 */
.L_x_614:
        /* <DEDUP_REMOVED lines=10> */
.L_x_617:
[----:B------:R-:W-:Y:S05]  /*29660*/  BSYNC B1 ;  /* 0x0000000000017941 */ /* 0x000fea0003800000 */
.L_x_616:
        /* <DEDUP_REMOVED lines=10> */
.L_x_619:
[----:B------:R-:W-:Y:S05]  /*29710*/  BSYNC B1 ;  /* 0x0000000000017941 */ /* 0x000fea0003800000 */
.L_x_618:
        /* <DEDUP_REMOVED lines=13> */
.L_x_621:
[----:B------:R-:W-:Y:S05]  /*297f0*/  BSYNC B1 ;  /* 0x0000000000017941 */ /* 0x000fea0003800000 */
.L_x_620:
        /* <DEDUP_REMOVED lines=13> */
.L_x_623:
[----:B------:R-:W-:Y:S05]  /*298d0*/  BSYNC B1 ;  /* 0x0000000000017941 */ /* 0x000fea0003800000 */
.L_x_622:
        /* <DEDUP_REMOVED lines=10> */
.L_x_625:
[----:B------:R-:W-:Y:S05]  /*29980*/  BSYNC B1 ;  /* 0x0000000000017941 */ /* 0x000fea0003800000 */
.L_x_624:
        /* <DEDUP_REMOVED lines=10> */
.L_x_627:
[----:B------:R-:W-:Y:S05]  /*29a30*/  BSYNC B1 ;  /* 0x0000000000017941 */ /* 0x000fea0003800000 */
.L_x_626:
        /* <DEDUP_REMOVED lines=13> */
.L_x_629:
[----:B------:R-:W-:Y:S05]  /*29b10*/  BSYNC B1 ;  /* 0x0000000000017941 */ /* 0x000fea0003800000 */
.L_x_628:
        /* <DEDUP_REMOVED lines=13> */
.L_x_631:
[----:B------:R-:W-:Y:S05]  /*29bf0*/  BSYNC B1 ;  /* 0x0000000000017941 */ /* 0x000fea0003800000 */
.L_x_630:
        /* <DEDUP_REMOVED lines=10> */
.L_x_633:
[----:B------:R-:W-:Y:S05]  /*29ca0*/  BSYNC B1 ;  /* 0x0000000000017941 */ /* 0x000fea0003800000 */
.L_x_632:
        /* <DEDUP_REMOVED lines=10> */
.L_x_635:
[----:B------:R-:W-:Y:S05]  /*29d50*/  BSYNC B1 ;  /* 0x0000000000017941 */ /* 0x000fea0003800000 */
.L_x_634:
        /* <DEDUP_REMOVED lines=13> */
.L_x_637:
[----:B------:R-:W-:Y:S05]  /*29e30*/  BSYNC B1 ;  /* 0x0000000000017941 */ /* 0x000fea0003800000 */
.L_x_636:
        /* <DEDUP_REMOVED lines=13> */
.L_x_639:
[----:B------:R-:W-:Y:S05]  /*29f10*/  BSYNC B1 ;  /* 0x0000000000017941 */ /* 0x000fea0003800000 */
.L_x_638:
        /* <DEDUP_REMOVED lines=10> */
.L_x_641:
[----:B------:R-:W-:Y:S05]  /*29fc0*/  BSYNC B1 ;  /* 0x0000000000017941 */ /* 0x000fea0003800000 */
.L_x_640:
        /* <DEDUP_REMOVED lines=10> */
.L_x_643:
[----:B------:R-:W-:Y:S05]  /*2a070*/  BSYNC B1 ;  /* 0x0000000000017941 */ /* 0x000fea0003800000 */
.L_x_642:
        /* <DEDUP_REMOVED lines=13> */
.L_x_645:
[----:B------:R-:W-:Y:S05]  /*2a150*/  BSYNC B1 ;  /* 0x0000000000017941 */ /* 0x000fea0003800000 */
.L_x_644:
        /* <DEDUP_REMOVED lines=13> */
.L_x_647:
[----:B------:R-:W-:Y:S05]  /*2a230*/  BSYNC B1 ;  /* 0x0000000000017941 */ /* 0x000fea0003800000 */
.L_x_646:
        /* <DEDUP_REMOVED lines=10> */
.L_x_649:
[----:B------:R-:W-:Y:S05]  /*2a2e0*/  BSYNC B1 ;  /* 0x0000000000017941 */ /* 0x000fea0003800000 */
.L_x_648:
        /* <DEDUP_REMOVED lines=10> */
.L_x_651:
[----:B------:R-:W-:Y:S05]  /*2a390*/  BSYNC B1 ;  /* 0x0000000000017941 */ /* 0x000fea0003800000 */
.L_x_650:
        /* <DEDUP_REMOVED lines=13> */
.L_x_653:
[----:B------:R-:W-:Y:S05]  /*2a470*/  BSYNC B1 ;  /* 0x0000000000017941 */ /* 0x000fea0003800000 */
.L_x_652:
        /* <DEDUP_REMOVED lines=13> */
.L_x_655:
[----:B------:R-:W-:Y:S05]  /*2a550*/  BSYNC B1 ;  /* 0x0000000000017941 */ /* 0x000fea0003800000 */
.L_x_654:
        /* <DEDUP_REMOVED lines=10> */
.L_x_657:
[----:B------:R-:W-:Y:S05]  /*2a600*/  BSYNC B1 ;  /* 0x0000000000017941 */ /* 0x000fea0003800000 */
.L_x_656:
        /* <DEDUP_REMOVED lines=10> */
.L_x_659:
[----:B------:R-:W-:Y:S05]  /*2a6b0*/  BSYNC B1 ;  /* 0x0000000000017941 */ /* 0x000fea0003800000 */
.L_x_658:
        /* <DEDUP_REMOVED lines=13> */
.L_x_661:
[----:B------:R-:W-:Y:S05]  /*2a790*/  BSYNC B1 ;  /* 0x0000000000017941 */ /* 0x000fea0003800000 */
.L_x_660:
        /* <DEDUP_REMOVED lines=13> */
.L_x_663:
[----:B------:R-:W-:Y:S05]  /*2a870*/  BSYNC B1 ;  /* 0x0000000000017941 */ /* 0x000fea0003800000 */
.L_x_662:
        /* <DEDUP_REMOVED lines=10> */
.L_x_665:
[----:B------:R-:W-:Y:S05]  /*2a920*/  BSYNC B1 ;  /* 0x0000000000017941 */ /* 0x000fea0003800000 */
.L_x_664:
        /* <DEDUP_REMOVED lines=10> */
.L_x_667:
[----:B------:R-:W-:Y:S05]  /*2a9d0*/  BSYNC B1 ;  /* 0x0000000000017941 */ /* 0x000fea0003800000 */
.L_x_666:
        /* <DEDUP_REMOVED lines=13> */
.L_x_669:
[----:B------:R-:W-:Y:S05]  /*2aab0*/  BSYNC B1 ;  /* 0x0000000000017941 */ /* 0x000fea0003800000 */
.L_x_668:
        /* <DEDUP_REMOVED lines=13> */
.L_x_671:
[----:B------:R-:W-:Y:S05]  /*2ab90*/  BSYNC B1 ;  /* 0x0000000000017941 */ /* 0x000fea0003800000 */
.L_x_670:
        /* <DEDUP_REMOVED lines=10> */
.L_x_673:
[----:B------:R-:W-:Y:S05]  /*2ac40*/  BSYNC B1 ;  /* 0x0000000000017941 */ /* 0x000fea0003800000 */
.L_x_672:
        /* <DEDUP_REMOVED lines=10> */
.L_x_675:
[----:B------:R-:W-:Y:S05]  /*2acf0*/  BSYNC B1 ;  /* 0x0000000000017941 */ /* 0x000fea0003800000 */
.L_x_674:
        /* <DEDUP_REMOVED lines=13> */
.L_x_677:
[----:B------:R-:W-:Y:S05]  /*2add0*/  BSYNC B1 ;  /* 0x0000000000017941 */ /* 0x000fea0003800000 */
.L_x_676:
        /* <DEDUP_REMOVED lines=13> */
.L_x_679:
[----:B------:R-:W-:Y:S05]  /*2aeb0*/  BSYNC B1 ;  /* 0x0000000000017941 */ /* 0x000fea0003800000 */
.L_x_678:
        /* <DEDUP_REMOVED lines=10> */
.L_x_681:
[----:B------:R-:W-:Y:S05]  /*2af60*/  BSYNC B1 ;  /* 0x0000000000017941 */ /* 0x000fea0003800000 */
.L_x_680:
        /* <DEDUP_REMOVED lines=10> */
.L_x_683:
[----:B------:R-:W-:Y:S05]  /*2b010*/  BSYNC B1 ;  /* 0x0000000000017941 */ /* 0x000fea0003800000 */
.L_x_682:
        /* <DEDUP_REMOVED lines=13> */
.L_x_685:
[----:B------:R-:W-:Y:S05]  /*2b0f0*/  BSYNC B1 ;  /* 0x0000000000017941 */ /* 0x000fea0003800000 */
.L_x_684:
        /* <DEDUP_REMOVED lines=13> */
.L_x_687:
[----:B------:R-:W-:Y:S05]  /*2b1d0*/  BSYNC B1 ;  /* 0x0000000000017941 */ /* 0x000fea0003800000 */
.L_x_686:
        /* <DEDUP_REMOVED lines=10> */
.L_x_689:
[----:B------:R-:W-:Y:S05]  /*2b280*/  BSYNC B1 ;  /* 0x0000000000017941 */ /* 0x000fea0003800000 */
.L_x_688:
        /* <DEDUP_REMOVED lines=10> */
.L_x_691:
[----:B------:R-:W-:Y:S05]  /*2b330*/  BSYNC B1 ;  /* 0x0000000000017941 */ /* 0x000fea0003800000 */
.L_x_690:
        /* <DEDUP_REMOVED lines=13> */
.L_x_693:
[----:B------:R-:W-:Y:S05]  /*2b410*/  BSYNC B1 ;  /* 0x0000000000017941 */ /* 0x000fea0003800000 */
.L_x_692:
        /* <DEDUP_REMOVED lines=13> */
.L_x_695:
[----:B------:R-:W-:Y:S05]  /*2b4f0*/  BSYNC B1 ;  /* 0x0000000000017941 */ /* 0x000fea0003800000 */
.L_x_694:
        /* <DEDUP_REMOVED lines=10> */
.L_x_697:
[----:B------:R-:W-:Y:S05]  /*2b5a0*/  BSYNC B1 ;  /* 0x0000000000017941 */ /* 0x000fea0003800000 */
.L_x_696:
        /* <DEDUP_REMOVED lines=10> */
.L_x_699:
[----:B------:R-:W-:Y:S05]  /*2b650*/  BSYNC B1 ;  /* 0x0000000000017941 */ /* 0x000fea0003800000 */
.L_x_698:
        /* <DEDUP_REMOVED lines=13> */
.L_x_701:
[----:B------:R-:W-:Y:S05]  /*2b730*/  BSYNC B1 ;  /* 0x0000000000017941 */ /* 0x000fea0003800000 */
.L_x_700:
        /* <DEDUP_REMOVED lines=13> */
.L_x_703:
[----:B------:R-:W-:Y:S05]  /*2b810*/  BSYNC B1 ;  /* 0x0000000000017941 */ /* 0x000fea0003800000 */
.L_x_702:
        /* <DEDUP_REMOVED lines=10> */
.L_x_705:
[----:B------:R-:W-:Y:S05]  /*2b8c0*/  BSYNC B1 ;  /* 0x0000000000017941 */ /* 0x000fea0003800000 */
.L_x_704:
        /* <DEDUP_REMOVED lines=10> */
.L_x_707:
[----:B------:R-:W-:Y:S05]  /*2b970*/  BSYNC B1 ;  /* 0x0000000000017941 */ /* 0x000fea0003800000 */
.L_x_706:
        /* <DEDUP_REMOVED lines=13> */
.L_x_709:
[----:B------:R-:W-:Y:S05]  /*2ba50*/  BSYNC B1 ;  /* 0x0000000000017941 */ /* 0x000fea0003800000 */
.L_x_708:
        /* <DEDUP_REMOVED lines=13> */
.L_x_711:
[----:B------:R-:W-:Y:S05]  /*2bb30*/  BSYNC B1 ;  /* 0x0000000000017941 */ /* 0x000fea0003800000 */
.L_x_710:
        /* <DEDUP_REMOVED lines=10> */
.L_x_713:
[----:B------:R-:W-:Y:S05]  /*2bbe0*/  BSYNC B1 ;  /* 0x0000000000017941 */ /* 0x000fea0003800000 */
.L_x_712:
        /* <DEDUP_REMOVED lines=10> */
.L_x_715:
[----:B------:R-:W-:Y:S05]  /*2bc90*/  BSYNC B1 ;  /* 0x0000000000017941 */ /* 0x000fea0003800000 */
.L_x_714:
        /* <DEDUP_REMOVED lines=13> */
.L_x_717:
[----:B------:R-:W-:Y:S05]  /*2bd70*/  BSYNC B1 ;  /* 0x0000000000017941 */ /* 0x000fea0003800000 */
.L_x_716:
        /* <DEDUP_REMOVED lines=13> */
.L_x_719:
[----:B------:R-:W-:Y:S05]  /*2be50*/  BSYNC B1 ;  /* 0x0000000000017941 */ /* 0x000fea0003800000 */
.L_x_718:
        /* <DEDUP_REMOVED lines=10> */
.L_x_721:
[----:B------:R-:W-:Y:S05]  /*2bf00*/  BSYNC B1 ;  /* 0x0000000000017941 */ /* 0x000fea0003800000 */
.L_x_720:
        /* <DEDUP_REMOVED lines=10> */
.L_x_723:
[----:B------:R-:W-:Y:S05]  /*2bfb0*/  BSYNC B1 ;  /* 0x0000000000017941 */ /* 0x000fea0003800000 */
.L_x_722:
        /* <DEDUP_REMOVED lines=13> */
.L_x_725:
[----:B------:R-:W-:Y:S05]  /*2c090*/  BSYNC B1 ;  /* 0x0000000000017941 */ /* 0x000fea0003800000 */
.L_x_724:
        /* <DEDUP_REMOVED lines=13> */
.L_x_727:
[----:B------:R-:W-:Y:S05]  /*2c170*/  BSYNC B1 ;  /* 0x0000000000017941 */ /* 0x000fea0003800000 */
.L_x_726:
        /* <DEDUP_REMOVED lines=10> */
.L_x_729:
[----:B------:R-:W-:Y:S05]  /*2c220*/  BSYNC B1 ;  /* 0x0000000000017941 */ /* 0x000fea0003800000 */
.L_x_728:
        /* <DEDUP_REMOVED lines=10> */
.L_x_731:
[----:B------:R-:W-:Y:S05]  /*2c2d0*/  BSYNC B1 ;  /* 0x0000000000017941 */ /* 0x000fea0003800000 */
.L_x_730:
        /* <DEDUP_REMOVED lines=13> */
.L_x_733:
[----:B------:R-:W-:Y:S05]  /*2c3b0*/  BSYNC B1 ;  /* 0x0000000000017941 */ /* 0x000fea0003800000 */
.L_x_732:
        /* <DEDUP_REMOVED lines=13> */
.L_x_735:
[----:B------:R-:W-:Y:S05]  /*2c490*/  BSYNC B1 ;  /* 0x0000000000017941 */ /* 0x000fea0003800000 */
.L_x_734:
        /* <DEDUP_REMOVED lines=10> */
.L_x_737:
[----:B------:R-:W-:Y:S05]  /*2c540*/  BSYNC B1 ;  /* 0x0000000000017941 */ /* 0x000fea0003800000 */
.L_x_736:
        /* <DEDUP_REMOVED lines=10> */
.L_x_739:
[----:B------:R-:W-:Y:S05]  /*2c5f0*/  BSYNC B1 ;  /* 0x0000000000017941 */ /* 0x000fea0003800000 */
.L_x_738:
        /* <DEDUP_REMOVED lines=13> */
.L_x_741:
[----:B------:R-:W-:Y:S05]  /*2c6d0*/  BSYNC B1 ;  /* 0x0000000000017941 */ /* 0x000fea0003800000 */
.L_x_740:
        /* <DEDUP_REMOVED lines=13> */
.L_x_743:
[----:B------:R-:W-:Y:S05]  /*2c7b0*/  BSYNC B1 ;  /* 0x0000000000017941 */ /* 0x000fea0003800000 */
.L_x_742:
        /* <DEDUP_REMOVED lines=10> */
.L_x_745:
[----:B------:R-:W-:Y:S05]  /*2c860*/  BSYNC B1 ;  /* 0x0000000000017941 */ /* 0x000fea0003800000 */
.L_x_744:
        /* <DEDUP_REMOVED lines=10> */
.L_x_747:
[----:B------:R-:W-:Y:S05]  /*2c910*/  BSYNC B1 ;  /* 0x0000000000017941 */ /* 0x000fea0003800000 */
.L_x_746:
        /* <DEDUP_REMOVED lines=13> */
.L_x_749:
[----:B------:R-:W-:Y:S05]  /*2c9f0*/  BSYNC B1 ;  /* 0x0000000000017941 */ /* 0x000fea0003800000 */
.L_x_748:
        /* <DEDUP_REMOVED lines=13> */
.L_x_751:
[----:B------:R-:W-:Y:S05]  /*2cad0*/  BSYNC B1 ;  /* 0x0000000000017941 */ /* 0x000fea0003800000 */
.L_x_750:
        /* <DEDUP_REMOVED lines=10> */
.L_x_753:
[----:B------:R-:W-:Y:S05]  /*2cb80*/  BSYNC B1 ;  /* 0x0000000000017941 */ /* 0x000fea0003800000 */
.L_x_752:
        /* <DEDUP_REMOVED lines=10> */
.L_x_755:
[----:B------:R-:W-:Y:S05]  /*2cc30*/  BSYNC B1 ;  /* 0x0000000000017941 */ /* 0x000fea0003800000 */
.L_x_754:
        /* <DEDUP_REMOVED lines=13> */
.L_x_757:
[----:B------:R-:W-:Y:S05]  /*2cd10*/  BSYNC B1 ;  /* 0x0000000000017941 */ /* 0x000fea0003800000 */
.L_x_756:
        /* <DEDUP_REMOVED lines=13> */
.L_x_759:
[----:B------:R-:W-:Y:S05]  /*2cdf0*/  BSYNC B1 ;  /* 0x0000000000017941 */ /* 0x000fea0003800000 */
.L_x_758:
        /* <DEDUP_REMOVED lines=10> */
.L_x_761:
[----:B------:R-:W-:Y:S05]  /*2cea0*/  BSYNC B1 ;  /* 0x0000000000017941 */ /* 0x000fea0003800000 */
.L_x_760:
        /* <DEDUP_REMOVED lines=10> */
.L_x_763:
[----:B------:R-:W-:Y:S05]  /*2cf50*/  BSYNC B1 ;  /* 0x0000000000017941 */ /* 0x000fea0003800000 */
.L_x_762:
        /* <DEDUP_REMOVED lines=13> */
.L_x_765:
[----:B------:R-:W-:Y:S05]  /*2d030*/  BSYNC B1 ;  /* 0x0000000000017941 */ /* 0x000fea0003800000 */
.L_x_764:
[----:B------:R-:W2:Y:S01]  /*2d040*/  LDL.LU R156, [R1+0x1c0] ;  /* 0x0001c000019c7983 */ /* 0x000ea20000300800 */
[----:B-----5:R-:W-:Y:S01]  /*2d050*/  SHF.L.U32 R153, R152, 0x10, RZ ;  /* 0x0000001098997819 */ /* 0x020fe200000006ff */
[----:B------:R-:W-:Y:S01]  /*2d060*/  BSSY B1, `(.L_x_766) ;  /* 0x000000a000017945 */ /* 0x000fe20003800000 */
[----:B------:R-:W-:-:S03]  /*2d070*/  ISETP.GT.AND P1, PT, R3, 0x1e1, PT ;  /* 0x000001e10300780c */ /* 0x000fc60003f24270 */
[----:B------:R-:W-:-:S04]  /*2d080*/  FMUL R153, R153, R16 ;  /* 0x0000001099997220 */ /* 0x000fc80000400000 */
[----:B--2---:R-:W-:Y:S01]  /*2d090*/  FFMA R153, R156, R2, R153 ;  /* 0x000000029c997223 */ /* 0x004fe20000000099 */
[----:B------:R-:W-:-:S04]  /*2d0a0*/  P2R R156, PR, RZ, 0x2 ;  /* 0x00000002ff9c7803 */ /* 0x000fc80000000000 */
[----:B------:R-:W-:-:S05]  /*2d0b0*/  F2FP.BF16.F32.PACK_AB R153, RZ, R153 ;  /* 0x00000099ff99723e */ /* 0x000fca00000010ff */
[----:B------:R2:W-:Y:S01]  /*2d0c0*/  @P0 STG.E.U16 desc[UR44][R4.64+0x3c0], R153 ;  /* 0x0003c09904000986 */ /* 0x0005e2000c10152c */
[----:B------:R-:W-:-:S13]  /*2d0d0*/  ISETP.GT.AND P0, PT, R0, RZ, P1 ;  /* 0x000000ff0000720c */ /* 0x000fda0000f04270 */
[----:B--2---:R-:W-:Y:S05]  /*2d0e0*/  @!P0 BRA `(.L_x_767) ;  /* 0x0000000000048947 */ /* 0x004fea0003800000 */
[----:B------:R2:W5:Y:S02]  /*2d0f0*/  LDG.E.LTC128B.U16 R152, desc[UR44][R14.64+0x3c2] ;  /* 0x0003c22c0e987981 */ /* 0x000564000c1e1520 */
.L_x_767:
[----:B------:R-:W-:Y:S05]  /*2d100*/  BSYNC B1 ;  /* 0x0000000000017941 */ /* 0x000fea0003800000 */
.L_x_766:
        /* <DEDUP_REMOVED lines=10> */
.L_x_769:
[----:B------:R-:W-:Y:S05]  /*2d1b0*/  BSYNC B1 ;  /* 0x0000000000017941 */ /* 0x000fea0003800000 */
.L_x_768:
        /* <DEDUP_REMOVED lines=10> */
.L_x_771:
[----:B------:R-:W-:Y:S05]  /*2d260*/  BSYNC B1 ;  /* 0x0000000000017941 */ /* 0x000fea0003800000 */
.L_x_770:
        /* <DEDUP_REMOVED lines=11> */
.L_x_773:
[----:B------:R-:W-:Y:S05]  /*2d320*/  BSYNC B1 ;  /* 0x0000000000017941 */ /* 0x000fea0003800000 */
.L_x_772:
        /* <DEDUP_REMOVED lines=11> */
.L_x_775:
[----:B------:R-:W-:Y:S05]  /*2d3e0*/  BSYNC B1 ;  /* 0x0000000000017941 */ /* 0x000fea0003800000 */
.L_x_774:
        /* <DEDUP_REMOVED lines=10> */
.L_x_777:
[----:B------:R-:W-:Y:S05]  /*2d490*/  BSYNC B1 ;  /* 0x0000000000017941 */ /* 0x000fea0003800000 */
.L_x_776:
        /* <DEDUP_REMOVED lines=10> */
.L_x_779:
[----:B------:R-:W-:Y:S05]  /*2d540*/  BSYNC B1 ;  /* 0x0000000000017941 */ /* 0x000fea0003800000 */
.L_x_778:
        /* <DEDUP_REMOVED lines=11> */
.L_x_781:
[----:B------:R-:W-:Y:S05]  /*2d600*/  BSYNC B1 ;  /* 0x0000000000017941 */ /* 0x000fea0003800000 */
.L_x_780:
        /* <DEDUP_REMOVED lines=11> */
.L_x_783:
[----:B------:R-:W-:Y:S05]  /*2d6c0*/  BSYNC B1 ;  /* 0x0000000000017941 */ /* 0x000fea0003800000 */
.L_x_782:
        /* <DEDUP_REMOVED lines=10> */
.L_x_785:
[----:B------:R-:W-:Y:S05]  /*2d770*/  BSYNC B1 ;  /* 0x0000000000017941 */ /* 0x000fea0003800000 */
.L_x_784:
        /* <DEDUP_REMOVED lines=10> */
.L_x_787:
[----:B------:R-:W-:Y:S05]  /*2d820*/  BSYNC B1 ;  /* 0x0000000000017941 */ /* 0x000fea0003800000 */
.L_x_786:
[----:B------:R-:W3:Y:S01]  /*2d830*/  LDL.LU R157, [R1+0x1ec] ;  /* 0x0001ec00019d7983 */ /* 0x000ee20000300800 */
[----:B-----5:R-:W-:Y:S01]  /*2d840*/  SHF.L.U32 R153, R152, 0x10, RZ ;  /* 0x0000001098997819 */ /* 0x020fe200000006ff */
[----:B------:R-:W-:Y:S01]  /*2d850*/  BSSY B1, `(.L_x_788) ;  /* 0x0000009000017945 */ /* 0x000fe20003800000 */
[----:B------:R-:W-:-:S03]  /*2d860*/  ISETP.GT.AND P1, PT, R3, 0x1f8, PT ;  /* 0x000001f80300780c */ /* 0x000fc60003f24270 */
[----:B------:R-:W-:-:S04]  /*2d870*/  FMUL R153, R153, R16 ;  /* 0x0000001099997220 */ /* 0x000fc80000400000 */
[----:B---3--:R-:W-:-:S05]  /*2d880*/  FFMA R153, R157, R2, R153 ;  /* 0x000000029d997223 */ /* 0x008fca0000000099 */
[----:B------:R-:W-:-:S05]  /*2d890*/  F2FP.BF16.F32.PACK_AB R153, RZ, R153 ;  /* 0x00000099ff99723e */ /* 0x000fca00000010ff */
[----:B------:R3:W-:Y:S01]  /*2d8a0*/  @P0 STG.E.U16 desc[UR44][R6.64+0x3e2], R153 ;  /* 0x0003e29906000986 */ /* 0x0007e2000c10152c */
[----:B------:R-:W-:-:S13]  /*2d8b0*/  ISETP.GT.AND P0, PT, R0, RZ, P1 ;  /* 0x000000ff0000720c */ /* 0x000fda0000f04270 */
[----:B---3--:R-:W-:Y:S05]  /*2d8c0*/  @!P0 BRA `(.L_x_789) ;  /* 0x0000000000048947 */ /* 0x008fea0003800000 */
[----:B------:R3:W5:Y:S02]  /*2d8d0*/  LDG.E.LTC128B.U16 R152, desc[UR44][R14.64+0x3f0] ;  /* 0x0003f02c0e987981 */ /* 0x000764000c1e1520 */
.L_x_789:
[----:B------:R-:W-:Y:S05]  /*2d8e0*/  BSYNC B1 ;  /* 0x0000000000017941 */ /* 0x000fea0003800000 */
.L_x_788:
[----:B------:R-:W2:Y:S01]  /*2d8f0*/  LDL.LU R157, [R1+0x1f0] ;  /* 0x0001f000019d7983 */ /* 0x000ea20000300800 */
[----:B-----5:R-:W-:Y:S01]  /*2d900*/  IMAD.U32 R153, R152, 0x10000, RZ ;  /* 0x0001000098997824 */ /* 0x020fe200078e00ff */
[----:B------:R-:W-:Y:S03]  /*2d910*/  BSSY B1, `(.L_x_790) ;  /* 0x0000009000017945 */ /* 0x000fe60003800000 */
        /* <DEDUP_REMOVED lines=8> */
.L_x_791:
[----:B------:R-:W-:Y:S05]  /*2d9a0*/  BSYNC B1 ;  /* 0x0000000000017941 */ /* 0x000fea0003800000 */
.L_x_790:
[----:B0123--:R-:W2:Y:S01]  /*2d9b0*/  LDL.LU R14, [R1+0x1f4] ;  /* 0x0001f400010e7983 */ /* 0x00fea20000300800 */
[----:B-----5:R-:W-:Y:S01]  /*2d9c0*/  IMAD.U32 R3, R152, 0x10000, RZ ;  /* 0x0001000098037824 */ /* 0x020fe200078e00ff */
        /* <DEDUP_REMOVED lines=8> */
.L_x_793:
[----:B------:R-:W-:Y:S05]  /*2da50*/  BSYNC B1 ;  /* 0x0000000000017941 */ /* 0x000fea0003800000 */
.L_x_792:
[----:B------:R-:W2:Y:S01]  /*2da60*/  LDL.LU R4, [R1+0x1f8] ;  /* 0x0001f80001047983 */ /* 0x000ea20000300800 */
[----:B-----5:R-:W-:Y:S01]  /*2da70*/  IMAD.U32 R3, R152, 0x10000, RZ ;  /* 0x0001000098037824 */ /* 0x020fe200078e00ff */
[----:B------:R-:W-:Y:S01]  /*2da80*/  BSSY B1, `(.L_x_794) ;  /* 0x000000a000017945 */ /* 0x000fe20003800000 */
[----:B------:R-:W-:Y:S02]  /*2da90*/  @P5 IMAD.MOV.U32 R5, RZ, RZ, R7 ;  /* 0x000000ffff055224 */ /* 0x000fe400078e0007 */
[----:B------:R-:W-:-:S04]  /*2daa0*/  FMUL R3, R3, R16 ;  /* 0x0000001003037220 */ /* 0x000fc80000400000 */
[----:B--2---:R-:W-:Y:S01]  /*2dab0*/  FFMA R3, R4, R2, R3 ;  /* 0x0000000204037223 */ /* 0x004fe20000000003 */
[----:B------:R-:W-:-:S04]  /*2dac0*/  @P5 IMAD.MOV.U32 R4, RZ, RZ, R6 ;  /* 0x000000ffff045224 */ /* 0x000fc800078e0006 */
[----:B------:R-:W-:-:S05]  /*2dad0*/  F2FP.BF16.F32.PACK_AB R3, RZ, R3 ;  /* 0x00000003ff03723e */ /* 0x000fca00000010ff */
[----:B------:R1:W-:Y:S01]  /*2dae0*/  @P5 STG.E.U16 desc[UR44][R4.64+0x3f0], R3 ;  /* 0x0003f00304005986 */ /* 0x0003e2000c10152c */
[----:B------:R-:W-:-:S13]  /*2daf0*/  ISETP.GT.AND P5, PT, R0, 0x8, P0 ;  /* 0x000000080000780c */ /* 0x000fda00007a4270 */
[----:B-1----:R-:W-:Y:S05]  /*2db00*/  @!P5 BRA `(.L_x_795) ;  /* 0x000000000004d947 */ /* 0x002fea0003800000 */
[----:B------:R1:W5:Y:S02]  /*2db10*/  LDG.E.LTC128B.U16 R152, desc[UR44][R12.64+0x3f2] ;  /* 0x0003f22c0c987981 */ /* 0x000364000c1e1520 */
.L_x_795:
[----:B------:R-:W-:Y:S05]  /*2db20*/  BSYNC B1 ;  /* 0x0000000000017941 */ /* 0x000fea0003800000 */
.L_x_794:
        /* <DEDUP_REMOVED lines=11> */
.L_x_797:
[----:B------:R-:W-:Y:S05]  /*2dbe0*/  BSYNC B1 ;  /* 0x0000000000017941 */ /* 0x000fea0003800000 */
.L_x_796:
[----:B-----5:R-:W-:Y:S01]  /*2dbf0*/  IMAD.U32 R3, R152, 0x10000, RZ ;  /* 0x0001000098037824 */ /* 0x020fe200078e00ff */
[----:B------:R-:W-:Y:S03]  /*2dc00*/  BSSY B1, `(.L_x_798) ;  /* 0x0000009000017945 */ /* 0x000fe60003800000 */
[----:B------:R-:W-:-:S04]  /*2dc10*/  FMUL R3, R3, R16 ;  /* 0x0000001003037220 */ /* 0x000fc80000400000 */
[----:B------:R-:W-:-:S05]  /*2dc20*/  FFMA R3, R24, R2, R3 ;  /* 0x0000000218037223 */ /* 0x000fca0000000003 */
[----:B------:R-:W-:-:S05]  /*2dc30*/  F2FP.BF16.F32.PACK_AB R3, RZ, R3 ;  /* 0x00000003ff03723e */ /* 0x000fca00000010ff */
[----:B------:R3:W-:Y:S01]  /*2dc40*/  @P5 STG.E.U16 desc[UR44][R20.64+0x200], R3 ;  /* 0x0002000314005986 */ /* 0x0007e2000c10152c */
[----:B------:R-:W-:-:S04]  /*2dc50*/  LOP3.LUT P5, RZ, R17, 0x2, RZ, 0xc0, !PT ;  /* 0x0000000211ff7812 */ /* 0x000fc800078ac0ff */
[----:B------:R-:W-:-:S13]  /*2dc60*/  ISETP.GT.AND P5, PT, R0, 0x80, P5 ;  /* 0x000000800000780c */ /* 0x000fda0002fa4270 */
[----:B---3--:R-:W-:Y:S05]  /*2dc70*/  @!P5 BRA `(.L_x_799) ;  /* 0x000000000004d947 */ /* 0x008fea0003800000 */
[----:B------:R3:W5:Y:S02]  /*2dc80*/  LDG.E.LTC128B.U16 R152, desc[UR44][R10.64+0x202] ;  /* 0x0002022c0a987981 */ /* 0x000764000c1e1520 */
.L_x_799:
[----:B------:R-:W-:Y:S05]  /*2dc90*/  BSYNC B1 ;  /* 0x0000000000017941 */ /* 0x000fea0003800000 */
.L_x_798:
        /* <DEDUP_REMOVED lines=8> */
[----:B0-----:R-:W-:Y:S05]  /*2dd20*/  @!P5 BRA `(.L_x_801) ;  /* 0x000000000004d947 */ /* 0x001fea0003800000 */
[----:B------:R0:W5:Y:S02]  /*2dd30*/  LDG.E.LTC128B.U16 R152, desc[UR44][R8.64+0x200] ;  /* 0x0002002c08987981 */ /* 0x000164000c1e1520 */
.L_x_801:
[----:B------:R-:W-:Y:S05]  /*2dd40*/  BSYNC B1 ;  /* 0x0000000000017941 */ /* 0x000fea0003800000 */
.L_x_800:
        /* <DEDUP_REMOVED lines=10> */
.L_x_803:
[----:B------:R-:W-:Y:S05]  /*2ddf0*/  BSYNC B1 ;  /* 0x0000000000017941 */ /* 0x000fea0003800000 */
.L_x_802:
        /* <DEDUP_REMOVED lines=10> */
.L_x_805:
[----:B------:R-:W-:Y:S05]  /*2dea0*/  BSYNC B1 ;  /* 0x0000000000017941 */ /* 0x000fea0003800000 */
.L_x_804:
[----:B-----5:R-:W-:Y:S01]  /*2deb0*/  SHF.L.U32 R3, R152, 0x10, RZ ;  /* 0x0000001098037819 */ /* 0x020fe200000006ff */
[----:B------:R-:W-:Y:S04]  /*2dec0*/  BSSY B1, `(.L_x_806) ;  /* 0x0000009000017945 */ /* 0x000fe80003800000 */
        /* <DEDUP_REMOVED lines=8> */
.L_x_807:
[----:B------:R-:W-:Y:S05]  /*2df50*/  BSYNC B1 ;  /* 0x0000000000017941 */ /* 0x000fea0003800000 */
.L_x_806:
        /* <DEDUP_REMOVED lines=10> */
.L_x_809:
[----:B------:R-:W-:Y:S05]  /*2e000*/  BSYNC B1 ;  /* 0x0000000000017941 */ /* 0x000fea0003800000 */
.L_x_808:
        /* <DEDUP_REMOVED lines=10> */
.L_x_811:
[----:B------:R-:W-:Y:S05]  /*2e0b0*/  BSYNC B1 ;  /* 0x0000000000017941 */ /* 0x000fea0003800000 */
.L_x_810:
        /* <DEDUP_REMOVED lines=10> */
.L_x_813:
[----:B------:R-:W-:Y:S05]  /*2e160*/  BSYNC B1 ;  /* 0x0000000000017941 */ /* 0x000fea0003800000 */
.L_x_812:
        /* <DEDUP_REMOVED lines=10> */
.L_x_815:
[----:B------:R-:W-:Y:S05]  /*2e210*/  BSYNC B1 ;  /* 0x0000000000017941 */ /* 0x000fea0003800000 */
.L_x_814:
        /* <DEDUP_REMOVED lines=10> */
.L_x_817:
[----:B------:R-:W-:Y:S05]  /*2e2c0*/  BSYNC B1 ;  /* 0x0000000000017941 */ /* 0x000fea0003800000 */
.L_x_816:
        /* <DEDUP_REMOVED lines=10> */
.L_x_819:
[----:B------:R-:W-:Y:S05]  /*2e370*/  BSYNC B1 ;  /* 0x0000000000017941 */ /* 0x000fea0003800000 */
.L_x_818:
        /* <DEDUP_REMOVED lines=10> */
.L_x_821:
[----:B------:R-:W-:Y:S05]  /*2e420*/  BSYNC B1 ;  /* 0x0000000000017941 */ /* 0x000fea0003800000 */
.L_x_820:
        /* <DEDUP_REMOVED lines=10> */
.L_x_823:
[----:B------:R-:W-:Y:S05]  /*2e4d0*/  BSYNC B1 ;  /* 0x0000000000017941 */ /* 0x000fea0003800000 */
.L_x_822:
        /* <DEDUP_REMOVED lines=10> */
.L_x_825:
[----:B------:R-:W-:Y:S05]  /*2e580*/  BSYNC B1 ;  /* 0x0000000000017941 */ /* 0x000fea0003800000 */
.L_x_824:
        /* <DEDUP_REMOVED lines=10> */
.L_x_827:
[----:B------:R-:W-:Y:S05]  /*2e630*/  BSYNC B1 ;  /* 0x0000000000017941 */ /* 0x000fea0003800000 */
.L_x_826:
        /* <DEDUP_REMOVED lines=10> */
.L_x_829:
[----:B------:R-:W-:Y:S05]  /*2e6e0*/  BSYNC B1 ;  /* 0x0000000000017941 */ /* 0x000fea0003800000 */
.L_x_828:
        /* <DEDUP_REMOVED lines=10> */
.L_x_831:
[----:B------:R-:W-:Y:S05]  /*2e790*/  BSYNC B1 ;  /* 0x0000000000017941 */ /* 0x000fea0003800000 */
.L_x_830:
        /* <DEDUP_REMOVED lines=10> */
.L_x_833:
[----:B------:R-:W-:Y:S05]  /*2e840*/  BSYNC B1 ;  /* 0x0000000000017941 */ /* 0x000fea0003800000 */
.L_x_832:
        /* <DEDUP_REMOVED lines=10> */
.L_x_835:
[----:B------:R-:W-:Y:S05]  /*2e8f0*/  BSYNC B1 ;  /* 0x0000000000017941 */ /* 0x000fea0003800000 */
.L_x_834:
        /* <DEDUP_REMOVED lines=10> */
.L_x_837:
[----:B------:R-:W-:Y:S05]  /*2e9a0*/  BSYNC B1 ;  /* 0x0000000000017941 */ /* 0x000fea0003800000 */
.L_x_836:
        /* <DEDUP_REMOVED lines=10> */
.L_x_839:
[----:B------:R-:W-:Y:S05]  /*2ea50*/  BSYNC B1 ;  /* 0x0000000000017941 */ /* 0x000fea0003800000 */
.L_x_838:
        /* <DEDUP_REMOVED lines=10> */
.L_x_841:
[----:B------:R-:W-:Y:S05]  /*2eb00*/  BSYNC B1 ;  /* 0x0000000000017941 */ /* 0x000fea0003800000 */
.L_x_840:
        /* <DEDUP_REMOVED lines=10> */
.L_x_843:
[----:B------:R-:W-:Y:S05]  /*2ebb0*/  BSYNC B1 ;  /* 0x0000000000017941 */ /* 0x000fea0003800000 */
.L_x_842:
        /* <DEDUP_REMOVED lines=10> */
.L_x_845:
[----:B------:R-:W-:Y:S05]  /*2ec60*/  BSYNC B1 ;  /* 0x0000000000017941 */ /* 0x000fea0003800000 */
.L_x_844:
        /* <DEDUP_REMOVED lines=10> */
.L_x_847:
[----:B------:R-:W-:Y:S05]  /*2ed10*/  BSYNC B1 ;  /* 0x0000000000017941 */ /* 0x000fea0003800000 */
.L_x_846:
        /* <DEDUP_REMOVED lines=10> */
.L_x_849:
[----:B------:R-:W-:Y:S05]  /*2edc0*/  BSYNC B1 ;  /* 0x0000000000017941 */ /* 0x000fea0003800000 */
.L_x_848:
        /* <DEDUP_REMOVED lines=10> */
.L_x_851:
[----:B------:R-:W-:Y:S05]  /*2ee70*/  BSYNC B1 ;  /* 0x0000000000017941 */ /* 0x000fea0003800000 */
.L_x_850:
        /* <DEDUP_REMOVED lines=10> */
.L_x_853:
[----:B------:R-:W-:Y:S05]  /*2ef20*/  BSYNC B1 ;  /* 0x0000000000017941 */ /* 0x000fea0003800000 */
.L_x_852:
        /* <DEDUP_REMOVED lines=10> */
.L_x_855:
[----:B------:R-:W-:Y:S05]  /*2efd0*/  BSYNC B1 ;  /* 0x0000000000017941 */ /* 0x000fea0003800000 */
.L_x_854:
        /* <DEDUP_REMOVED lines=10> */
.L_x_857:
[----:B------:R-:W-:Y:S05]  /*2f080*/  BSYNC B1 ;  /* 0x0000000000017941 */ /* 0x000fea0003800000 */
.L_x_856:
        /* <DEDUP_REMOVED lines=10> */
.L_x_859:
[----:B------:R-:W-:Y:S05]  /*2f130*/  BSYNC B1 ;  /* 0x0000000000017941 */ /* 0x000fea0003800000 */
.L_x_858:
        /* <DEDUP_REMOVED lines=10> */
.L_x_861:
[----:B------:R-:W-:Y:S05]  /*2f1e0*/  BSYNC B1 ;  /* 0x0000000000017941 */ /* 0x000fea0003800000 */
.L_x_860:
        /* <DEDUP_REMOVED lines=10> */
.L_x_863:
[----:B------:R-:W-:Y:S05]  /*2f290*/  BSYNC B1 ;  /* 0x0000000000017941 */ /* 0x000fea0003800000 */
.L_x_862:
        /* <DEDUP_REMOVED lines=10> */
.L_x_865:
[----:B------:R-:W-:Y:S05]  /*2f340*/  BSYNC B1 ;  /* 0x0000000000017941 */ /* 0x000fea0003800000 */
.L_x_864:
        /* <DEDUP_REMOVED lines=10> */
.L_x_867:
[----:B------:R-:W-:Y:S05]  /*2f3f0*/  BSYNC B1 ;  /* 0x0000000000017941 */ /* 0x000fea0003800000 */
.L_x_866:
        /* <DEDUP_REMOVED lines=10> */
.L_x_869:
[----:B------:R-:W-:Y:S05]  /*2f4a0*/  BSYNC B1 ;  /* 0x0000000000017941 */ /* 0x000fea0003800000 */
.L_x_868:
        /* <DEDUP_REMOVED lines=10> */
.L_x_871:
[----:B------:R-:W-:Y:S05]  /*2f550*/  BSYNC B1 ;  /* 0x0000000000017941 */ /* 0x000fea0003800000 */
.L_x_870:
        /* <DEDUP_REMOVED lines=10> */
.L_x_873:
[----:B------:R-:W-:Y:S05]  /*2f600*/  BSYNC B1 ;  /* 0x0000000000017941 */ /* 0x000fea0003800000 */
.L_x_872:
        /* <DEDUP_REMOVED lines=10> */
.L_x_875:
[----:B------:R-:W-:Y:S05]  /*2f6b0*/  BSYNC B1 ;  /* 0x0000000000017941 */ /* 0x000fea0003800000 */
.L_x_874:
        /* <DEDUP_REMOVED lines=10> */
.L_x_877:
[----:B------:R-:W-:Y:S05]  /*2f760*/  BSYNC B1 ;  /* 0x0000000000017941 */ /* 0x000fea0003800000 */
.L_x_876:
        /* <DEDUP_REMOVED lines=10> */
.L_x_879:
[----:B------:R-:W-:Y:S05]  /*2f810*/  BSYNC B1 ;  /* 0x0000000000017941 */ /* 0x000fea0003800000 */
.L_x_878:
        /* <DEDUP_REMOVED lines=10> */
.L_x_881:
[----:B------:R-:W-:Y:S05]  /*2f8c0*/  BSYNC B1 ;  /* 0x0000000000017941 */ /* 0x000fea0003800000 */
.L_x_880:
        /* <DEDUP_REMOVED lines=10> */
.L_x_883:
[----:B------:R-:W-:Y:S05]  /*2f970*/  BSYNC B1 ;  /* 0x0000000000017941 */ /* 0x000fea0003800000 */
.L_x_882:
        /* <DEDUP_REMOVED lines=10> */
.L_x_885:
[----:B------:R-:W-:Y:S05]  /*2fa20*/  BSYNC B1 ;  /* 0x0000000000017941 */ /* 0x000fea0003800000 */
.L_x_884:
        /* <DEDUP_REMOVED lines=10> */
.L_x_887:
[----:B------:R-:W-:Y:S05]  /*2fad0*/  BSYNC B1 ;  /* 0x0000000000017941 */ /* 0x000fea0003800000 */
.L_x_886:
        /* <DEDUP_REMOVED lines=10> */
.L_x_889:
[----:B------:R-:W-:Y:S05]  /*2fb80*/  BSYNC B1 ;  /* 0x0000000000017941 */ /* 0x000fea0003800000 */
.L_x_888:
        /* <DEDUP_REMOVED lines=10> */
.L_x_891:
[----:B------:R-:W-:Y:S05]  /*2fc30*/  BSYNC B1 ;  /* 0x0000000000017941 */ /* 0x000fea0003800000 */
.L_x_890:
        /* <DEDUP_REMOVED lines=10> */
.L_x_893:
[----:B------:R-:W-:Y:S05]  /*2fce0*/  BSYNC B1 ;  /* 0x0000000000017941 */ /* 0x000fea0003800000 */
.L_x_892:
        /* <DEDUP_REMOVED lines=10> */
.L_x_895:
[----:B------:R-:W-:Y:S05]  /*2fd90*/  BSYNC B1 ;  /* 0x0000000000017941 */ /* 0x000fea0003800000 */
.L_x_894:
        /* <DEDUP_REMOVED lines=10> */
.L_x_897:
[----:B------:R-:W-:Y:S05]  /*2fe40*/  BSYNC B1 ;  /* 0x0000000000017941 */ /* 0x000fea0003800000 */
.L_x_896:
        /* <DEDUP_REMOVED lines=10> */
.L_x_899:
[----:B------:R-:W-:Y:S05]  /*2fef0*/  BSYNC B1 ;  /* 0x0000000000017941 */ /* 0x000fea0003800000 */
.L_x_898:
        /* <DEDUP_REMOVED lines=10> */
.L_x_901:
[----:B------:R-:W-:Y:S05]  /*2ffa0*/  BSYNC B1 ;  /* 0x0000000000017941 */ /* 0x000fea0003800000 */
.L_x_900:
        /* <DEDUP_REMOVED lines=10> */
.L_x_903:
[----:B------:R-:W-:Y:S05]  /*30050*/  BSYNC B1 ;  /* 0x0000000000017941 */ /* 0x000fea0003800000 */
.L_x_902:
        /* <DEDUP_REMOVED lines=10> */
.L_x_905:
[----:B------:R-:W-:Y:S05]  /*30100*/  BSYNC B1 ;  /* 0x0000000000017941 */ /* 0x000fea0003800000 */
.L_x_904:
        /* <DEDUP_REMOVED lines=10> */
.L_x_907:
[----:B------:R-:W-:Y:S05]  /*301b0*/  BSYNC B1 ;  /* 0x0000000000017941 */ /* 0x000fea0003800000 */
.L_x_906:
        /* <DEDUP_REMOVED lines=10> */
.L_x_909:
[----:B------:R-:W-:Y:S05]  /*30260*/  BSYNC B1 ;  /* 0x0000000000017941 */ /* 0x000fea0003800000 */
.L_x_908:
        /* <DEDUP_REMOVED lines=10> */
.L_x_911:
[----:B------:R-:W-:Y:S05]  /*30310*/  BSYNC B1 ;  /* 0x0000000000017941 */ /* 0x000fea0003800000 */
.L_x_910:
        /* <DEDUP_REMOVED lines=10> */
.L_x_913:
[----:B------:R-:W-:Y:S05]  /*303c0*/  BSYNC B1 ;  /* 0x0000000000017941 */ /* 0x000fea0003800000 */
.L_x_912:
        /* <DEDUP_REMOVED lines=10> */
.L_x_915:
[----:B------:R-:W-:Y:S05]  /*30470*/  BSYNC B1 ;  /* 0x0000000000017941 */ /* 0x000fea0003800000 */
.L_x_914:
        /* <DEDUP_REMOVED lines=10> */
.L_x_917:
[----:B------:R-:W-:Y:S05]  /*30520*/  BSYNC B1 ;  /* 0x0000000000017941 */ /* 0x000fea0003800000 */
.L_x_916:
        /* <DEDUP_REMOVED lines=10> */
.L_x_919:
[----:B------:R-:W-:Y:S05]  /*305d0*/  BSYNC B1 ;  /* 0x0000000000017941 */ /* 0x000fea0003800000 */
.L_x_918:
        /* <DEDUP_REMOVED lines=10> */
.L_x_921:
[----:B------:R-:W-:Y:S05]  /*30680*/  BSYNC B1 ;  /* 0x0000000000017941 */ /* 0x000fea0003800000 */
.L_x_920:
        /* <DEDUP_REMOVED lines=10> */
.L_x_923:
[----:B------:R-:W-:Y:S05]  /*30730*/  BSYNC B1 ;  /* 0x0000000000017941 */ /* 0x000fea0003800000 */
.L_x_922:
        /* <DEDUP_REMOVED lines=10> */
.L_x_925:
[----:B------:R-:W-:Y:S05]  /*307e0*/  BSYNC B1 ;  /* 0x0000000000017941 */ /* 0x000fea0003800000 */
.L_x_924:
        /* <DEDUP_REMOVED lines=10> */
.L_x_927:
[----:B------:R-:W-:Y:S05]  /*30890*/  BSYNC B1 ;  /* 0x0000000000017941 */ /* 0x000fea0003800000 */
.L_x_926:
        /* <DEDUP_REMOVED lines=10> */
.L_x_929:
[----:B------:R-:W-:Y:S05]  /*30940*/  BSYNC B1 ;  /* 0x0000000000017941 */ /* 0x000fea0003800000 */
.L_x_928:
        /* <DEDUP_REMOVED lines=10> */
.L_x_931:
[----:B------:R-:W-:Y:S05]  /*309f0*/  BSYNC B1 ;  /* 0x0000000000017941 */ /* 0x000fea0003800000 */
.L_x_930:
        /* <DEDUP_REMOVED lines=10> */
.L_x_933:
[----:B------:R-:W-:Y:S05]  /*30aa0*/  BSYNC B1 ;  /* 0x0000000000017941 */ /* 0x000fea0003800000 */
.L_x_932:
        /* <DEDUP_REMOVED lines=10> */
.L_x_935:
[----:B------:R-:W-:Y:S05]  /*30b50*/  BSYNC B1 ;  /* 0x0000000000017941 */ /* 0x000fea0003800000 */
.L_x_934:
        /* <DEDUP_REMOVED lines=10> */
.L_x_937:
[----:B------:R-:W-:Y:S05]  /*30c00*/  BSYNC B1 ;  /* 0x0000000000017941 */ /* 0x000fea0003800000 */
.L_x_936:
        /* <DEDUP_REMOVED lines=10> */
.L_x_939:
[----:B------:R-:W-:Y:S05]  /*30cb0*/  BSYNC B1 ;  /* 0x0000000000017941 */ /* 0x000fea0003800000 */
.L_x_938:
        /* <DEDUP_REMOVED lines=10> */
.L_x_941:
[----:B------:R-:W-:Y:S05]  /*30d60*/  BSYNC B1 ;  /* 0x0000000000017941 */ /* 0x000fea0003800000 */
.L_x_940:
        /* <DEDUP_REMOVED lines=10> */
.L_x_943:
[----:B------:R-:W-:Y:S05]  /*30e10*/  BSYNC B1 ;  /* 0x0000000000017941 */ /* 0x000fea0003800000 */
.L_x_942:
        /* <DEDUP_REMOVED lines=10> */
.L_x_945:
[----:B------:R-:W-:Y:S05]  /*30ec0*/  BSYNC B1 ;  /* 0x0000000000017941 */ /* 0x000fea0003800000 */
.L_x_944:
        /* <DEDUP_REMOVED lines=10> */
.L_x_947:
[----:B------:R-:W-:Y:S05]  /*30f70*/  BSYNC B1 ;  /* 0x0000000000017941 */ /* 0x000fea0003800000 */
.L_x_946:
        /* <DEDUP_REMOVED lines=10> */
.L_x_949:
[----:B------:R-:W-:Y:S05]  /*31020*/  BSYNC B1 ;  /* 0x0000000000017941 */ /* 0x000fea0003800000 */
.L_x_948:
        /* <DEDUP_REMOVED lines=10> */
.L_x_951:
[----:B------:R-:W-:Y:S05]  /*310d0*/  BSYNC B1 ;  /* 0x0000000000017941 */ /* 0x000fea0003800000 */
.L_x_950:
        /* <DEDUP_REMOVED lines=10> */
.L_x_953:
[----:B------:R-:W-:Y:S05]  /*31180*/  BSYNC B1 ;  /* 0x0000000000017941 */ /* 0x000fea0003800000 */
.L_x_952:
        /* <DEDUP_REMOVED lines=10> */
.L_x_955:
[----:B------:R-:W-:Y:S05]  /*31230*/  BSYNC B1 ;  /* 0x0000000000017941 */ /* 0x000fea0003800000 */
.L_x_954:
        /* <DEDUP_REMOVED lines=10> */
.L_x_957:
[----:B------:R-:W-:Y:S05]  /*312e0*/  BSYNC B1 ;  /* 0x0000000000017941 */ /* 0x000fea0003800000 */
.L_x_956:
        /* <DEDUP_REMOVED lines=10> */
.L_x_959:
[----:B------:R-:W-:Y:S05]  /*31390*/  BSYNC B1 ;  /* 0x0000000000017941 */ /* 0x000fea0003800000 */
.L_x_958:
        /* <DEDUP_REMOVED lines=10> */
.L_x_961:
[----:B------:R-:W-:Y:S05]  /*31440*/  BSYNC B1 ;  /* 0x0000000000017941 */ /* 0x000fea0003800000 */
.L_x_960:
        /* <DEDUP_REMOVED lines=10> */
.L_x_963:
[----:B------:R-:W-:Y:S05]  /*314f0*/  BSYNC B1 ;  /* 0x0000000000017941 */ /* 0x000fea0003800000 */
.L_x_962:
        /* <DEDUP_REMOVED lines=10> */
.L_x_965:
[----:B------:R-:W-:Y:S05]  /*315a0*/  BSYNC B1 ;  /* 0x0000000000017941 */ /* 0x000fea0003800000 */
.L_x_964:
        /* <DEDUP_REMOVED lines=10> */
.L_x_967:
[----:B------:R-:W-:Y:S05]  /*31650*/  BSYNC B1 ;  /* 0x0000000000017941 */ /* 0x000fea0003800000 */
.L_x_966:
        /* <DEDUP_REMOVED lines=10> */
.L_x_969:
[----:B------:R-:W-:Y:S05]  /*31700*/  BSYNC B1 ;  /* 0x0000000000017941 */ /* 0x000fea0003800000 */
.L_x_968:
        /* <DEDUP_REMOVED lines=10> */
.L_x_971:
[----:B------:R-:W-:Y:S05]  /*317b0*/  BSYNC B1 ;  /* 0x0000000000017941 */ /* 0x000fea0003800000 */
.L_x_970:
        /* <DEDUP_REMOVED lines=10> */
.L_x_973:
[----:B------:R-:W-:Y:S05]  /*31860*/  BSYNC B1 ;  /* 0x0000000000017941 */ /* 0x000fea0003800000 */
.L_x_972:
        /* <DEDUP_REMOVED lines=10> */
.L_x_975:
[----:B------:R-:W-:Y:S05]  /*31910*/  BSYNC B1 ;  /* 0x0000000000017941 */ /* 0x000fea0003800000 */
.L_x_974:
        /* <DEDUP_REMOVED lines=10> */
.L_x_977:
[----:B------:R-:W-:Y:S05]  /*319c0*/  BSYNC B1 ;  /* 0x0000000000017941 */ /* 0x000fea0003800000 */
.L_x_976:
        /* <DEDUP_REMOVED lines=10> */
.L_x_979:
[----:B------:R-:W-:Y:S05]  /*31a70*/  BSYNC B1 ;  /* 0x0000000000017941 */ /* 0x000fea0003800000 */
.L_x_978:
        /* <DEDUP_REMOVED lines=10> */
.L_x_981:
[----:B------:R-:W-:Y:S05]  /*31b20*/  BSYNC B1 ;  /* 0x0000000000017941 */ /* 0x000fea0003800000 */
.L_x_980:
        /* <DEDUP_REMOVED lines=10> */
.L_x_983:
[----:B------:R-:W-:Y:S05]  /*31bd0*/  BSYNC B1 ;  /* 0x0000000000017941 */ /* 0x000fea0003800000 */
.L_x_982:
        /* <DEDUP_REMOVED lines=10> */
.L_x_985:
[----:B------:R-:W-:Y:S05]  /*31c80*/  BSYNC B1 ;  /* 0x0000000000017941 */ /* 0x000fea0003800000 */
.L_x_984:
        /* <DEDUP_REMOVED lines=10> */
.L_x_987:
[----:B------:R-:W-:Y:S05]  /*31d30*/  BSYNC B1 ;  /* 0x0000000000017941 */ /* 0x000fea0003800000 */
.L_x_986:
        /* <DEDUP_REMOVED lines=10> */
.L_x_989:
[----:B------:R-:W-:Y:S05]  /*31de0*/  BSYNC B1 ;  /* 0x0000000000017941 */ /* 0x000fea0003800000 */
.L_x_988:
        /* <DEDUP_REMOVED lines=10> */
.L_x_991:
[----:B------:R-:W-:Y:S05]  /*31e90*/  BSYNC B1 ;  /* 0x0000000000017941 */ /* 0x000fea0003800000 */
.L_x_990:
        /* <DEDUP_REMOVED lines=10> */
.L_x_993:
[----:B------:R-:W-:Y:S05]  /*31f40*/  BSYNC B1 ;  /* 0x0000000000017941 */ /* 0x000fea0003800000 */
.L_x_992:
        /* <DEDUP_REMOVED lines=10> */
.L_x_995:
[----:B------:R-:W-:Y:S05]  /*31ff0*/  BSYNC B1 ;  /* 0x0000000000017941 */ /* 0x000fea0003800000 */
.L_x_994:
        /* <DEDUP_REMOVED lines=10> */
.L_x_997:
[----:B------:R-:W-:Y:S05]  /*320a0*/  BSYNC B1 ;  /* 0x0000000000017941 */ /* 0x000fea0003800000 */
.L_x_996:
        /* <DEDUP_REMOVED lines=10> */
.L_x_999:
[----:B------:R-:W-:Y:S05]  /*32150*/  BSYNC B1 ;  /* 0x0000000000017941 */ /* 0x000fea0003800000 */
.L_x_998:
        /* <DEDUP_REMOVED lines=10> */
.L_x_1001:
[----:B------:R-:W-:Y:S05]  /*32200*/  BSYNC B1 ;  /* 0x0000000000017941 */ /* 0x000fea0003800000 */
.L_x_1000:
        /* <DEDUP_REMOVED lines=10> */
.L_x_1003:
[----:B------:R-:W-:Y:S05]  /*322b0*/  BSYNC B1 ;  /* 0x0000000000017941 */ /* 0x000fea0003800000 */
.L_x_1002:
        /* <DEDUP_REMOVED lines=10> */
.L_x_1005:
[----:B------:R-:W-:Y:S05]  /*32360*/  BSYNC B1 ;  /* 0x0000000000017941 */ /* 0x000fea0003800000 */
.L_x_1004:
        /* <DEDUP_REMOVED lines=10> */
.L_x_1007:
[----:B------:R-:W-:Y:S05]  /*32410*/  BSYNC B1 ;  /* 0x0000000000017941 */ /* 0x000fea0003800000 */
.L_x_1006:
        /* <DEDUP_REMOVED lines=10> */
.L_x_1009:
[----:B------:R-:W-:Y:S05]  /*324c0*/  BSYNC B1 ;  /* 0x0000000000017941 */ /* 0x000fea0003800000 */
.L_x_1008:
        /* <DEDUP_REMOVED lines=10> */
.L_x_1011:
[----:B------:R-:W-:Y:S05]  /*32570*/  BSYNC B1 ;  /* 0x0000000000017941 */ /* 0x000fea0003800000 */
.L_x_1010:
        /* <DEDUP_REMOVED lines=10> */
.L_x_1013:
[----:B------:R-:W-:Y:S05]  /*32620*/  BSYNC B1 ;  /* 0x0000000000017941 */ /* 0x000fea0003800000 */
.L_x_1012:
        /* <DEDUP_REMOVED lines=10> */
.L_x_1015:
[----:B------:R-:W-:Y:S05]  /*326d0*/  BSYNC B1 ;  /* 0x0000000000017941 */ /* 0x000fea0003800000 */
.L_x_1014:
        /* <DEDUP_REMOVED lines=10> */
.L_x_1017:
[----:B------:R-:W-:Y:S05]  /*32780*/  BSYNC B1 ;  /* 0x0000000000017941 */ /* 0x000fea0003800000 */
.L_x_1016:
        /* <DEDUP_REMOVED lines=10> */
.L_x_1019:
[----:B------:R-:W-:Y:S05]  /*32830*/  BSYNC B1 ;  /* 0x0000000000017941 */ /* 0x000fea0003800000 */
.L_x_1018:
        /* <DEDUP_REMOVED lines=10> */
.L_x_1021:
[----:B------:R-:W-:Y:S05]  /*328e0*/  BSYNC B1 ;  /* 0x0000000000017941 */ /* 0x000fea0003800000 */
.L_x_1020:
[----:B-----5:R-:W-:Y:S01]  /*328f0*/  IMAD.U32 R3, R152, 0x10000, RZ ;  /* 0x0001000098037824 */ /* 0x020fe200078e00ff */
[----:B------:R-:W-:Y:S03]  /*32900*/  BSSY B1, `(.L_x_1022) ;  /* 0x0000009000017945 */ /* 0x000fe60003800000 */
[----:B------:R-:W-:-:S04]  /*32910*/  FMUL R3, R3, R16 ;  /* 0x0000001003037220 */ /* 0x000fc80000400000 */
[----:B------:R-:W-:-:S05]  /*32920*/  FFMA R3, R136, R2, R3 ;  /* 0x0000000288037223 */ /* 0x000fca0000000003 */
[----:B------:R-:W-:-:S05]  /*32930*/  F2FP.BF16.F32.PACK_AB R3, RZ, R3 ;  /* 0x00000003ff03723e */ /* 0x000fca00000010ff */
[----:B------:R0:W-:Y:S01]  /*32940*/  @P5 STG.E.U16 desc[UR44][R20.64+0x3c0], R3 ;  /* 0x0003c00314005986 */ /* 0x0001e2000c10152c */
[----:B------:R-:W-:-:S04]  /*32950*/  ISETP.NE.AND P5, PT, R156, RZ, PT ;  /* 0x000000ff9c00720c */ /* 0x000fc80003fa5270 */
[----:B------:R-:W-:-:S13]  /*32960*/  ISETP.GT.AND P5, PT, R0, 0x80, P5 ;  /* 0x000000800000780c */ /* 0x000fda0002fa4270 */
[----:B0-----:R-:W-:Y:S05]  /*32970*/  @!P5 BRA `(.L_x_1023) ;  /* 0x000000000004d947 */ /* 0x001fea0003800000 */
[----:B------:R0:W5:Y:S02]  /*32980*/  LDG.E.LTC128B.U16 R152, desc[UR44][R10.64+0x3c2] ;  /* 0x0003c22c0a987981 */ /* 0x000164000c1e1520 */
.L_x_1023:
[----:B------:R-:W-:Y:S05]  /*32990*/  BSYNC B1 ;  /* 0x0000000000017941 */ /* 0x000fea0003800000 */
.L_x_1022:
        /* <DEDUP_REMOVED lines=10> */
.L_x_1025:
[----:B------:R-:W-:Y:S05]  /*32a40*/  BSYNC B1 ;  /* 0x0000000000017941 */ /* 0x000fea0003800000 */
.L_x_1024:
[----:B-----5:R-:W-:Y:S01]  /*32a50*/  SHF.L.U32 R3, R152, 0x10, RZ ;  /* 0x0000001098037819 */ /* 0x020fe200000006ff */
[----:B------:R-:W-:Y:S04]  /*32a60*/  BSSY B1, `(.L_x_1026) ;  /* 0x0000009000017945 */ /* 0x000fe80003800000 */
        /* <DEDUP_REMOVED lines=8> */
.L_x_1027:
[----:B------:R-:W-:Y:S05]  /*32af0*/  BSYNC B1 ;  /* 0x0000000000017941 */ /* 0x000fea0003800000 */
.L_x_1026:
[----:B-----5:R-:W-:Y:S01]  /*32b00*/  IMAD.U32 R3, R152, 0x10000, RZ ;  /* 0x0001000098037824 */ /* 0x020fe200078e00ff */
[----:B------:R-:W-:Y:S03]  /*32b10*/  BSSY B1, `(.L_x_1028) ;  /* 0x0000008000017945 */ /* 0x000fe60003800000 */
[----:B------:R-:W-:-:S04]  /*32b20*/  FMUL R4, R3, R16 ;  /* 0x0000001003047220 */ /* 0x000fc80000400000 */
[----:B------:R-:W-:-:S05]  /*32b30*/  FFMA R4, R139, R2, R4 ;  /* 0x000000028b047223 */ /* 0x000fca0000000004 */
[----:B------:R-:W-:-:S05]  /*32b40*/  F2FP.BF16.F32.PACK_AB R4, RZ, R4 ;  /* 0x00000004ff04723e */ /* 0x000fca00000010ff */
[----:B------:R0:W-:Y:S01]  /*32b50*/  @P5 STG.E.U16 desc[UR44][R22.64+0x3c2], R4 ;  /* 0x0003c20416005986 */ /* 0x0001e2000c10152c */
[----:B------:R-:W-:-:S13]  /*32b60*/  ISETP.GT.AND P5, PT, R0, 0x80, P6 ;  /* 0x000000800000780c */ /* 0x000fda00037a4270 */
[----:B0-----:R-:W-:Y:S05]  /*32b70*/  @!P5 BRA `(.L_x_1029) ;  /* 0x000000000004d947 */ /* 0x001fea0003800000 */
[----:B------:R0:W5:Y:S02]  /*32b80*/  LDG.E.LTC128B.U16 R152, desc[UR44][R10.64+0x3d0] ;  /* 0x0003d02c0a987981 */ /* 0x000164000c1e1520 */
.L_x_1029:
[----:B------:R-:W-:Y:S05]  /*32b90*/  BSYNC B1 ;  /* 0x0000000000017941 */ /* 0x000fea0003800000 */
.L_x_1028:
        /* <DEDUP_REMOVED lines=9> */
.L_x_1031:
[----:B------:R-:W-:Y:S05]  /*32c30*/  BSYNC B1 ;  /* 0x0000000000017941 */ /* 0x000fea0003800000 */
.L_x_1030:
[----:B-----5:R-:W-:Y:S01]  /*32c40*/  IMAD.U32 R3, R152, 0x10000, RZ ;  /* 0x0001000098037824 */ /* 0x020fe200078e00ff */
[----:B------:R-:W-:Y:S01]  /*32c50*/  ISETP.GT.AND P6, PT, R0, 0x88, P6 ;  /* 0x000000880000780c */ /* 0x000fe200037c4270 */
[----:B------:R-:W-:Y:S02]  /*32c60*/  BSSY B1, `(.L_x_1032) ;  /* 0x0000007000017945 */ /* 0x000fe40003800000 */
[----:B------:R-:W-:-:S04]  /*32c70*/  FMUL R4, R3, R16 ;  /* 0x0000001003047220 */ /* 0x000fc80000400000 */
[----:B------:R-:W-:-:S05]  /*32c80*/  FFMA R4, R141, R2, R4 ;  /* 0x000000028d047223 */ /* 0x000fca0000000004 */
[----:B------:R-:W-:-:S05]  /*32c90*/  F2FP.BF16.F32.PACK_AB R4, RZ, R4 ;  /* 0x00000004ff04723e */ /* 0x000fca00000010ff */
[----:B------:R0:W-:Y:S01]  /*32ca0*/  @P5 STG.E.U16 desc[UR44][R20.64+0x3d2], R4 ;  /* 0x0003d20414005986 */ /* 0x0001e2000c10152c */
[----:B------:R-:W-:Y:S05]  /*32cb0*/  @!P6 BRA `(.L_x_1033) ;  /* 0x000000000004e947 */ /* 0x000fea0003800000 */
[----:B------:R0:W5:Y:S02]  /*32cc0*/  LDG.E.LTC128B.U16 R152, desc[UR44][R8.64+0x3d0] ;  /* 0x0003d02c08987981 */ /* 0x000164000c1e1520 */
.L_x_1033:
[----:B------:R-:W-:Y:S05]  /*32cd0*/  BSYNC B1 ;  /* 0x0000000000017941 */ /* 0x000fea0003800000 */
.L_x_1032:
        /* <DEDUP_REMOVED lines=9> */
.L_x_1035:
[----:B------:R-:W-:Y:S05]  /*32d70*/  BSYNC B1 ;  /* 0x0000000000017941 */ /* 0x000fea0003800000 */
.L_x_1034:
[----:B0----5:R-:W-:Y:S01]  /*32d80*/  IMAD.U32 R3, R152, 0x10000, RZ ;  /* 0x0001000098037824 */ /* 0x021fe200078e00ff */
        /* <DEDUP_REMOVED lines=8> */
.L_x_1037:
[----:B------:R-:W-:Y:S05]  /*32e10*/  BSYNC B1 ;  /* 0x0000000000017941 */ /* 0x000fea0003800000 */
.L_x_1036:
        /* <DEDUP_REMOVED lines=9> */
.L_x_1039:
[----:B------:R-:W-:Y:S05]  /*32eb0*/  BSYNC B1 ;  /* 0x0000000000017941 */ /* 0x000fea0003800000 */
.L_x_1038:
        /* <DEDUP_REMOVED lines=9> */
.L_x_1041:
[----:B------:R-:W-:Y:S05]  /*32f50*/  BSYNC B1 ;  /* 0x0000000000017941 */ /* 0x000fea0003800000 */
.L_x_1040:
        /* <DEDUP_REMOVED lines=9> */
.L_x_1043:
[----:B------:R-:W-:Y:S05]  /*32ff0*/  BSYNC B1 ;  /* 0x0000000000017941 */ /* 0x000fea0003800000 */
.L_x_1042:
        /* <DEDUP_REMOVED lines=9> */
.L_x_1045:
[----:B------:R-:W-:Y:S05]  /*33090*/  BSYNC B1 ;  /* 0x0000000000017941 */ /* 0x000fea0003800000 */
.L_x_1044:
        /* <DEDUP_REMOVED lines=9> */
.L_x_1047:
[----:B------:R-:W-:Y:S05]  /*33130*/  BSYNC B1 ;  /* 0x0000000000017941 */ /* 0x000fea0003800000 */
.L_x_1046:
[----:B0----5:R-:W-:Y:S01]  /*33140*/  SHF.L.U32 R3, R152, 0x10, RZ ;  /* 0x0000001098037819 */ /* 0x021fe200000006ff */
[----:B------:R-:W-:Y:S01]  /*33150*/  BSSY B1, `(.L_x_1048) ;  /* 0x0000008000017945 */ /* 0x000fe20003800000 */
[----:B------:R-:W-:-:S03]  /*33160*/  ISETP.GT.AND P1, PT, R0, 0x88, P1 ;  /* 0x000000880000780c */ /* 0x000fc60000f24270 */
[----:B------:R-:W-:-:S04]  /*33170*/  FMUL R4, R3, R16 ;  /* 0x0000001003047220 */ /* 0x000fc80000400000 */
[----:B------:R-:W-:-:S05]  /*33180*/  FFMA R4, R149, R2, R4 ;  /* 0x0000000295047223 */ /* 0x000fca0000000004 */
[----:B------:R-:W-:-:S05]  /*33190*/  F2FP.BF16.F32.PACK_AB R4, RZ, R4 ;  /* 0x00000004ff04723e */ /* 0x000fca00000010ff */
[----:B------:R0:W-:Y:S01]  /*331a0*/  @P2 STG.E.U16 desc[UR44][R20.64+0x3f2], R4 ;  /* 0x0003f20414002986 */ /* 0x0001e2000c10152c */
[----:B------:R-:W-:Y:S05]  /*331b0*/  @!P1 BRA `(.L_x_1049) ;  /* 0x0000000000049947 */ /* 0x000fea0003800000 */
[----:B------:R0:W5:Y:S02]  /*331c0*/  LDG.E.LTC128B.U16 R152, desc[UR44][R8.64+0x3f0] ;  /* 0x0003f02c08987981 */ /* 0x000164000c1e1520 */
.L_x_1049:
[----:B------:R-:W-:Y:S05]  /*331d0*/  BSYNC B1 ;  /* 0x0000000000017941 */ /* 0x000fea0003800000 */
.L_x_1048:
        /* <DEDUP_REMOVED lines=9> */
.L_x_1051:
[----:B------:R-:W-:Y:S05]  /*33270*/  BSYNC B1 ;  /* 0x0000000000017941 */ /* 0x000fea0003800000 */
.L_x_1050:
[----:B------:R-:W-:Y:S05]  /*33280*/  @!P0 BRA `(.L_x_1052) ;  /* 0x000000b400208947 */ /* 0x000fea0003800000 */
[----:B0----5:R-:W-:-:S04]  /*33290*/  IMAD.U32 R3, R152, 0x10000, RZ ;  /* 0x0001000098037824 */ /* 0x021fc800078e00ff */
[----:B------:R-:W-:-:S04]  /*332a0*/  FMUL R0, R3, R16 ;  /* 0x0000001003007220 */ /* 0x000fc80000400000 */
[----:B------:R-:W-:-:S05]  /*332b0*/  FFMA R0, R151, R2, R0 ;  /* 0x0000000297007223 */ /* 0x000fca0000000000 */
[----:B------:R-:W-:-:S05]  /*332c0*/  F2FP.BF16.F32.PACK_AB R0, RZ, R0 ;  /* 0x00000000ff00723e */ /* 0x000fca00000010ff */
[----:B------:R0:W-:Y:S01]  /*332d0*/  STG.E.U16 desc[UR44][R22.64+0x3f2], R0 ;  /* 0x0003f20016007986 */ /* 0x0001e2000c10152c */
[----:B------:R-:W-:Y:S05]  /*332e0*/  BRA `(.L_x_1052) ;  /* 0x000000b400087947 */ /* 0x000fea0003800000 */
.L_x_33:
[----:B------:R-:W2:Y:S01]  /*332f0*/  LDL.LU R9, [R1+0x490] ;  /* 0x0004900001097983 */ /* 0x000ea20000300800 */
[----:B------:R-:W-:-:S03]  /*33300*/  ULDC.64 UR4, c[0x0][0x5c0] ;  /* 0x0001700000047ab9 */ /* 0x000fc60000000a00 */
[----:B------:R-:W3:Y:S04]  /*33310*/  LDL.LU R10, [R1+0x494] ;  /* 0x00049400010a7983 */ /* 0x000ee80000300800 */
[----:B------:R-:W4:Y:S04]  /*33320*/  LDL.LU R11, [R1+0x498] ;  /* 0x00049800010b7983 */ /* 0x000f280000300800 */
[----:B------:R-:W5:Y:S04]  /*33330*/  LDL.LU R12, [R1+0x49c] ;  /* 0x00049c00010c7983 */ /* 0x000f680000300800 */
[----:B0-----:R-:W4:Y:S04]  /*33340*/  LDL.LU R235, [R1+0x4a4] ;  /* 0x0004a40001eb7983 */ /* 0x001f280000300800 */
[----:B------:R-:W4:Y:S04]  /*33350*/  LDL.LU R234, [R1+0x4a8] ;  /* 0x0004a80001ea7983 */ /* 0x000f280000300800 */
        /* <DEDUP_REMOVED lines=76> */
[----:B------:R-:W4:Y:S01]  /*33820*/  LDL.LU R156, [R1+0x5dc] ;  /* 0x0005dc00019c7983 */ /* 0x000f220000300800 */
[----:B------:R-:W-:-:S03]  /*33830*/  LEA R4, P0, R6, UR4, 0x1 ;  /* 0x0000000406047c11 */ /* 0x000fc6000f8008ff */
[----:B------:R-:W4:Y:S04]  /*33840*/  LDL.LU R155, [R1+0x5e0] ;  /* 0x0005e000019b7983 */ /* 0x000f280000300800 */
[----:B------:R-:W4:Y:S04]  /*33850*/  LDL.LU R154, [R1+0x5e4] ;  /* 0x0005e400019a7983 */ /* 0x000f280000300800 */
[----:B------:R-:W4:Y:S04]  /*33860*/  LDL.LU R153, [R1+0x5e8] ;  /* 0x0005e80001997983 */ /* 0x000f280000300800 */
[----:B------:R-:W4:Y:S01]  /*33870*/  LDL.LU R152, [R1+0x5ec] ;  /* 0x0005ec0001987983 */ /* 0x000f220000300800 */
[----:B------:R-:W-:-:S03]  /*33880*/  LEA.HI.X R5, R6, UR5, R14, 0x1, P0 ;  /* 0x0000000506057c11 */ /* 0x000fc600080f0c0e */
[----:B------:R-:W4:Y:S04]  /*33890*/  LDL.LU R23, [R1+0x5f0] ;  /* 0x0005f00001177983 */ /* 0x000f280000300800 */
[----:B------:R-:W4:Y:S04]  /*338a0*/  LDL.LU R22, [R1+0x5f4] ;  /* 0x0005f40001167983 */ /* 0x000f280000300800 */
[----:B------:R-:W4:Y:S04]  /*338b0*/  LDL.LU R21, [R1+0x5f8] ;  /* 0x0005f80001157983 */ /* 0x000f280000300800 */
[----:B------:R-:W4:Y:S04]  /*338c0*/  LDL.LU R20, [R1+0x5fc] ;  /* 0x0005fc0001147983 */ /* 0x000f280000300800 */
[----:B------:R-:W2:Y:S04]  /*338d0*/  LDL.LU R6, [R1+0x400] ;  /* 0x0004000001067983 */ /* 0x000ea80000300800 */
[----:B------:R-:W3:Y:S04]  /*338e0*/  LDL.LU R7, [R1+0x408] ;  /* 0x0004080001077983 */ /* 0x000ee80000300800 */
[----:B------:R-:W4:Y:S01]  /*338f0*/  LDL.LU R14, [R1+0x4a0] ;  /* 0x0004a000010e7983 */ /* 0x000f220000300800 */
[----:B--2---:R-:W-:-:S05]  /*33900*/  FMUL R6, R6, R2 ;  /* 0x0000000206067220 */ /* 0x004fca0000400000 */
[----:B------:R-:W-:-:S05]  /*33910*/  F2FP.BF16.F32.PACK_AB R6, RZ, R6 ;  /* 0x00000006ff06723e */ /* 0x000fca00000010ff */
[----:B------:R0:W-:Y:S04]  /*33920*/  @P1 STG.E.U16 desc[UR44][R4.64], R6 ;  /* 0x0000000604001986 */ /* 0x0001e8000c10152c */
[----:B0-----:R-:W2:Y:S01]  /*33930*/  LDL.LU R6, [R1+0x404] ;  /* 0x0004040001067983 */ /* 0x001ea20000300800 */
[----:B------:R-:W-:Y:S01]  /*33940*/  ISETP.GT.AND P2, PT, R3, 0x1, PT ;  /* 0x000000010300780c */ /* 0x000fe20003f44270 */
[----:B---3--:R-:W-:Y:S01]  /*33950*/  FMUL R7, R7, R2 ;  /* 0x0000000207077220 */ /* 0x008fe20000400000 */
[----:B------:R-:W-:Y:S01]  /*33960*/  USHF.L.U32 UR5, UR8, 0x4, URZ ;  /* 0x0000000408057899 */ /* 0x000fe2000800063f */
[C---:B------:R-:W-:Y:S01]  /*33970*/  ISETP.GT.AND P1, PT, R0.reuse, 0x8, P5 ;  /* 0x000000080000780c */ /* 0x040fe20002f24270 */
[----:B------:R-:W-:Y:S01]  /*33980*/  USHF.L.U64.HI UR4, UR8, 0x4, UR9 ;  /* 0x0000000408047899 */ /* 0x000fe20008010209 */
[----:B------:R-:W-:-:S02]  /*33990*/  ISETP.GT.AND P0, PT, R0, RZ, P2 ;  /* 0x000000ff0000720c */ /* 0x000fc40001704270 */
[----:B------:R-:W-:-:S04]  /*339a0*/  F2FP.BF16.F32.PACK_AB R7, RZ, R7 ;  /* 0x00000007ff07723e */ /* 0x000fc800000010ff */
[----:B------:R-:W-:Y:S01]  /*339b0*/  PRMT R8, R7, 0x7610, R8 ;  /* 0x0000761007087816 */ /* 0x000fe20000000008 */
[----:B--2---:R-:W-:-:S05]  /*339c0*/  FMUL R6, R6, R2 ;  /* 0x0000000206067220 */ /* 0x004fca0000400000 */
[----:B------:R-:W-:-:S05]  /*339d0*/  F2FP.BF16.F32.PACK_AB R6, RZ, R6 ;  /* 0x00000006ff06723e */ /* 0x000fca00000010ff */
[----:B------:R0:W-:Y:S02]  /*339e0*/  @P0 STG.E.U16 desc[UR44][R4.64+0x2], R6 ;  /* 0x0000020604000986 */ /* 0x0001e4000c10152c */
[----:B0-----:R-:W-:-:S04]  /*339f0*/  IADD3 R6, P0, R4, UR5, RZ ;  /* 0x0000000504067c10 */ /* 0x001fc8000ff1e0ff */
[----:B------:R-:W-:-:S05]  /*33a00*/  IADD3.X R7, R5, UR4, RZ, P0, !PT ;  /* 0x0000000405077c10 */ /* 0x000fca00087fe4ff */
[----:B------:R0:W-:Y:S04]  /*33a10*/  @P1 STG.E.U16 desc[UR44][R6.64], R8 ;  /* 0x0000000806001986 */ /* 0x0001e8000c10152c */
[----:B0-----:R-:W2:Y:S01]  /*33a20*/  LDL.LU R8, [R1+0x40c] ;  /* 0x00040c0001087983 */ /* 0x001ea20000300800 */
[----:B------:R-:W-:Y:S01]  /*33a30*/  ISETP.GT.AND P0, PT, R0, 0x8, P2 ;  /* 0x000000080000780c */ /* 0x000fe20001704270 */
[----:B--2---:R-:W-:-:S05]  /*33a40*/  FMUL R8, R8, R2 ;  /* 0x0000000208087220 */ /* 0x004fca0000400000 */
[----:B------:R-:W-:-:S07]  /*33a50*/  F2FP.BF16.F32.PACK_AB R8, RZ, R8 ;  /* 0x00000008ff08723e */ /* 0x000fce00000010ff */
[----:B------:R0:W-:Y:S04]  /*33a60*/  @P0 STG.E.U16 desc[UR44][R6.64+0x2], R8 ;  /* 0x0000020806000986 */ /* 0x0001e8000c10152c */
[----:B0-----:R-:W2:Y:S01]  /*33a70*/  LDL.LU R8, [R1+0x410] ;  /* 0x0004100001087983 */ /* 0x001ea20000300800 */
[----:B------:R-:W-:-:S04]  /*33a80*/  ISETP.GT.AND P2, PT, R3, 0x8, PT ;  /* 0x000000080300780c */ /* 0x000fc80003f44270 */
[----:B------:R-:W-:Y:S01]  /*33a90*/  ISETP.GT.AND P0, PT, R0, RZ, P2 ;  /* 0x000000ff0000720c */ /* 0x000fe20001704270 */
        /* <DEDUP_REMOVED lines=10> */
[----:B------:R-:W-:Y:S01]  /*33b40*/  ISETP.GT.AND P0, PT, R0, 0x8, P2 ;  /* 0x000000080000780c */ /* 0x000fe20001704270 */
        /* <DEDUP_REMOVED lines=159> */
[----:B------:R-:W-:Y:S01]  /*34540*/  USHF.L.U32 UR11, UR8, 0x8, URZ ;  /* 0x00000008080b7899 */ /* 0x000fe2000800063f */
[C---:B------:R-:W-:Y:S01]  /*34550*/  ISETP.GT.AND P2, PT, R3.reuse, 0x48, PT ;  /* 0x000000480300780c */ /* 0x040fe20003f44270 */
[----:B------:R-:W-:Y:S01]  /*34560*/  USHF.L.U64.HI UR10, UR8, 0x8, UR9 ;  /* 0x00000008080a7899 */ /* 0x000fe20008010209 */
[C---:B------:R-:W-:Y:S01]  /*34570*/  ISETP.GT.AND P1, PT, R3.reuse, 0x49, PT ;  /* 0x000000490300780c */ /* 0x040fe20003f24270 */
[-C--:B------:R-:W-:Y:S01]  /*34580*/  FMUL R10, R10, R2.reuse ;  /* 0x000000020a0a7220 */ /* 0x080fe20000400000 */
[----:B-----5:R-:W-:Y:S01]  /*34590*/  FMUL R12, R12, R2 ;  /* 0x000000020c0c7220 */ /* 0x020fe20000400000 */
[----:B------:R-:W-:-:S02]  /*345a0*/  ISETP.GT.AND P4, PT, R3, 0xe9, PT ;  /* 0x000000e90300780c */ /* 0x000fc40003f84270 */
[----:B------:R-:W-:Y:S02]  /*345b0*/  ISETP.GT.AND P3, PT, R3, 0xf0, PT ;  /* 0x000000f00300780c */ /* 0x000fe40003f64270 */
[----:B------:R-:W-:Y:S02]  /*345c0*/  F2FP.BF16.F32.PACK_AB R10, RZ, R10 ;  /* 0x0000000aff0a723e */ /* 0x000fe400000010ff */
[----:B------:R-:W-:Y:S01]  /*345d0*/  F2FP.BF16.F32.PACK_AB R12, RZ, R12 ;  /* 0x0000000cff0c723e */ /* 0x000fe200000010ff */
[----:B--2---:R-:W-:-:S05]  /*345e0*/  FMUL R8, R8, R2 ;  /* 0x0000000208087220 */ /* 0x004fca0000400000 */
[----:B------:R-:W-:-:S05]  /*345f0*/  F2FP.BF16.F32.PACK_AB R8, RZ, R8 ;  /* 0x00000008ff08723e */ /* 0x000fca00000010ff */
[----:B------:R0:W-:Y:S01]  /*34600*/  @P0 STG.E.U16 desc[UR44][R6.64+0x82], R8 ;  /* 0x0000820806000986 */ /* 0x0001e2000c10152c */
[----:B------:R-:W-:Y:S01]  /*34610*/  ISETP.GT.AND P0, PT, R0, RZ, P2 ;  /* 0x000000ff0000720c */ /* 0x000fe20001704270 */
[----:B0-----:R-:W-:-:S05]  /*34620*/  FMUL R8, R9, R2 ;  /* 0x0000000209087220 */ /* 0x001fca0000400000 */
[----:B------:R-:W-:-:S07]  /*34630*/  F2FP.BF16.F32.PACK_AB R8, RZ, R8 ;  /* 0x00000008ff08723e */ /* 0x000fce00000010ff */
[----:B------:R0:W-:Y:S02]  /*34640*/  @P0 STG.E.U16 desc[UR44][R4.64+0x90], R8 ;  /* 0x0000900804000986 */ /* 0x0001e4000c10152c */
[----:B0-----:R-:W-:-:S04]  /*34650*/  IADD3 R8, P0, R4, UR11, RZ ;  /* 0x0000000b04087c10 */ /* 0x001fc8000ff1e0ff */
[----:B------:R-:W-:Y:S02]  /*34660*/  IADD3.X R9, R5, UR10, RZ, P0, !PT ;  /* 0x0000000a05097c10 */ /* 0x000fe400087fe4ff */
[----:B------:R-:W-:-:S13]  /*34670*/  ISETP.GT.AND P0, PT, R0, RZ, P1 ;  /* 0x000000ff0000720c */ /* 0x000fda0000f04270 */
[----:B------:R4:W-:Y:S01]  /*34680*/  @P0 STG.E.U16 desc[UR44][R4.64+0x92], R10 ;  /* 0x0000920a04000986 */ /* 0x0009e2000c10152c */
[----:B------:R-:W-:Y:S02]  /*34690*/  ISETP.GT.AND P0, PT, R0, 0x8, P2 ;  /* 0x000000080000780c */ /* 0x000fe40001704270 */
[----:B------:R-:W-:Y:S01]  /*346a0*/  ISETP.GT.AND P2, PT, R3, 0x50, PT ;  /* 0x000000500300780c */ /* 0x000fe20003f44270 */
[----:B----4-:R-:W-:-:S05]  /*346b0*/  FMUL R10, R11, R2 ;  /* 0x000000020b0a7220 */ /* 0x010fca0000400000 */
[----:B------:R-:W-:-:S05]  /*346c0*/  F2FP.BF16.F32.PACK_AB R10, RZ, R10 ;  /* 0x0000000aff0a723e */ /* 0x000fca00000010ff */
[----:B------:R0:W-:Y:S02]  /*346d0*/  @P0 STG.E.U16 desc[UR44][R6.64+0x90], R10 ;  /* 0x0000900a06000986 */ /* 0x0001e4000c10152c */
[----:B0-----:R-:W-:-:S04]  /*346e0*/  IADD3 R10, P0, R8, UR5, RZ ;  /* 0x00000005080a7c10 */ /* 0x001fc8000ff1e0ff */
[----:B------:R-:W-:Y:S02]  /*346f0*/  IADD3.X R11, R9, UR4, RZ, P0, !PT ;  /* 0x00000004090b7c10 */ /* 0x000fe400087fe4ff */
[----:B------:R-:W-:Y:S02]  /*34700*/  ISETP.GT.AND P0, PT, R0, 0x8, P1 ;  /* 0x000000080000780c */ /* 0x000fe40000f04270 */
[----:B------:R-:W-:-:S11]  /*34710*/  ISETP.GT.AND P1, PT, R3, 0x51, PT ;  /* 0x000000510300780c */ /* 0x000fd60003f24270 */
[----:B------:R0:W-:Y:S01]  /*34720*/  @P0 STG.E.U16 desc[UR44][R6.64+0x92], R12 ;  /* 0x0000920c06000986 */ /* 0x0001e2000c10152c */
[----:B------:R-:W-:Y:S01]  /*34730*/  ISETP.GT.AND P0, PT, R0, RZ, P2 ;  /* 0x000000ff0000720c */ /* 0x000fe20001704270 */
[----:B0-----:R-:W-:Y:S02]  /*34740*/  FMUL R12, R14, R2 ;  /* 0x000000020e0c7220 */ /* 0x001fe40000400000 */
[----:B------:R-:W2:Y:S03]  /*34750*/  LDL.LU R14, [R1+0x2a0] ;  /* 0x0002a000010e7983 */ /* 0x000ea60000300800 */
[----:B------:R-:W-:-:S07]  /*34760*/  F2FP.BF16.F32.PACK_AB R12, RZ, R12 ;  /* 0x0000000cff0c723e */ /* 0x000fce00000010ff */
[----:B------:R0:W-:Y:S01]  /*34770*/  @P0 STG.E.U16 desc[UR44][R4.64+0xa0], R12 ;  /* 0x0000a00c04000986 */ /* 0x0001e2000c10152c */
[----:B------:R-:W-:Y:S01]  /*34780*/  ISETP.GT.AND P0, PT, R0, RZ, P1 ;  /* 0x000000ff0000720c */ /* 0x000fe20000f04270 */
[----:B0-----:R-:W-:Y:S02]  /*34790*/  FMUL R12, R235, R2 ;  /* 0x00000002eb0c7220 */ /* 0x001fe40000400000 */
[----:B------:R-:W3:Y:S03]  /*347a0*/  LDL.LU R235, [R1+0x2a4] ;  /* 0x0002a40001eb7983 */ /* 0x000ee60000300800 */
[----:B------:R-:W-:-:S07]  /*347b0*/  F2FP.BF16.F32.PACK_AB R12, RZ, R12 ;  /* 0x0000000cff0c723e */ /* 0x000fce00000010ff */
[----:B------:R0:W-:Y:S01]  /*347c0*/  @P0 STG.E.U16 desc[UR44][R4.64+0xa2], R12 ;  /* 0x0000a20c04000986 */ /* 0x0001e2000c10152c */
[----:B------:R-:W-:Y:S02]  /*347d0*/  ISETP.GT.AND P0, PT, R0, 0x8, P2 ;  /* 0x000000080000780c */ /* 0x000fe40001704270 */
[----:B------:R-:W-:Y:S01]  /*347e0*/  ISETP.GT.AND P2, PT, R3, 0x58, PT ;  /* 0x000000580300780c */ /* 0x000fe20003f44270 */
[----:B0-----:R-:W-:Y:S02]  /*347f0*/  FMUL R12, R234, R2 ;  /* 0x00000002ea0c7220 */ /* 0x001fe40000400000 */
[----:B------:R-:W4:Y:S03]  /*34800*/  LDL.LU R234, [R1+0x2a8] ;  /* 0x0002a80001ea7983 */ /* 0x000f260000300800 */
[----:B------:R-:W-:-:S05]  /*34810*/  F2FP.BF16.F32.PACK_AB R12, RZ, R12 ;  /* 0x0000000cff0c723e */ /* 0x000fca00000010ff */
[----:B------:R0:W-:Y:S01]  /*34820*/  @P0 STG.E.U16 desc[UR44][R6.64+0xa0], R12 ;  /* 0x0000a00c06000986 */ /* 0x0001e2000c10152c */
[----:B------:R-:W-:Y:S02]  /*34830*/  ISETP.GT.AND P0, PT, R0, 0x8, P1 ;  /* 0x000000080000780c */ /* 0x000fe40000f04270 */
[----:B------:R-:W-:Y:S01]  /*34840*/  ISETP.GT.AND P1, PT, R3, 0x59, PT ;  /* 0x000000590300780c */ /* 0x000fe20003f24270 */
[----:B0-----:R-:W-:Y:S02]  /*34850*/  FMUL R12, R233, R2 ;  /* 0x00000002e90c7220 */ /* 0x001fe40000400000 */
[----:B------:R-:W5:Y:S03]  /*34860*/  LDL.LU R233, [R1+0x2ac] ;  /* 0x0002ac0001e97983 */ /* 0x000f660000300800 */
[----:B------:R-:W-:-:S05]  /*34870*/  F2FP.BF16.F32.PACK_AB R12, RZ, R12 ;  /* 0x0000000cff0c723e */ /* 0x000fca00000010ff */
[----:B------:R0:W-:Y:S01]  /*34880*/  @P0 STG.E.U16 desc[UR44][R6.64+0xa2], R12 ;  /* 0x0000a20c06000986 */ /* 0x0001e2000c10152c */
[----:B------:R-:W-:Y:S01]  /*34890*/  ISETP.GT.AND P0, PT, R0, RZ, P2 ;  /* 0x000000ff0000720c */ /* 0x000fe20001704270 */
[----:B0-----:R-:W-:Y:S02]  /*348a0*/  FMUL R12, R232, R2 ;  /* 0x00000002e80c7220 */ /* 0x001fe40000400000 */
[----:B------:R-:W5:Y:S03]  /*348b0*/  LDL.LU R232, [R1+0x2b0] ;  /* 0x0002b00001e87983 */ /* 0x000f660000300800 */
[----:B------:R-:W-:-:S07]  /*348c0*/  F2FP.BF16.F32.PACK_AB R12, RZ, R12 ;  /* 0x0000000cff0c723e */ /* 0x000fce00000010ff */
[----:B------:R0:W-:Y:S01]  /*348d0*/  @P0 STG.E.U16 desc[UR44][R4.64+0xb0], R12 ;  /* 0x0000b00c04000986 */ /* 0x0001e2000c10152c */
[----:B------:R-:W-:Y:S01]  /*348e0*/  ISETP.GT.AND P0, PT, R0, RZ, P1 ;  /* 0x000000ff0000720c */ /* 0x000fe20000f04270 */
[----:B0-----:R-:W-:Y:S02]  /*348f0*/  FMUL R12, R231, R2 ;  /* 0x00000002e70c7220 */ /* 0x001fe40000400000 */
[----:B------:R-:W5:Y:S03]  /*34900*/  LDL.LU R231, [R1+0x2b4] ;  /* 0x0002b40001e77983 */ /* 0x000f660000300800 */
[----:B------:R-:W-:-:S07]  /*34910*/  F2FP.BF16.F32.PACK_AB R12, RZ, R12 ;  /* 0x0000000cff0c723e */ /* 0x000fce00000010ff */
[----:B------:R0:W-:Y:S01]  /*34920*/  @P0 STG.E.U16 desc[UR44][R4.64+0xb2], R12 ;  /* 0x0000b20c04000986 */ /* 0x0001e2000c10152c */
[----:B------:R-:W-:Y:S02]  /*34930*/  ISETP.GT.AND P0, PT, R0, 0x8, P2 ;  /* 0x000000080000780c */ /* 0x000fe40001704270 */
[----:B------:R-:W-:Y:S01]  /*34940*/  ISETP.GT.AND P2, PT, R3, 0x60, PT ;  /* 0x000000600300780c */ /* 0x000fe20003f44270 */
[----:B0-----:R-:W-:Y:S02]  /*34950*/  FMUL R12, R230, R2 ;  /* 0x00000002e60c7220 */ /* 0x001fe40000400000 */
[----:B------:R-:W5:Y:S03]  /*34960*/  LDL.LU R230, [R1+0x2b8] ;  /* 0x0002b80001e67983 */ /* 0x000f660000300800 */
        /* <DEDUP_REMOVED lines=398> */
[----:B------:R-:W-:Y:S01]  /*36250*/  ISETP.GT.AND P0, PT, R0, 0x8, P4 ;  /* 0x000000080000780c */ /* 0x000fe20002704270 */
[----:B0-----:R-:W-:Y:S02]  /*36260*/  FMUL R12, R156, R2 ;  /* 0x000000029c0c7220 */ /* 0x001fe40000400000 */
[----:B------:R-:W5:Y:S03]  /*36270*/  LDL.LU R156, [R1+0x3dc] ;  /* 0x0003dc00019c7983 */ /* 0x000f660000300800 */
[----:B------:R-:W-:-:S07]  /*36280*/  F2FP.BF16.F32.PACK_AB R12, RZ, R12 ;  /* 0x0000000cff0c723e */ /* 0x000fce00000010ff */
[----:B------:R0:W-:Y:S01]  /*36290*/  @P0 STG.E.U16 desc[UR44][R6.64+0x1d2], R12 ;  /* 0x0001d20c06000986 */ /* 0x0001e2000c10152c */
[----:B------:R-:W-:Y:S01]  /*362a0*/  ISETP.GT.AND P0, PT, R0, RZ, P3 ;  /* 0x000000ff0000720c */ /* 0x000fe20001f04270 */
[----:B0-----:R-:W-:-:S05]  /*362b0*/  FMUL R12, R155, R2 ;  /* 0x000000029b0c7220 */ /* 0x001fca0000400000 */
[----:B------:R-:W-:-:S07]  /*362c0*/  F2FP.BF16.F32.PACK_AB R12, RZ, R12 ;  /* 0x0000000cff0c723e */ /* 0x000fce00000010ff */
[----:B------:R0:W-:Y:S01]  /*362d0*/  @P0 STG.E.U16 desc[UR44][R4.64+0x1e0], R12 ;  /* 0x0001e00c04000986 */ /* 0x0001e2000c10152c */
[----:B------:R-:W-:Y:S01]  /*362e0*/  ISETP.GT.AND P0, PT, R0, RZ, P2 ;  /* 0x000000ff0000720c */ /* 0x000fe20001704270 */
[----:B0-----:R-:W-:-:S05]  /*362f0*/  FMUL R12, R154, R2 ;  /* 0x000000029a0c7220 */ /* 0x001fca0000400000 */
[----:B------:R-:W-:-:S07]  /*36300*/  F2FP.BF16.F32.PACK_AB R12, RZ, R12 ;  /* 0x0000000cff0c723e */ /* 0x000fce00000010ff */
[----:B------:R0:W-:Y:S01]  /*36310*/  @P0 STG.E.U16 desc[UR44][R4.64+0x1e2], R12 ;  /* 0x0001e20c04000986 */ /* 0x0001e2000c10152c */
[----:B------:R-:W-:Y:S01]  /*36320*/  ISETP.GT.AND P0, PT, R0, 0x8, P3 ;  /* 0x000000080000780c */ /* 0x000fe20001f04270 */
[----:B0-----:R-:W-:-:S05]  /*36330*/  FMUL R12, R153, R2 ;  /* 0x00000002990c7220 */ /* 0x001fca0000400000 */
[----:B------:R-:W-:-:S07]  /*36340*/  F2FP.BF16.F32.PACK_AB R12, RZ, R12 ;  /* 0x0000000cff0c723e */ /* 0x000fce00000010ff */
[----:B------:R0:W-:Y:S01]  /*36350*/  @P0 STG.E.U16 desc[UR44][R6.64+0x1e0], R12 ;  /* 0x0001e00c06000986 */ /* 0x0001e2000c10152c */
[----:B------:R-:W-:Y:S01]  /*36360*/  ISETP.GT.AND P0, PT, R0, 0x8, P2 ;  /* 0x000000080000780c */ /* 0x000fe20001704270 */
[----:B0-----:R-:W-:-:S05]  /*36370*/  FMUL R12, R152, R2 ;  /* 0x00000002980c7220 */ /* 0x001fca0000400000 */
[----:B------:R-:W-:-:S07]  /*36380*/  F2FP.BF16.F32.PACK_AB R12, RZ, R12 ;  /* 0x0000000cff0c723e */ /* 0x000fce00000010ff */
[----:B------:R0:W-:Y:S01]  /*36390*/  @P0 STG.E.U16 desc[UR44][R6.64+0x1e2], R12 ;  /* 0x0001e20c06000986 */ /* 0x0001e2000c10152c */
[----:B------:R-:W-:Y:S01]  /*363a0*/  ISETP.GT.AND P0, PT, R0, RZ, P1 ;  /* 0x000000ff0000720c */ /* 0x000fe20000f04270 */
[----:B0-----:R-:W-:-:S05]  /*363b0*/  FMUL R12, R23, R2 ;  /* 0x00000002170c7220 */ /* 0x001fca0000400000 */
[----:B------:R-:W-:-:S07]  /*363c0*/  F2FP.BF16.F32.PACK_AB R12, RZ, R12 ;  /* 0x0000000cff0c723e */ /* 0x000fce00000010ff */
[----:B------:R0:W-:Y:S01]  /*363d0*/  @P0 STG.E.U16 desc[UR44][R4.64+0x1f0], R12 ;  /* 0x0001f00c04000986 */ /* 0x0001e2000c10152c */
[----:B------:R-:W-:-:S04]  /*363e0*/  ISETP.GT.AND P0, PT, R3, 0xf9, PT ;  /* 0x000000f90300780c */ /* 0x000fc80003f04270 */
[----:B------:R-:W-:Y:S01]  /*363f0*/  ISETP.GT.AND P6, PT, R0, RZ, P0 ;  /* 0x000000ff0000720c */ /* 0x000fe200007c4270 */
[----:B0-----:R-:W-:-:S05]  /*36400*/  FMUL R12, R22, R2 ;  /* 0x00000002160c7220 */ /* 0x001fca0000400000 */
[----:B------:R-:W-:-:S07]  /*36410*/  F2FP.BF16.F32.PACK_AB R12, RZ, R12 ;  /* 0x0000000cff0c723e */ /* 0x000fce00000010ff */
[----:B------:R0:W-:Y:S01]  /*36420*/  @P6 STG.E.U16 desc[UR44][R4.64+0x1f2], R12 ;  /* 0x0001f20c04006986 */ /* 0x0001e2000c10152c */
[----:B------:R-:W-:Y:S01]  /*36430*/  ISETP.GT.AND P6, PT, R0, 0x8, P1 ;  /* 0x000000080000780c */ /* 0x000fe20000fc4270 */
[----:B0-----:R-:W-:Y:S02]  /*36440*/  FMUL R12, R21, R2 ;  /* 0x00000002150c7220 */ /* 0x001fe40000400000 */
[----:B------:R-:W5:Y:S03]  /*36450*/  LDL.LU R21, [R1+0x3e0] ;  /* 0x0003e00001157983 */ /* 0x000f660000300800 */
[----:B------:R-:W-:-:S07]  /*36460*/  F2FP.BF16.F32.PACK_AB R12, RZ, R12 ;  /* 0x0000000cff0c723e */ /* 0x000fce00000010ff */
[----:B------:R0:W-:Y:S01]  /*36470*/  @P6 STG.E.U16 desc[UR44][R6.64+0x1f0], R12 ;  /* 0x0001f00c06006986 */ /* 0x0001e2000c10152c */
[----:B------:R-:W-:Y:S01]  /*36480*/  ISETP.GT.AND P6, PT, R0, 0x8, P0 ;  /* 0x000000080000780c */ /* 0x000fe200007c4270 */
[----:B0-----:R-:W-:Y:S02]  /*36490*/  FMUL R12, R20, R2 ;  /* 0x00000002140c7220 */ /* 0x001fe40000400000 */
[----:B------:R-:W5:Y:S03]  /*364a0*/  LDL.LU R20, [R1+0x3e4] ;  /* 0x0003e40001147983 */ /* 0x000f660000300800 */
[----:B------:R-:W-:Y:S01]  /*364b0*/  F2FP.BF16.F32.PACK_AB R12, RZ, R12 ;  /* 0x0000000cff0c723e */ /* 0x000fe200000010ff */
[----:B------:R-:W5:Y:S04]  /*364c0*/  LDL.LU R155, [R1+0x3e8] ;  /* 0x0003e800019b7983 */ /* 0x000f680000300800 */
[----:B------:R-:W5:Y:S04]  /*364d0*/  LDL.LU R153, [R1+0x3ec] ;  /* 0x0003ec0001997983 */ /* 0x000f680000300800 */
[----:B------:R-:W5:Y:S04]  /*364e0*/  LDL.LU R152, [R1+0x3f0] ;  /* 0x0003f00001987983 */ /* 0x000f680000300800 */
[----:B------:R-:W5:Y:S04]  /*364f0*/  LDL.LU R23, [R1+0x3f4] ;  /* 0x0003f40001177983 */ /* 0x000f680000300800 */
[----:B------:R-:W5:Y:S04]  /*36500*/  LDL.LU R22, [R1+0x3f8] ;  /* 0x0003f80001167983 */ /* 0x000f680000300800 */
[----:B------:R-:W5:Y:S04]  /*36510*/  LDL.LU R154, [R1+0x3fc] ;  /* 0x0003fc00019a7983 */ /* 0x000f680000300800 */
        /* <DEDUP_REMOVED lines=226> */
[----:B------:R-:W-:Y:S02]  /*37340*/  ISETP.GT.AND P5, PT, R0, 0x88, P6 ;  /* 0x000000880000780c */ /* 0x000fe400037a4270 */
[----:B------:R-:W-:Y:S01]  /*37350*/  ISETP.GT.AND P6, PT, R3, 0x50, PT ;  /* 0x000000500300780c */ /* 0x000fe20003fc4270 */
[----:B--2---:R-:W-:-:S05]  /*37360*/  FMUL R12, R12, R2 ;  /* 0x000000020c0c7220 */ /* 0x004fca0000400000 */
[----:B------:R-:W-:-:S05]  /*37370*/  F2FP.BF16.F32.PACK_AB R12, RZ, R12 ;  /* 0x0000000cff0c723e */ /* 0x000fca00000010ff */
[----:B------:R0:W-:Y:S01]  /*37380*/  @P5 STG.E.U16 desc[UR44][R10.64+0x92], R12 ;  /* 0x0000920c0a005986 */ /* 0x0001e2000c10152c */
[----:B------:R-:W-:Y:S02]  /*37390*/  ISETP.GT.AND P5, PT, R0, 0x80, P6 ;  /* 0x000000800000780c */ /* 0x000fe400037a4270 */
[----:B------:R-:W-:Y:S01]  /*373a0*/  ISETP.GT.AND P6, PT, R3, 0x51, PT ;  /* 0x000000510300780c */ /* 0x000fe20003fc4270 */
[----:B0-----:R-:W-:-:S05]  /*373b0*/  FMUL R12, R14, R2 ;  /* 0x000000020e0c7220 */ /* 0x001fca0000400000 */
[----:B------:R-:W-:-:S05]  /*373c0*/  F2FP.BF16.F32.PACK_AB R12, RZ, R12 ;  /* 0x0000000cff0c723e */ /* 0x000fca00000010ff */
[----:B------:R3:W-:Y:S01]  /*373d0*/  @P5 STG.E.U16 desc[UR44][R8.64+0xa0], R12 ;  /* 0x0000a00c08005986 */ /* 0x0007e2000c10152c */
[----:B------:R-:W-:Y:S01]  /*373e0*/  ISETP.GT.AND P5, PT, R0, 0x80, P6 ;  /* 0x000000800000780c */ /* 0x000fe200037a4270 */
[----:B---3--:R-:W-:Y:S02]  /*373f0*/  FMUL R12, R235, R2 ;  /* 0x00000002eb0c7220 */ /* 0x008fe40000400000 */
[----:B------:R-:W2:Y:S03]  /*37400*/  LDL.LU R235, [R1+0xc0] ;  /* 0x0000c00001eb7983 */ /* 0x000ea60000300800 */
[----:B------:R-:W-:-:S07]  /*37410*/  F2FP.BF16.F32.PACK_AB R12, RZ, R12 ;  /* 0x0000000cff0c723e */ /* 0x000fce00000010ff */
[----:B------:R4:W-:Y:S01]  /*37420*/  @P5 STG.E.U16 desc[UR44][R8.64+0xa2], R12 ;  /* 0x0000a20c08005986 */ /* 0x0009e2000c10152c */
[----:B------:R-:W-:-:S04]  /*37430*/  ISETP.GT.AND P5, PT, R3, 0x50, PT ;  /* 0x000000500300780c */ /* 0x000fc80003fa4270 */
[----:B------:R-:W-:Y:S01]  /*37440*/  ISETP.GT.AND P5, PT, R0, 0x88, P5 ;  /* 0x000000880000780c */ /* 0x000fe20002fa4270 */
[----:B----4-:R-:W-:Y:S02]  /*37450*/  FMUL R12, R234, R2 ;  /* 0x00000002ea0c7220 */ /* 0x010fe40000400000 */
[----:B------:R-:W3:Y:S03]  /*37460*/  LDL.LU R234, [R1+0xc4] ;  /* 0x0000c40001ea7983 */ /* 0x000ee60000300800 */
[----:B------:R-:W-:-:S07]  /*37470*/  F2FP.BF16.F32.PACK_AB R12, RZ, R12 ;  /* 0x0000000cff0c723e */ /* 0x000fce00000010ff */
[----:B------:R5:W-:Y:S01]  /*37480*/  @P5 STG.E.U16 desc[UR44][R10.64+0xa0], R12 ;  /* 0x0000a00c0a005986 */ /* 0x000be2000c10152c */
[----:B------:R-:W-:Y:S02]  /*37490*/  ISETP.GT.AND P5, PT, R0, 0x88, P6 ;  /* 0x000000880000780c */ /* 0x000fe400037a4270 */
[----:B------:R-:W-:Y:S01]  /*374a0*/  ISETP.GT.AND P6, PT, R3, 0x58, PT ;  /* 0x000000580300780c */ /* 0x000fe20003fc4270 */
[----:B-----5:R-:W-:Y:S02]  /*374b0*/  FMUL R12, R233, R2 ;  /* 0x00000002e90c7220 */ /* 0x020fe40000400000 */
        /* <DEDUP_REMOVED lines=14> */
[----:B------:R-:W-:-:S04]  /*375a0*/  ISETP.GT.AND P5, PT, R3, 0x58, PT ;  /* 0x000000580300780c */ /* 0x000fc80003fa4270 */
[----:B------:R-:W-:Y:S01]  /*375b0*/  ISETP.GT.AND P5, PT, R0, 0x88, P5 ;  /* 0x000000880000780c */ /* 0x000fe20002fa4270 */
        /* <DEDUP_REMOVED lines=247> */
[-C--:B0-----:R-:W-:Y:S01]  /*38530*/  FMUL R12, R187, R2.reuse ;  /* 0x00000002bb0c7220 */ /* 0x081fe20000400000 */
[----:B------:R-:W-:Y:S01]  /*38540*/  FMUL R14, R157, R2 ;  /* 0x000000029d0e7220 */ /* 0x000fe20000400000 */
        /* <DEDUP_REMOVED lines=63> */
[-C--:B0-----:R-:W-:Y:S01]  /*38940*/  FMUL R12, R176, R2.reuse ;  /* 0x00000002b00c7220 */ /* 0x081fe20000400000 */
[----:B------:R-:W-:Y:S01]  /*38950*/  FMUL R20, R20, R2 ;  /* 0x0000000214147220 */ /* 0x000fe20000400000 */
        /* <DEDUP_REMOVED lines=57> */
[-C--:B0-----:R-:W-:Y:S01]  /*38cf0*/  FMUL R12, R166, R2.reuse ;  /* 0x00000002a60c7220 */ /* 0x081fe20000400000 */
[----:B------:R-:W-:Y:S01]  /*38d00*/  FMUL R153, R153, R2 ;  /* 0x0000000299997220 */ /* 0x000fe20000400000 */
        /* <DEDUP_REMOVED lines=26> */
[----:B------:R-:W-:Y:S01]  /*38eb0*/  ISETP.GT.AND P5, PT, R0, 0x88, P6 ;  /* 0x000000880000780c */ /* 0x000fe200037a4270 */
[----:B0-----:R-:W-:Y:S01]  /*38ec0*/  FMUL R12, R160, R2 ;  /* 0x00000002a00c7220 */ /* 0x001fe20000400000 */
[----:B------:R-:W-:Y:S01]  /*38ed0*/  ISETP.GT.AND P6, PT, R3, 0xe8, PT ;  /* 0x000000e80300780c */ /* 0x000fe20003fc4270 */
[----:B------:R-:W5:Y:S03]  /*38ee0*/  LDL.LU R160, [R1+0x1e8] ;  /* 0x0001e80001a07983 */ /* 0x000f660000300800 */
[----:B------:R-:W-:-:S04]  /*38ef0*/  F2FP.BF16.F32.PACK_AB R12, RZ, R12 ;  /* 0x0000000cff0c723e */ /* 0x000fc800000010ff */
[----:B------:R-:W-:Y:S01]  /*38f00*/  PRMT R13, R12, 0x7610, R13 ;  /* 0x000076100c0d7816 */ /* 0x000fe2000000000d */
[-C--:B------:R-:W-:Y:S01]  /*38f10*/  FMUL R12, R159, R2.reuse ;  /* 0x000000029f0c7220 */ /* 0x080fe20000400000 */
[----:B------:R-:W-:Y:S01]  /*38f20*/  FMUL R23, R23, R2 ;  /* 0x0000000217177220 */ /* 0x000fe20000400000 */
[----:B------:R-:W5:Y:S04]  /*38f30*/  LDL.LU R159, [R1+0x1ec] ;  /* 0x0001ec00019f7983 */ /* 0x000f680000300800 */
[----:B------:R0:W-:Y:S01]  /*38f40*/  @P5 STG.E.U16 desc[UR44][R10.64+0x1c2], R13 ;  /* 0x0001c20d0a005986 */ /* 0x0001e2000c10152c */
[----:B------:R-:W-:Y:S02]  /*38f50*/  ISETP.GT.AND P5, PT, R0, 0x80, P6 ;  /* 0x000000800000780c */ /* 0x000fe400037a4270 */
[----:B------:R-:W-:-:S04]  /*38f60*/  F2FP.BF16.F32.PACK_AB R12, RZ, R12 ;  /* 0x0000000cff0c723e */ /* 0x000fc800000010ff */
[----:B------:R-:W-:Y:S02]  /*38f70*/  PRMT R15, R12, 0x7610, R15 ;  /* 0x000076100c0f7816 */ /* 0x000fe4000000000f */
[----:B------:R-:W-:-:S05]  /*38f80*/  ISETP.GT.AND P6, PT, R0, 0x88, P6 ;  /* 0x000000880000780c */ /* 0x000fca00037c4270 */
[----:B------:R1:W-:Y:S01]  /*38f90*/  @P5 STG.E.U16 desc[UR44][R8.64+0x1d0], R15 ;  /* 0x0001d00f08005986 */ /* 0x0003e2000c10152c */
[----:B------:R-:W-:Y:S01]  /*38fa0*/  ISETP.GT.AND P5, PT, R0, 0x80, P4 ;  /* 0x000000800000780c */ /* 0x000fe200027a4270 */
[----:B0-----:R-:W-:Y:S01]  /*38fb0*/  FMUL R13, R158, R2 ;  /* 0x000000029e0d7220 */ /* 0x001fe20000400000 */
[----:B------:R-:W-:Y:S01]  /*38fc0*/  F2FP.BF16.F32.PACK_AB R12, RZ, R14 ;  /* 0x0000000eff0c723e */ /* 0x000fe200000010ff */
[----:B------:R-:W5:Y:S03]  /*38fd0*/  LDL.LU R158, [R1+0x1f0] ;  /* 0x0001f000019e7983 */ /* 0x000f660000300800 */
[----:B------:R-:W-:Y:S01]  /*38fe0*/  F2FP.BF16.F32.PACK_AB R13, RZ, R13 ;  /* 0x0000000dff0d723e */ /* 0x000fe200000010ff */
[-C--:B------:R-:W-:Y:S01]  /*38ff0*/  FMUL R14, R156, R2.reuse ;  /* 0x000000029c0e7220 */ /* 0x080fe20000400000 */
[----:B------:R-:W-:Y:S01]  /*39000*/  ISETP.GT.AND P4, PT, R0, 0x88, P4 ;  /* 0x000000880000780c */ /* 0x000fe20002784270 */
[----:B------:R-:W-:Y:S01]  /*39010*/  FMUL R152, R152, R2 ;  /* 0x0000000298987220 */ /* 0x000fe20000400000 */
[----:B------:R-:W5:Y:S04]  /*39020*/  LDL.LU R157, [R1+0x1f4] ;  /* 0x0001f400019d7983 */ /* 0x000f680000300800 */
[----:B------:R0:W-:Y:S01]  /*39030*/  @P5 STG.E.U16 desc[UR44][R8.64+0x1d2], R13 ;  /* 0x0001d20d08005986 */ /* 0x0001e2000c10152c */
[----:B------:R-:W-:-:S03]  /*39040*/  ISETP.GT.AND P5, PT, R0, 0x80, P2 ;  /* 0x000000800000780c */ /* 0x000fc600017a4270 */
[----:B------:R2:W-:Y:S01]  /*39050*/  @P6 STG.E.U16 desc[UR44][R10.64+0x1d0], R12 ;  /* 0x0001d00c0a006986 */ /* 0x0005e2000c10152c */
[C---:B------:R-:W-:Y:S02]  /*39060*/  ISETP.GT.AND P6, PT, R0.reuse, 0x80, P3 ;  /* 0x000000800000780c */ /* 0x040fe40001fc4270 */
[C---:B------:R-:W-:Y:S01]  /*39070*/  ISETP.GT.AND P3, PT, R0.reuse, 0x88, P3 ;  /* 0x000000880000780c */ /* 0x040fe20001f64270 */
[----:B-1----:R-:W-:Y:S01]  /*39080*/  FMUL R15, R155, R2 ;  /* 0x000000029b0f7220 */ /* 0x002fe20000400000 */
[----:B------:R-:W-:Y:S01]  /*39090*/  F2FP.BF16.F32.PACK_AB R14, RZ, R14 ;  /* 0x0000000eff0e723e */ /* 0x000fe200000010ff */
[----:B------:R-:W5:Y:S01]  /*390a0*/  LDL.LU R156, [R1+0x1f8] ;  /* 0x0001f800019c7983 */ /* 0x000f620000300800 */
[----:B0-----:R-:W-:Y:S02]  /*390b0*/  F2FP.BF16.F32.PACK_AB R13, RZ, R21 ;  /* 0x00000015ff0d723e */ /* 0x001fe400000010ff */
[----:B------:R-:W-:Y:S01]  /*390c0*/  ISETP.GT.AND P2, PT, R0, 0x88, P2 ;  /* 0x000000880000780c */ /* 0x000fe20001744270 */
[----:B------:R-:W-:Y:S01]  /*390d0*/  FMUL R22, R22, R2 ;  /* 0x0000000216167220 */ /* 0x000fe20000400000 */
[----:B--2---:R-:W-:Y:S01]  /*390e0*/  F2FP.BF16.F32.PACK_AB R12, RZ, R20 ;  /* 0x00000014ff0c723e */ /* 0x004fe200000010ff */
[----:B------:R-:W2:Y:S01]  /*390f0*/  LDL.LU R155, [R1+0x1fc] ;  /* 0x0001fc00019b7983 */ /* 0x000ea20000300800 */
[----:B------:R-:W-:-:S02]  /*39100*/  PRMT R20, R14, 0x7610, R20 ;  /* 0x000076100e147816 */ /* 0x000fc40000000014 */
[----:B------:R-:W-:Y:S01]  /*39110*/  F2FP.BF16.F32.PACK_AB R14, RZ, R15 ;  /* 0x0000000fff0e723e */ /* 0x000fe200000010ff */
[----:B------:R-:W3:Y:S04]  /*39120*/  LDL.LU R21, [R1+0xbc] ;  /* 0x0000bc0001157983 */ /* 0x000ee80000300800 */
[----:B------:R0:W-:Y:S01]  /*39130*/  @P4 STG.E.U16 desc[UR44][R10.64+0x1d2], R20 ;  /* 0x0001d2140a004986 */ /* 0x0001e2000c10152c */
[----:B------:R-:W-:-:S03]  /*39140*/  ISETP.GT.AND P4, PT, R0, 0x80, P0 ;  /* 0x000000800000780c */ /* 0x000fc60000784270 */
[----:B------:R1:W-:Y:S04]  /*39150*/  @P6 STG.E.U16 desc[UR44][R8.64+0x1e0], R13 ;  /* 0x0001e00d08006986 */ /* 0x0003e8000c10152c */
[----:B------:R-:W-:Y:S04]  /*39160*/  @P5 STG.E.U16 desc[UR44][R8.64+0x1e2], R12 ;  /* 0x0001e20c08005986 */ /* 0x000fe8000c10152c */
[----:B------:R4:W-:Y:S04]  /*39170*/  @P3 STG.E.U16 desc[UR44][R10.64+0x1e0], R14 ;  /* 0x0001e00e0a003986 */ /* 0x0009e8000c10152c */
[----:B0-----:R-:W5:Y:S01]  /*39180*/  LDL.LU R20, [R1+0xb8] ;  /* 0x0000b80001147983 */ /* 0x001f620000300800 */
[----:B-1----:R-:W-:-:S02]  /*39190*/  F2FP.BF16.F32.PACK_AB R13, RZ, R152 ;  /* 0x00000098ff0d723e */ /* 0x002fc400000010ff */
[----:B----4-:R-:W-:Y:S02]  /*391a0*/  F2FP.BF16.F32.PACK_AB R14, RZ, R153 ;  /* 0x00000099ff0e723e */ /* 0x010fe400000010ff */
[----:B------:R-:W-:Y:S01]  /*391b0*/  F2FP.BF16.F32.PACK_AB R12, RZ, R23 ;  /* 0x00000017ff0c723e */ /* 0x000fe200000010ff */
[----:B------:R-:W4:Y:S01]  /*391c0*/  LDL.LU R153, [R1+0xb4] ;  /* 0x0000b40001997983 */ /* 0x000f220000300800 */
[----:B------:R-:W-:Y:S02]  /*391d0*/  PRMT R15, R14, 0x7610, R15 ;  /* 0x000076100e0f7816 */ /* 0x000fe4000000000f */
[----:B------:R-:W-:Y:S01]  /*391e0*/  F2FP.BF16.F32.PACK_AB R14, RZ, R22 ;  /* 0x00000016ff0e723e */ /* 0x000fe200000010ff */
[----:B------:R-:W2:Y:S04]  /*391f0*/  LDL.LU R152, [R1+0xb0] ;  /* 0x0000b00001987983 */ /* 0x000ea80000300800 */
[----:B------:R-:W3:Y:S04]  /*39200*/  LDL.LU R23, [R1+0xac] ;  /* 0x0000ac0001177983 */ /* 0x000ee80000300800 */
[----:B------:R-:W-:Y:S04]  /*39210*/  @P2 STG.E.U16 desc[UR44][R10.64+0x1e2], R15 ;  /* 0x0001e20f0a002986 */ /* 0x000fe8000c10152c */
[----:B------:R-:W5:Y:S04]  /*39220*/  LDL.LU R22, [R1+0xa8] ;  /* 0x0000a80001167983 */ /* 0x000f680000300800 */
[----:B------:R0:W-:Y:S04]  /*39230*/  @P4 STG.E.U16 desc[UR44][R8.64+0x1f2], R12 ;  /* 0x0001f20c08004986 */ /* 0x0001e8000c10152c */
[----:B0-----:R-:W4:Y:S01]  /*39240*/  LDL.LU R12, [R1] ;  /* 0x00000000010c7983 */ /* 0x001f220000300800 */
[----:B------:R-:W-:-:S02]  /*39250*/  ISETP.GT.AND P3, PT, R0, 0x80, P1 ;  /* 0x000000800000780c */ /* 0x000fc40000f64270 */
[----:B------:R-:W-:Y:S01]  /*39260*/  ISETP.GT.AND P1, PT, R0, 0x88, P1 ;  /* 0x000000880000780c */ /* 0x000fe20000f24270 */
[----:B------:R-:W-:Y:S01]  /*39270*/  FMUL R154, R154, R2 ;  /* 0x000000029a9a7220 */ /* 0x000fe20000400000 */
[----:B------:R-:W-:Y:S02]  /*39280*/  ISETP.GT.AND P0, PT, R0, 0x88, P0 ;  /* 0x000000880000780c */ /* 0x000fe40000704270 */
[----:B------:R-:W-:-:S04]  /*39290*/  ISETP.GT.AND P5, PT, R3, 0x100, PT ;  /* 0x000001000300780c */ /* 0x000fc80003fa4270 */
[----:B------:R-:W-:-:S03]  /*392a0*/  ISETP.GT.AND P2, PT, R0, RZ, P5 ;  /* 0x000000ff0000720c */ /* 0x000fc60002f44270 */
[----:B------:R0:W-:Y:S04]  /*392b0*/  @P3 STG.E.U16 desc[UR44][R8.64+0x1f0], R13 ;  /* 0x0001f00d08003986 */ /* 0x0001e8000c10152c */
[----:B------:R1:W-:Y:S01]  /*392c0*/  @P1 STG.E.U16 desc[UR44][R10.64+0x1f0], R14 ;  /* 0x0001f00e0a001986 */ /* 0x0003e2000c10152c */
[----:B0-----:R-:W-:-:S03]  /*392d0*/  F2FP.BF16.F32.PACK_AB R13, RZ, R154 ;  /* 0x0000009aff0d723e */ /* 0x001fc600000010ff */
[----:B-1----:R-:W2:Y:S01]  /*392e0*/  LDL.LU R14, [R1+0x4] ;  /* 0x00000400010e7983 */ /* 0x002ea20000300800 */
[----:B------:R-:W-:-:S03]  /*392f0*/  PRMT R15, R13, 0x7610, R15 ;  /* 0x000076100d0f7816 */ /* 0x000fc6000000000f */
[----:B------:R-:W3:Y:S04]  /*39300*/  LDL.LU R154, [R1+0xa4] ;  /* 0x0000a400019a7983 */ /* 0x000ee80000300800 */
[----:B------:R-:W5:Y:S04]  /*39310*/  LDL.LU R13, [R1+0x8] ;  /* 0x00000800010d7983 */ /* 0x000f680000300800 */
[----:B------:R0:W-:Y:S04]  /*39320*/  @P0 STG.E.U16 desc[UR44][R10.64+0x1f2], R15 ;  /* 0x0001f20f0a000986 */ /* 0x0001e8000c10152c */
[----:B0-----:R-:W3:Y:S01]  /*39330*/  LDL.LU R11, [R1+0xc] ;  /* 0x00000c00010b7983 */ /* 0x001ee20000300800 */
[----:B----4-:R-:W-:-:S05]  /*39340*/  FMUL R12, R12, R2 ;  /* 0x000000020c0c7220 */ /* 0x010fca0000400000 */
[----:B------:R-:W-:-:S05]  /*39350*/  F2FP.BF16.F32.PACK_AB R12, RZ, R12 ;  /* 0x0000000cff0c723e */ /* 0x000fca00000010ff */
[----:B------:R0:W-:Y:S04]  /*39360*/  @P2 STG.E.U16 desc[UR44][R4.64+0x200], R12 ;  /* 0x0002000c04002986 */ /* 0x0001e8000c10152c */
[----:B0-----:R-:W4:Y:S01]  /*39370*/  LDL.LU R12, [R1+0x14] ;  /* 0x00001400010c7983 */ /* 0x001f220000300800 */
[----:B------:R-:W-:Y:S02]  /*39380*/  ISETP.GT.AND P6, PT, R3, 0x101, PT ;  /* 0x000001010300780c */ /* 0x000fe40003fc4270 */
[C---:B------:R-:W-:Y:S02]  /*39390*/  ISETP.GT.AND P1, PT, R0.reuse, 0x8, P5 ;  /* 0x000000080000780c */ /* 0x040fe40002f24270 */
[----:B------:R-:W-:Y:S01]  /*393a0*/  ISETP.GT.AND P3, PT, R0, RZ, P6 ;  /* 0x000000ff0000720c */ /* 0x000fe20003764270 */
[-C--:B--2---:R-:W-:Y:S01]  /*393b0*/  FMUL R14, R14, R2.reuse ;  /* 0x000000020e0e7220 */ /* 0x084fe20000400000 */
[----:B------:R-:W-:Y:S01]  /*393c0*/  ISETP.GT.AND P0, PT, R0, 0x8, P6 ;  /* 0x000000080000780c */ /* 0x000fe20003704270 */
[----:B-----5:R-:W-:-:S03]  /*393d0*/  FMUL R13, R13, R2 ;  /* 0x000000020d0d7220 */ /* 0x020fc60000400000 */
[----:B------:R-:W-:Y:S02]  /*393e0*/  F2FP.BF16.F32.PACK_AB R14, RZ, R14 ;  /* 0x0000000eff0e723e */ /* 0x000fe400000010ff */
[----:B------:R-:W-:-:S05]  /*393f0*/  F2FP.BF16.F32.PACK_AB R10, RZ, R13 ;  /* 0x0000000dff0a723e */ /* 0x000fca00000010ff */
[----:B------:R-:W-:Y:S04]  /*39400*/  @P3 STG.E.U16 desc[UR44][R4.64+0x202], R14 ;  /* 0x0002020e04003986 */ /* 0x000fe8000c10152c */
[----:B------:R0:W-:Y:S01]  /*39410*/  @P1 STG.E.U16 desc[UR44][R6.64+0x200], R10 ;  /* 0x0002000a06001986 */ /* 0x0001e2000c10152c */
[----:B---3--:R-:W-:-:S05]  /*39420*/  FMUL R11, R11, R2 ;  /* 0x000000020b0b7220 */ /* 0x008fca0000400000 */
[----:B------:R-:W-:Y:S01]  /*39430*/  F2FP.BF16.F32.PACK_AB R11, RZ, R11 ;  /* 0x0000000bff0b723e */ /* 0x000fe200000010ff */
[----:B0-----:R-:W2:Y:S03]  /*39440*/  LDL.LU R10, [R1+0x10] ;  /* 0x00001000010a7983 */ /* 0x001ea60000300800 */
[----:B------:R-:W-:-:S05]  /*39450*/  PRMT R13, R11, 0x7610, R13 ;  /* 0x000076100b0d7816 */ /* 0x000fca000000000d */
[----:B------:R0:W-:Y:S04]  /*39460*/  @P0 STG.E.U16 desc[UR44][R6.64+0x202], R13 ;  /* 0x0002020d06000986 */ /* 0x0001e8000c10152c */
[----:B0-----:R-:W3:Y:S01]  /*39470*/  LDL.LU R13, [R1+0x1c] ;  /* 0x00001c00010d7983 */ /* 0x001ee20000300800 */
[----:B----4-:R-:W-:-:S05]  /*39480*/  FMUL R12, R12, R2 ;  /* 0x000000020c0c7220 */ /* 0x010fca0000400000 */
[----:B------:R-:W-:-:S04]  /*39490*/  F2FP.BF16.F32.PACK_AB R11, RZ, R12 ;  /* 0x0000000cff0b723e */ /* 0x000fc800000010ff */
[----:B------:R-:W-:Y:S02]  /*394a0*/  PRMT R12, R11, 0x7610, R12 ;  /* 0x000076100b0c7816 */ /* 0x000fe4000000000c */
[----:B------:R-:W4:Y:S01]  /*394b0*/  LDL.LU R11, [R1+0x18] ;  /* 0x00001800010b7983 */ /* 0x000f220000300800 */
[C---:B------:R-:W-:Y:S02]  /*394c0*/  ISETP.GT.AND P5, PT, R3.reuse, 0x108, PT ;  /* 0x000001080300780c */ /* 0x040fe40003fa4270 */
[----:B------:R-:W-:Y:S02]  /*394d0*/  ISETP.GT.AND P4, PT, R3, 0x109, PT ;  /* 0x000001090300780c */ /* 0x000fe40003f84270 */
[C---:B------:R-:W-:Y:S02]  /*394e0*/  ISETP.GT.AND P2, PT, R0.reuse, RZ, P5 ;  /* 0x000000ff0000720c */ /* 0x040fe40002f44270 */
[----:B------:R-:W-:Y:S01]  /*394f0*/  ISETP.GT.AND P1, PT, R0, RZ, P4 ;  /* 0x000000ff0000720c */ /* 0x000fe20002724270 */
[----:B--2---:R-:W-:-:S05]  /*39500*/  FMUL R10, R10, R2 ;  /* 0x000000020a0a7220 */ /* 0x004fca0000400000 */
[----:B------:R-:W-:-:S05]  /*39510*/  F2FP.BF16.F32.PACK_AB R10, RZ, R10 ;  /* 0x0000000aff0a723e */ /* 0x000fca00000010ff */
[----:B------:R0:W-:Y:S04]  /*39520*/  @P2 STG.E.U16 desc[UR44][R4.64+0x210], R10 ;  /* 0x0002100a04002986 */ /* 0x0001e8000c10152c */
[----:B------:R1:W-:Y:S01]  /*39530*/  @P1 STG.E.U16 desc[UR44][R4.64+0x212], R12 ;  /* 0x0002120c04001986 */ /* 0x0003e2000c10152c */
[----:B0-----:R-:W-:Y:S02]  /*39540*/  IMAD.U32 R10, RZ, RZ, UR5 ;  /* 0x00000005ff0a7e24 */ /* 0x001fe4000f8e00ff */
[----:B-1----:R-:W-:-:S03]  /*39550*/  IMAD.U32 R12, RZ, RZ, UR4 ;  /* 0x00000004ff0c7e24 */ /* 0x002fc6000f8e00ff */
[----:B------:R-:W-:Y:S01]  /*39560*/  IADD3 R10, P1, P2, R10, UR11, R4 ;  /* 0x0000000b0a0a7c10 */ /* 0x000fe2000fa3e004 */
[----:B----4-:R-:W-:-:S05]  /*39570*/  FMUL R11, R11, R2 ;  /* 0x000000020b0b7220 */ /* 0x010fca0000400000 */
[----:B------:R-:W-:-:S04]  /*39580*/  F2FP.BF16.F32.PACK_AB R11, RZ, R11 ;  /* 0x0000000bff0b723e */ /* 0x000fc800000010ff */
[----:B------:R-:W-:Y:S02]  /*39590*/  PRMT R14, R11, 0x7610, R14 ;  /* 0x000076100b0e7816 */ /* 0x000fe4000000000e */
[----:B------:R-:W-:Y:S02]  /*395a0*/  IADD3.X R11, R12, UR10, R5, P1, P2 ;  /* 0x0000000a0c0b7c10 */ /* 0x000fe40008fe4405 */
[----:B------:R-:W2:Y:S01]  /*395b0*/  LDL.LU R12, [R1+0x20] ;  /* 0x00002000010c7983 */ /* 0x000ea20000300800 */
[C---:B------:R-:W-:Y:S02]  /*395c0*/  ISETP.GT.AND P0, PT, R0.reuse, 0x8, P5 ;  /* 0x000000080000780c */ /* 0x040fe40002f04270 */
[----:B------:R-:W-:Y:S02]  /*395d0*/  ISETP.GT.AND P3, PT, R3, 0x110, PT ;  /* 0x000001100300780c */ /* 0x000fe40003f64270 */
[----:B------:R-:W-:Y:S01]  /*395e0*/  ISETP.GT.AND P1, PT, R0, 0x8, P4 ;  /* 0x000000080000780c */ /* 0x000fe20002724270 */
[----:B---3--:R-:W-:-:S08]  /*395f0*/  FMUL R13, R13, R2 ;  /* 0x000000020d0d7220 */ /* 0x008fd00000400000 */
[----:B------:R-:W-:Y:S01]  /*39600*/  @P0 STG.E.U16 desc[UR44][R6.64+0x210], R14 ;  /* 0x0002100e06000986 */ /* 0x000fe2000c10152c */
[----:B------:R-:W-:Y:S02]  /*39610*/  ISETP.GT.AND P0, PT, R0, RZ, P3 ;  /* 0x000000ff0000720c */ /* 0x000fe40001f04270 */
[----:B------:R-:W-:-:S05]  /*39620*/  F2FP.BF16.F32.PACK_AB R13, RZ, R13 ;  /* 0x0000000dff0d723e */ /* 0x000fca00000010ff */
[----:B------:R-:W-:Y:S01]  /*39630*/  @P1 STG.E.U16 desc[UR44][R6.64+0x212], R13 ;  /* 0x0002120d06001986 */ /* 0x000fe2000c10152c */
[----:B--2---:R-:W-:-:S05]  /*39640*/  FMUL R12, R12, R2 ;  /* 0x000000020c0c7220 */ /* 0x004fca0000400000 */
[----:B------:R-:W-:-:S05]  /*39650*/  F2FP.BF16.F32.PACK_AB R12, RZ, R12 ;  /* 0x0000000cff0c723e */ /* 0x000fca00000010ff */
[----:B------:R0:W-:Y:S04]  /*39660*/  @P0 STG.E.U16 desc[UR44][R4.64+0x220], R12 ;  /* 0x0002200c04000986 */ /* 0x0001e8000c10152c */
[----:B0-----:R-:W2:Y:S02]  /*39670*/  LDL.LU R12, [R1+0x24] ;  /* 0x00002400010c7983 */ /* 0x001ea40000300800 */
[----:B--2---:R-:W-:-:S05]  /*39680*/  FMUL R12, R12, R2 ;  /* 0x000000020c0c7220 */ /* 0x004fca0000400000 */
[----:B------:R-:W-:-:S04]  /*39690*/  F2FP.BF16.F32.PACK_AB R12, RZ, R12 ;  /* 0x0000000cff0c723e */ /* 0x000fc800000010ff */
[----:B------:R-:W-:Y:S02]  /*396a0*/  PRMT R13, R12, 0x7610, R13 ;  /* 0x000076100c0d7816 */ /* 0x000fe4000000000d */
[----:B------:R-:W2:Y:S01]  /*396b0*/  LDL.LU R12, [R1+0x28] ;  /* 0x00002800010c7983 */ /* 0x000ea20000300800 */
[----:B------:R-:W-:-:S04]  /*396c0*/  ISETP.GT.AND P2, PT, R3, 0x111, PT ;  /* 0x000001110300780c */ /* 0x000fc80003f44270 */
[----:B------:R-:W-:-:S13]  /*396d0*/  ISETP.GT.AND P0, PT, R0, RZ, P2 ;  /* 0x000000ff0000720c */ /* 0x000fda0001704270 */
[----:B------:R0:W-:Y:S01]  /*396e0*/  @P0 STG.E.U16 desc[UR44][R4.64+0x222], R13 ;  /* 0x0002220d04000986 */ /* 0x0001e2000c10152c */
[----:B------:R-:W-:Y:S01]  /*396f0*/  ISETP.GT.AND P0, PT, R0, 0x8, P3 ;  /* 0x000000080000780c */ /* 0x000fe20001f04270 */
[----:B--2---:R-:W-:-:S05]  /*39700*/  FMUL R12, R12, R2 ;  /* 0x000000020c0c7220 */ /* 0x004fca0000400000 */
[----:B------:R-:W-:-:S04]  /*39710*/  F2FP.BF16.F32.PACK_AB R12, RZ, R12 ;  /* 0x0000000cff0c723e */ /* 0x000fc800000010ff */
[----:B0-----:R-:W-:Y:S02]  /*39720*/  PRMT R13, R12, 0x7610, R13 ;  /* 0x000076100c0d7816 */ /* 0x001fe4000000000d */
[----:B------:R-:W2:Y:S04]  /*39730*/  LDL.LU R12, [R1+0x2c] ;  /* 0x00002c00010c7983 */ /* 0x000ea80000300800 */
[----:B------:R0:W-:Y:S04]  /*39740*/  @P0 STG.E.U16 desc[UR44][R6.64+0x220], R13 ;  /* 0x0002200d06000986 */ /* 0x0001e8000c10152c */
[----:B0-----:R-:W3:Y:S01]  /*39750*/  LDL.LU R13, [R1+0x30] ;  /* 0x00003000010d7983 */ /* 0x001ee20000300800 */
[----:B------:R-:W-:-:S02]  /*39760*/  ISETP.GT.AND P0, PT, R0, 0x8, P2 ;  /* 0x000000080000780c */ /* 0x000fc40001704270 */
[----:B------:R-:W-:Y:S01]  /*39770*/  ISETP.GT.AND P2, PT, R3, 0x118, PT ;  /* 0x000001180300780c */ /* 0x000fe20003f44270 */
[----:B--2---:R-:W-:-:S05]  /*39780*/  FMUL R12, R12, R2 ;  /* 0x000000020c0c7220 */ /* 0x004fca0000400000 */
[----:B------:R-:W-:-:S04]  /*39790*/  F2FP.BF16.F32.PACK_AB R12, RZ, R12 ;  /* 0x0000000cff0c723e */ /* 0x000fc800000010ff */
[----:B------:R-:W-:-:S05]  /*397a0*/  PRMT R14, R12, 0x7610, R14 ;  /* 0x000076100c0e7816 */ /* 0x000fca000000000e */
[----:B------:R-:W-:Y:S01]  /*397b0*/  @P0 STG.E.U16 desc[UR44][R6.64+0x222], R14 ;  /* 0x0002220e06000986 */ /* 0x000fe2000c10152c */
[----:B------:R-:W-:Y:S01]  /*397c0*/  ISETP.GT.AND P0, PT, R0, RZ, P2 ;  /* 0x000000ff0000720c */ /* 0x000fe20001704270 */
[----:B---3--:R-:W-:-:S05]  /*397d0*/  FMUL R13, R13, R2 ;  /* 0x000000020d0d7220 */ /* 0x008fca0000400000 */
[----:B------:R-:W-:Y:S02]  /*397e0*/  F2FP.BF16.F32.PACK_AB R12, RZ, R13 ;  /* 0x0000000dff0c723e */ /* 0x000fe400000010ff */
[----:B------:R-:W2:Y:S05]  /*397f0*/  LDL.LU R13, [R1+0x98] ;  /* 0x00009800010d7983 */ /* 0x000eaa0000300800 */
[----:B------:R0:W-:Y:S04]  /*39800*/  @P0 STG.E.U16 desc[UR44][R4.64+0x230], R12 ;  /* 0x0002300c04000986 */ /* 0x0001e8000c10152c */
[----:B0-----:R-:W3:Y:S01]  /*39810*/  LDL.LU R12, [R1+0x34] ;  /* 0x00003400010c7983 */ /* 0x001ee20000300800 */
[----:B------:R-:W-:-:S04]  /*39820*/  ISETP.GT.AND P1, PT, R3, 0x119, PT ;  /* 0x000001190300780c */ /* 0x000fc80003f24270 */
[----:B------:R-:W-:Y:S01]  /*39830*/  ISETP.GT.AND P0, PT, R0, RZ, P1 ;  /* 0x000000ff0000720c */ /* 0x000fe20000f04270 */
[----:B---3--:R-:W-:-:S05]  /*39840*/  FMUL R12, R12, R2 ;  /* 0x000000020c0c7220 */ /* 0x008fca0000400000 */
[----:B------:R-:W-:-:S07]  /*39850*/  F2FP.BF16.F32.PACK_AB R12, RZ, R12 ;  /* 0x0000000cff0c723e */ /* 0x000fce00000010ff */
[----:B------:R0:W-:Y:S04]  /*39860*/  @P0 STG.E.U16 desc[UR44][R4.64+0x232], R12 ;  /* 0x0002320c04000986 */ /* 0x0001e8000c10152c */
[----:B0-----:R-:W3:Y:S01]  /*39870*/  LDL.LU R12, [R1+0x38] ;  /* 0x00003800010c7983 */ /* 0x001ee20000300800 */
[----:B------:R-:W-:Y:S01]  /*39880*/  ISETP.GT.AND P0, PT, R0, 0x8, P2 ;  /* 0x000000080000780c */ /* 0x000fe20001704270 */
        /* <DEDUP_REMOVED lines=127> */
[----:B--2---:R-:W-:-:S05]  /*3a080*/  FMUL R13, R13, R2 ;  /* 0x000000020d0d7220 */ /* 0x004fca0000400000 */
[----:B------:R-:W-:Y:S01]  /*3a090*/  F2FP.BF16.F32.PACK_AB R13, RZ, R13 ;  /* 0x0000000dff0d723e */ /* 0x000fe200000010ff */
[----:B---3--:R-:W-:-:S05]  /*3a0a0*/  FMUL R12, R12, R2 ;  /* 0x000000020c0c7220 */ /* 0x008fca0000400000 */
[----:B------:R-:W-:-:S05]  /*3a0b0*/  F2FP.BF16.F32.PACK_AB R12, RZ, R12 ;  /* 0x0000000cff0c723e */ /* 0x000fca00000010ff */
[----:B------:R0:W-:Y:S02]  /*3a0c0*/  @P0 STG.E.U16 desc[UR44][R4.64+0x292], R12 ;  /* 0x0002920c04000986 */ /* 0x0001e4000c10152c */
[----:B0-----:R-:W-:Y:S02]  /*3a0d0*/  PRMT R12, R13, 0x7610, R12 ;  /* 0x000076100d0c7816 */ /* 0x001fe4000000000c */
[----:B------:R-:W2:Y:S01]  /*3a0e0*/  LDL.LU R13, [R1+0x9c] ;  /* 0x00009c00010d7983 */ /* 0x000ea20000300800 */
[----:B------:R-:W-:-:S13]  /*3a0f0*/  ISETP.GT.AND P0, PT, R0, 0x8, P2 ;  /* 0x000000080000780c */ /* 0x000fda0001704270 */
[----:B------:R0:W-:Y:S01]  /*3a100*/  @P0 STG.E.U16 desc[UR44][R6.64+0x290], R12 ;  /* 0x0002900c06000986 */ /* 0x0001e2000c10152c */
[----:B--2---:R-:W-:-:S05]  /*3a110*/  FMUL R13, R13, R2 ;  /* 0x000000020d0d7220 */ /* 0x004fca0000400000 */
[----:B------:R-:W-:-:S04]  /*3a120*/  F2FP.BF16.F32.PACK_AB R13, RZ, R13 ;  /* 0x0000000dff0d723e */ /* 0x000fc800000010ff */
[----:B0-----:R-:W-:Y:S02]  /*3a130*/  PRMT R12, R13, 0x7610, R12 ;  /* 0x000076100d0c7816 */ /* 0x001fe4000000000c */
[----:B------:R-:W2:Y:S01]  /*3a140*/  LDL.LU R13, [R1+0xa0] ;  /* 0x0000a000010d7983 */ /* 0x000ea20000300800 */
[----:B------:R-:W-:Y:S02]  /*3a150*/  ISETP.GT.AND P0, PT, R0, 0x8, P1 ;  /* 0x000000080000780c */ /* 0x000fe40000f04270 */
[----:B------:R-:W-:-:S11]  /*3a160*/  ISETP.GT.AND P2, PT, R3, 0x150, PT ;  /* 0x000001500300780c */ /* 0x000fd60003f44270 */
[----:B------:R0:W-:Y:S01]  /*3a170*/  @P0 STG.E.U16 desc[UR44][R6.64+0x292], R12 ;  /* 0x0002920c06000986 */ /* 0x0001e2000c10152c */
[----:B------:R-:W-:Y:S02]  /*3a180*/  ISETP.GT.AND P0, PT, R0, RZ, P2 ;  /* 0x000000ff0000720c */ /* 0x000fe40001704270 */
[----:B------:R-:W-:Y:S01]  /*3a190*/  ISETP.GT.AND P1, PT, R3, 0x151, PT ;  /* 0x000001510300780c */ /* 0x000fe20003f24270 */
[----:B0-----:R-:W-:-:S05]  /*3a1a0*/  FMUL R12, R22, R2 ;  /* 0x00000002160c7220 */ /* 0x001fca0000400000 */
[----:B------:R-:W-:-:S04]  /*3a1b0*/  F2FP.BF16.F32.PACK_AB R12, RZ, R12 ;  /* 0x0000000cff0c723e */ /* 0x000fc800000010ff */
[----:B------:R-:W-:Y:S01]  /*3a1c0*/  PRMT R15, R12, 0x7610, R15 ;  /* 0x000076100c0f7816 */ /* 0x000fe2000000000f */
[----:B------:R-:W-:-:S05]  /*3a1d0*/  FMUL R12, R23, R2 ;  /* 0x00000002170c7220 */ /* 0x000fca0000400000 */
[----:B------:R-:W-:Y:S01]  /*3a1e0*/  F2FP.BF16.F32.PACK_AB R12, RZ, R12 ;  /* 0x0000000cff0c723e */ /* 0x000fe200000010ff */
[----:B--2---:R-:W-:-:S05]  /*3a1f0*/  FMUL R13, R13, R2 ;  /* 0x000000020d0d7220 */ /* 0x004fca0000400000 */
[----:B------:R-:W-:-:S04]  /*3a200*/  F2FP.BF16.F32.PACK_AB R13, RZ, R13 ;  /* 0x0000000dff0d723e */ /* 0x000fc800000010ff */
[----:B------:R-:W-:Y:S01]  /*3a210*/  PRMT R14, R13, 0x7610, R14 ;  /* 0x000076100d0e7816 */ /* 0x000fe2000000000e */
[----:B------:R-:W-:-:S04]  /*3a220*/  FMUL R13, R154, R2 ;  /* 0x000000029a0d7220 */ /* 0x000fc80000400000 */
[----:B------:R0:W-:Y:S01]  /*3a230*/  @P0 STG.E.U16 desc[UR44][R4.64+0x2a0], R14 ;  /* 0x0002a00e04000986 */ /* 0x0001e2000c10152c */
[----:B------:R-:W-:Y:S02]  /*3a240*/  ISETP.GT.AND P0, PT, R0, RZ, P1 ;  /* 0x000000ff0000720c */ /* 0x000fe40000f04270 */
[----:B------:R-:W-:-:S11]  /*3a250*/  F2FP.BF16.F32.PACK_AB R13, RZ, R13 ;  /* 0x0000000dff0d723e */ /* 0x000fd600000010ff */
[----:B------:R1:W-:Y:S01]  /*3a260*/  @P0 STG.E.U16 desc[UR44][R4.64+0x2a2], R13 ;  /* 0x0002a20d04000986 */ /* 0x0003e2000c10152c */
[----:B------:R-:W-:Y:S02]  /*3a270*/  ISETP.GT.AND P0, PT, R0, 0x8, P2 ;  /* 0x000000080000780c */ /* 0x000fe40001704270 */
[----:B0-----:R-:W-:-:S11]  /*3a280*/  PRMT R14, R12, 0x7610, R14 ;  /* 0x000076100c0e7816 */ /* 0x001fd6000000000e */
[----:B------:R0:W-:Y:S01]  /*3a290*/  @P0 STG.E.U16 desc[UR44][R6.64+0x2a0], R15 ;  /* 0x0002a00f06000986 */ /* 0x0001e2000c10152c */
[----:B------:R-:W-:Y:S02]  /*3a2a0*/  ISETP.GT.AND P0, PT, R0, 0x8, P1 ;  /* 0x000000080000780c */ /* 0x000fe40000f04270 */
[----:B------:R-:W-:Y:S01]  /*3a2b0*/  ISETP.GT.AND P2, PT, R3, 0x158, PT ;  /* 0x000001580300780c */ /* 0x000fe20003f44270 */
[----:B------:R-:W-:-:S05]  /*3a2c0*/  FMUL R12, R152, R2 ;  /* 0x00000002980c7220 */ /* 0x000fca0000400000 */
[----:B------:R-:W-:-:S05]  /*3a2d0*/  F2FP.BF16.F32.PACK_AB R12, RZ, R12 ;  /* 0x0000000cff0c723e */ /* 0x000fca00000010ff */
[----:B------:R2:W-:Y:S01]  /*3a2e0*/  @P0 STG.E.U16 desc[UR44][R6.64+0x2a2], R14 ;  /* 0x0002a20e06000986 */ /* 0x0005e2000c10152c */
[----:B------:R-:W-:Y:S02]  /*3a2f0*/  ISETP.GT.AND P0, PT, R0, RZ, P2 ;  /* 0x000000ff0000720c */ /* 0x000fe40001704270 */
[----:B-1----:R-:W-:Y:S02]  /*3a300*/  PRMT R13, R12, 0x7610, R13 ;  /* 0x000076100c0d7816 */ /* 0x002fe4000000000d */
[----:B------:R-:W-:Y:S01]  /*3a310*/  ISETP.GT.AND P1, PT, R3, 0x159, PT ;  /* 0x000001590300780c */ /* 0x000fe20003f24270 */
[----:B------:R-:W-:-:S08]  /*3a320*/  FMUL R12, R153, R2 ;  /* 0x00000002990c7220 */ /* 0x000fd00000400000 */
[----:B------:R1:W-:Y:S01]  /*3a330*/  @P0 STG.E.U16 desc[UR44][R4.64+0x2b0], R13 ;  /* 0x0002b00d04000986 */ /* 0x0003e2000c10152c */
[----:B------:R-:W-:Y:S02]  /*3a340*/  ISETP.GT.AND P0, PT, R0, RZ, P1 ;  /* 0x000000ff0000720c */ /* 0x000fe40000f04270 */
[----:B------:R-:W-:-:S04]  /*3a350*/  F2FP.BF16.F32.PACK_AB R12, RZ, R12 ;  /* 0x0000000cff0c723e */ /* 0x000fc800000010ff */
[----:B0-----:R-:W-:Y:S01]  /*3a360*/  PRMT R15, R12, 0x7610, R15 ;  /* 0x000076100c0f7816 */ /* 0x001fe2000000000f */
[----:B------:R-:W-:-:S06]  /*3a370*/  FMUL R12, R20, R2 ;  /* 0x00000002140c7220 */ /* 0x000fcc0000400000 */
[----:B------:R0:W-:Y:S01]  /*3a380*/  @P0 STG.E.U16 desc[UR44][R4.64+0x2b2], R15 ;  /* 0x0002b20f04000986 */ /* 0x0001e2000c10152c */
[----:B------:R-:W-:Y:S02]  /*3a390*/  ISETP.GT.AND P0, PT, R0, 0x8, P2 ;  /* 0x000000080000780c */ /* 0x000fe40001704270 */
[----:B------:R-:W-:-:S04]  /*3a3a0*/  F2FP.BF16.F32.PACK_AB R12, RZ, R12 ;  /* 0x0000000cff0c723e */ /* 0x000fc800000010ff */
[----:B--2---:R-:W-:Y:S01]  /*3a3b0*/  PRMT R14, R12, 0x7610, R14 ;  /* 0x000076100c0e7816 */ /* 0x004fe2000000000e */
[----:B------:R-:W-:-:S06]  /*3a3c0*/  FMUL R12, R21, R2 ;  /* 0x00000002150c7220 */ /* 0x000fcc0000400000 */
[----:B------:R2:W-:Y:S01]  /*3a3d0*/  @P0 STG.E.U16 desc[UR44][R6.64+0x2b0], R14 ;  /* 0x0002b00e06000986 */ /* 0x0005e2000c10152c */
[----:B------:R-:W-:Y:S02]  /*3a3e0*/  ISETP.GT.AND P0, PT, R0, 0x8, P1 ;  /* 0x000000080000780c */ /* 0x000fe40000f04270 */
[----:B------:R-:W-:Y:S02]  /*3a3f0*/  F2FP.BF16.F32.PACK_AB R12, RZ, R12 ;  /* 0x0000000cff0c723e */ /* 0x000fe400000010ff */
[----:B------:R-:W-:Y:S02]  /*3a400*/  ISETP.GT.AND P2, PT, R3, 0x160, PT ;  /* 0x000001600300780c */ /* 0x000fe40003f44270 */
[----:B-1----:R-:W-:Y:S01]  /*3a410*/  PRMT R13, R12, 0x7610, R13 ;  /* 0x000076100c0d7816 */ /* 0x002fe2000000000d */
[----:B------:R-:W-:-:S06]  /*3a420*/  FMUL R12, R235, R2 ;  /* 0x00000002eb0c7220 */ /* 0x000fcc0000400000 */
[----:B------:R1:W-:Y:S01]  /*3a430*/  @P0 STG.E.U16 desc[UR44][R6.64+0x2b2], R13 ;  /* 0x0002b20d06000986 */ /* 0x0003e2000c10152c */
[----:B------:R-:W-:Y:S02]  /*3a440*/  ISETP.GT.AND P0, PT, R0, RZ, P2 ;  /* 0x000000ff0000720c */ /* 0x000fe40001704270 */
[----:B------:R-:W-:Y:S02]  /*3a450*/  F2FP.BF16.F32.PACK_AB R12, RZ, R12 ;  /* 0x0000000cff0c723e */ /* 0x000fe400000010ff */
[----:B------:R-:W-:Y:S02]  /*3a460*/  ISETP.GT.AND P1, PT, R3, 0x161, PT ;  /* 0x000001610300780c */ /* 0x000fe40003f24270 */
[----:B0-----:R-:W-:Y:S01]  /*3a470*/  PRMT R15, R12, 0x7610, R15 ;  /* 0x000076100c0f7816 */ /* 0x001fe2000000000f */
[----:B------:R-:W-:-:S06]  /*3a480*/  FMUL R12, R234, R2 ;  /* 0x00000002ea0c7220 */ /* 0x000fcc0000400000 */
[----:B------:R0:W-:Y:S01]  /*3a490*/  @P0 STG.E.U16 desc[UR44][R4.64+0x2c0], R15 ;  /* 0x0002c00f04000986 */ /* 0x0001e2000c10152c */
[----:B------:R-:W-:Y:S02]  /*3a4a0*/  ISETP.GT.AND P0, PT, R0, RZ, P1 ;  /* 0x000000ff0000720c */ /* 0x000fe40000f04270 */
[----:B------:R-:W-:-:S04]  /*3a4b0*/  F2FP.BF16.F32.PACK_AB R12, RZ, R12 ;  /* 0x0000000cff0c723e */ /* 0x000fc800000010ff */
[----:B--2---:R-:W-:Y:S01]  /*3a4c0*/  PRMT R14, R12, 0x7610, R14 ;  /* 0x000076100c0e7816 */ /* 0x004fe2000000000e */
[----:B------:R-:W-:-:S06]  /*3a4d0*/  FMUL R12, R233, R2 ;  /* 0x00000002e90c7220 */ /* 0x000fcc0000400000 */
[----:B------:R2:W-:Y:S01]  /*3a4e0*/  @P0 STG.E.U16 desc[UR44][R4.64+0x2c2], R14 ;  /* 0x0002c20e04000986 */ /* 0x0005e2000c10152c */
[----:B------:R-:W-:Y:S02]  /*3a4f0*/  ISETP.GT.AND P0, PT, R0, 0x8, P2 ;  /* 0x000000080000780c */ /* 0x000fe40001704270 */
[----:B------:R-:W-:-:S04]  /*3a500*/  F2FP.BF16.F32.PACK_AB R12, RZ, R12 ;  /* 0x0000000cff0c723e */ /* 0x000fc800000010ff */
[----:B-1----:R-:W-:Y:S01]  /*3a510*/  PRMT R13, R12, 0x7610, R13 ;  /* 0x000076100c0d7816 */ /* 0x002fe2000000000d */
[----:B------:R-:W-:-:S06]  /*3a520*/  FMUL R12, R232, R2 ;  /* 0x00000002e80c7220 */ /* 0x000fcc0000400000 */
[----:B------:R1:W-:Y:S01]  /*3a530*/  @P0 STG.E.U16 desc[UR44][R6.64+0x2c0], R13 ;  /* 0x0002c00d06000986 */ /* 0x0003e2000c10152c */
[----:B------:R-:W-:Y:S02]  /*3a540*/  ISETP.GT.AND P0, PT, R0, 0x8, P1 ;  /* 0x000000080000780c */ /* 0x000fe40000f04270 */
[----:B------:R-:W-:Y:S02]  /*3a550*/  F2FP.BF16.F32.PACK_AB R12, RZ, R12 ;  /* 0x0000000cff0c723e */ /* 0x000fe400000010ff */
[----:B------:R-:W-:Y:S02]  /*3a560*/  ISETP.GT.AND P2, PT, R3, 0x168, PT ;  /* 0x000001680300780c */ /* 0x000fe40003f44270 */
[----:B0-----:R-:W-:Y:S01]  /*3a570*/  PRMT R15, R12, 0x7610, R15 ;  /* 0x000076100c0f7816 */ /* 0x001fe2000000000f */
[----:B------:R-:W-:-:S06]  /*3a580*/  FMUL R12, R231, R2 ;  /* 0x00000002e70c7220 */ /* 0x000fcc0000400000 */
[----:B------:R0:W-:Y:S01]  /*3a590*/  @P0 STG.E.U16 desc[UR44][R6.64+0x2c2], R15 ;  /* 0x0002c20f06000986 */ /* 0x0001e2000c10152c */
[----:B------:R-:W-:Y:S02]  /*3a5a0*/  ISETP.GT.AND P0, PT, R0, RZ, P2 ;  /* 0x000000ff0000720c */ /* 0x000fe40001704270 */
[----:B------:R-:W-:Y:S02]  /*3a5b0*/  F2FP.BF16.F32.PACK_AB R12, RZ, R12 ;  /* 0x0000000cff0c723e */ /* 0x000fe400000010ff */
[----:B------:R-:W-:Y:S02]  /*3a5c0*/  ISETP.GT.AND P1, PT, R3, 0x169, PT ;  /* 0x000001690300780c */ /* 0x000fe40003f24270 */
[----:B--2---:R-:W-:Y:S01]  /*3a5d0*/  PRMT R14, R12, 0x7610, R14 ;  /* 0x000076100c0e7816 */ /* 0x004fe2000000000e */
[----:B------:R-:W-:-:S06]  /*3a5e0*/  FMUL R12, R230, R2 ;  /* 0x00000002e60c7220 */ /* 0x000fcc0000400000 */
[----:B------:R2:W-:Y:S01]  /*3a5f0*/  @P0 STG.E.U16 desc[UR44][R4.64+0x2d0], R14 ;  /* 0x0002d00e04000986 */ /* 0x0005e2000c10152c */
[----:B------:R-:W-:Y:S02]  /*3a600*/  ISETP.GT.AND P0, PT, R0, RZ, P1 ;  /* 0x000000ff0000720c */ /* 0x000fe40000f04270 */
[----:B------:R-:W-:-:S04]  /*3a610*/  F2FP.BF16.F32.PACK_AB R12, RZ, R12 ;  /* 0x0000000cff0c723e */ /* 0x000fc800000010ff */
[----:B-1----:R-:W-:Y:S01]  /*3a620*/  PRMT R13, R12, 0x7610, R13 ;  /* 0x000076100c0d7816 */ /* 0x002fe2000000000d */
[----:B------:R-:W-:-:S06]  /*3a630*/  FMUL R12, R229, R2 ;  /* 0x00000002e50c7220 */ /* 0x000fcc0000400000 */
[----:B------:R1:W-:Y:S01]  /*3a640*/  @P0 STG.E.U16 desc[UR44][R4.64+0x2d2], R13 ;  /* 0x0002d20d04000986 */ /* 0x0003e2000c10152c */
[----:B------:R-:W-:Y:S02]  /*3a650*/  ISETP.GT.AND P0, PT, R0, 0x8, P2 ;  /* 0x000000080000780c */ /* 0x000fe40001704270 */
[----:B------:R-:W-:-:S04]  /*3a660*/  F2FP.BF16.F32.PACK_AB R12, RZ, R12 ;  /* 0x0000000cff0c723e */ /* 0x000fc800000010ff */
[----:B0-----:R-:W-:Y:S01]  /*3a670*/  PRMT R15, R12, 0x7610, R15 ;  /* 0x000076100c0f7816 */ /* 0x001fe2000000000f */
[----:B------:R-:W-:-:S06]  /*3a680*/  FMUL R12, R228, R2 ;  /* 0x00000002e40c7220 */ /* 0x000fcc0000400000 */
[----:B------:R0:W-:Y:S01]  /*3a690*/  @P0 STG.E.U16 desc[UR44][R6.64+0x2d0], R15 ;  /* 0x0002d00f06000986 */ /* 0x0001e2000c10152c */
[----:B------:R-:W-:Y:S02]  /*3a6a0*/  ISETP.GT.AND P0, PT, R0, 0x8, P1 ;  /* 0x000000080000780c */ /* 0x000fe40000f04270 */
[----:B------:R-:W-:Y:S02]  /*3a6b0*/  F2FP.BF16.F32.PACK_AB R12, RZ, R12 ;  /* 0x0000000cff0c723e */ /* 0x000fe400000010ff */
[----:B------:R-:W-:Y:S02]  /*3a6c0*/  ISETP.GT.AND P2, PT, R3, 0x170, PT ;  /* 0x000001700300780c */ /* 0x000fe40003f44270 */
[----:B--2---:R-:W-:Y:S01]  /*3a6d0*/  PRMT R14, R12, 0x7610, R14 ;  /* 0x000076100c0e7816 */ /* 0x004fe2000000000e */
[----:B------:R-:W-:-:S06]  /*3a6e0*/  FMUL R12, R227, R2 ;  /* 0x00000002e30c7220 */ /* 0x000fcc0000400000 */
[----:B------:R2:W-:Y:S01]  /*3a6f0*/  @P0 STG.E.U16 desc[UR44][R6.64+0x2d2], R14 ;  /* 0x0002d20e06000986 */ /* 0x0005e2000c10152c */
[----:B------:R-:W-:Y:S02]  /*3a700*/  ISETP.GT.AND P0, PT, R0, RZ, P2 ;  /* 0x000000ff0000720c */ /* 0x000fe40001704270 */
[----:B------:R-:W-:Y:S02]  /*3a710*/  F2FP.BF16.F32.PACK_AB R12, RZ, R12 ;  /* 0x0000000cff0c723e */ /* 0x000fe400000010ff */
[----:B------:R-:W-:Y:S02]  /*3a720*/  ISETP.GT.AND P1, PT, R3, 0x171, PT ;  /* 0x000001710300780c */ /* 0x000fe40003f24270 */
[----:B-1----:R-:W-:Y:S01]  /*3a730*/  PRMT R13, R12, 0x7610, R13 ;  /* 0x000076100c0d7816 */ /* 0x002fe2000000000d */
[----:B------:R-:W-:-:S06]  /*3a740*/  FMUL R12, R226, R2 ;  /* 0x00000002e20c7220 */ /* 0x000fcc0000400000 */
        /* <DEDUP_REMOVED lines=346> */
[----:B------:R-:W-:-:S04]  /*3bcf0*/  ISETP.GT.AND P0, PT, R3, 0x1f0, PT ;  /* 0x000001f00300780c */ /* 0x000fc80003f04270 */
        /* <DEDUP_REMOVED lines=26> */
[----:B------:R-:W-:Y:S01]  /*3bea0*/  @P1 STG.E.U16 desc[UR44][R4.64+0x3f0], R14 ;  /* 0x0003f00e04001986 */ /* 0x000fe2000c10152c */
[----:B------:R-:W-:-:S04]  /*3beb0*/  ISETP.GT.AND P1, PT, R3, 0x1f9, PT ;  /* 0x000001f90300780c */ /* 0x000fc80003f24270 */
[----:B------:R-:W-:Y:S02]  /*3bec0*/  ISETP.GT.AND P6, PT, R0, RZ, P1 ;  /* 0x000000ff0000720c */ /* 0x000fe40000fc4270 */
[----:B------:R-:W-:-:S04]  /*3bed0*/  F2FP.BF16.F32.PACK_AB R12, RZ, R12 ;  /* 0x0000000cff0c723e */ /* 0x000fc800000010ff */
[----:B-1----:R-:W-:Y:S01]  /*3bee0*/  PRMT R13, R12, 0x7610, R13 ;  /* 0x000076100c0d7816 */ /* 0x002fe2000000000d */
[----:B------:R-:W-:-:S06]  /*3bef0*/  FMUL R12, R156, R2 ;  /* 0x000000029c0c7220 */ /* 0x000fcc0000400000 */
[----:B------:R1:W-:Y:S01]  /*3bf00*/  @P6 STG.E.U16 desc[UR44][R4.64+0x3f2], R13 ;  /* 0x0003f20d04006986 */ /* 0x0003e2000c10152c */
[----:B------:R-:W-:Y:S02]  /*3bf10*/  ISETP.GT.AND P6, PT, R0, 0x8, P2 ;  /* 0x000000080000780c */ /* 0x000fe400017c4270 */
[----:B------:R-:W-:-:S04]  /*3bf20*/  F2FP.BF16.F32.PACK_AB R12, RZ, R12 ;  /* 0x0000000cff0c723e */ /* 0x000fc800000010ff */
[----:B0-----:R-:W-:-:S07]  /*3bf30*/  PRMT R15, R12, 0x7610, R15 ;  /* 0x000076100c0f7816 */ /* 0x001fce000000000f */
[----:B-1----:R-:W-:Y:S02]  /*3bf40*/  @P6 IMAD.MOV.U32 R4, RZ, RZ, R6 ;  /* 0x000000ffff046224 */ /* 0x002fe400078e0006 */
[----:B------:R-:W-:Y:S02]  /*3bf50*/  @P6 IMAD.MOV.U32 R5, RZ, RZ, R7 ;  /* 0x000000ffff056224 */ /* 0x000fe400078e0007 */
[----:B------:R-:W-:-:S03]  /*3bf60*/  FMUL R12, R155, R2 ;  /* 0x000000029b0c7220 */ /* 0x000fc60000400000 */
[----:B------:R0:W-:Y:S01]  /*3bf70*/  @P6 STG.E.U16 desc[UR44][R4.64+0x3f0], R15 ;  /* 0x0003f00f04006986 */ /* 0x0001e2000c10152c */
[----:B------:R-:W-:Y:S02]  /*3bf80*/  ISETP.GT.AND P6, PT, R0, 0x8, P1 ;  /* 0x000000080000780c */ /* 0x000fe40000fc4270 */
[----:B------:R-:W-:Y:S01]  /*3bf90*/  F2FP.BF16.F32.PACK_AB R12, RZ, R12 ;  /* 0x0000000cff0c723e */ /* 0x000fe200000010ff */
[----:B------:R-:W-:-:S10]  /*3bfa0*/  FMUL R24, R24, R2 ;  /* 0x0000000218187220 */ /* 0x000fd40000400000 */
[----:B------:R1:W-:Y:S01]  /*3bfb0*/  @P6 STG.E.U16 desc[UR44][R6.64+0x3f2], R12 ;  /* 0x0003f20c06006986 */ /* 0x0003e2000c10152c */
[----:B------:R-:W-:-:S04]  /*3bfc0*/  ISETP.GT.AND P6, PT, R3, 0x100, PT ;  /* 0x000001000300780c */ /* 0x000fc80003fc4270 */
[----:B------:R-:W-:Y:S02]  /*3bfd0*/  ISETP.GT.AND P6, PT, R0, 0x80, P6 ;  /* 0x000000800000780c */ /* 0x000fe400037c4270 */
[----:B------:R-:W-:Y:S01]  /*3bfe0*/  F2FP.BF16.F32.PACK_AB R24, RZ, R24 ;  /* 0x00000018ff18723e */ /* 0x000fe200000010ff */
[----:B------:R-:W-:-:S10]  /*3bff0*/  FMUL R25, R25, R2 ;  /* 0x0000000219197220 */ /* 0x000fd40000400000 */
[----:B------:R1:W-:Y:S01]  /*3c000*/  @P6 STG.E.U16 desc[UR44][R8.64+0x200], R24 ;  /* 0x0002001808006986 */ /* 0x0003e2000c10152c */
[----:B------:R-:W-:-:S04]  /*3c010*/  ISETP.GT.AND P6, PT, R3, 0x101, PT ;  /* 0x000001010300780c */ /* 0x000fc80003fc4270 */
[----:B------:R-:W-:Y:S02]  /*3c020*/  ISETP.GT.AND P6, PT, R0, 0x80, P6 ;  /* 0x000000800000780c */ /* 0x000fe400037c4270 */
[----:B------:R-:W-:-:S11]  /*3c030*/  F2FP.BF16.F32.PACK_AB R25, RZ, R25 ;  /* 0x00000019ff19723e */ /* 0x000fd600000010ff */
[----:B------:R1:W-:Y:S01]  /*3c040*/  @P6 STG.E.U16 desc[UR44][R8.64+0x202], R25 ;  /* 0x0002021908006986 */ /* 0x0003e2000c10152c */
[----:B0-----:R-:W-:-:S04]  /*3c050*/  IADD3 R4, P6, R8, UR5, RZ ;  /* 0x0000000508047c10 */ /* 0x001fc8000ffde0ff */
[----:B------:R-:W-:Y:S02]  /*3c060*/  IADD3.X R5, R9, UR4, RZ, P6, !PT ;  /* 0x0000000409057c10 */ /* 0x000fe4000b7fe4ff */
[----:B------:R-:W-:Y:S01]  /*3c070*/  ISETP.GT.AND P6, PT, R3, 0x100, PT ;  /* 0x000001000300780c */ /* 0x000fe20003fc4270 */
[----:B------:R-:W-:-:S03]  /*3c080*/  FMUL R26, R26, R2 ;  /* 0x000000021a1a7220 */ /* 0x000fc60000400000 */
        /* <DEDUP_REMOVED lines=569> */
[----:B------:R-:W-:Y:S02]  /*3e420*/  ISETP.GT.AND P6, PT, R0, 0x80, P5 ;  /* 0x000000800000780c */ /* 0x000fe40002fc4270 */
[----:B------:R-:W-:Y:S01]  /*3e430*/  F2FP.BF16.F32.PACK_AB R140, RZ, R140 ;  /* 0x0000008cff8c723e */ /* 0x000fe200000010ff */
[----:B------:R-:W-:-:S10]  /*3e440*/  FMUL R141, R141, R2 ;  /* 0x000000028d8d7220 */ /* 0x000fd40000400000 */
[----:B------:R1:W-:Y:S01]  /*3e450*/  @P6 STG.E.U16 desc[UR44][R8.64+0x3d0], R140 ;  /* 0x0003d08c08006986 */ /* 0x0003e2000c10152c */
[C---:B------:R-:W-:Y:S02]  /*3e460*/  ISETP.GT.AND P6, PT, R0.reuse, 0x80, P3 ;  /* 0x000000800000780c */ /* 0x040fe40001fc4270 */
[----:B------:R-:W-:Y:S02]  /*3e470*/  F2FP.BF16.F32.PACK_AB R141, RZ, R141 ;  /* 0x0000008dff8d723e */ /* 0x000fe400000010ff */
[C---:B------:R-:W-:Y:S02]  /*3e480*/  ISETP.GT.AND P5, PT, R0.reuse, 0x88, P5 ;  /* 0x000000880000780c */ /* 0x040fe40002fa4270 */
[----:B------:R-:W-:Y:S01]  /*3e490*/  ISETP.GT.AND P3, PT, R0, 0x88, P3 ;  /* 0x000000880000780c */ /* 0x000fe20001f64270 */
[-C--:B------:R-:W-:Y:S01]  /*3e4a0*/  FMUL R142, R142, R2.reuse ;  /* 0x000000028e8e7220 */ /* 0x080fe20000400000 */
[-C--:B------:R-:W-:Y:S01]  /*3e4b0*/  FMUL R143, R143, R2.reuse ;  /* 0x000000028f8f7220 */ /* 0x080fe20000400000 */
[----:B------:R-:W-:-:S04]  /*3e4c0*/  FMUL R144, R144, R2 ;  /* 0x0000000290907220 */ /* 0x000fc80000400000 */
[----:B------:R1:W-:Y:S01]  /*3e4d0*/  @P6 STG.E.U16 desc[UR44][R8.64+0x3d2], R141 ;  /* 0x0003d28d08006986 */ /* 0x0003e2000c10152c */
[C---:B------:R-:W-:Y:S02]  /*3e4e0*/  ISETP.GT.AND P6, PT, R0.reuse, 0x80, P0 ;  /* 0x000000800000780c */ /* 0x040fe400007c4270 */
[----:B------:R-:W-:Y:S02]  /*3e4f0*/  F2FP.BF16.F32.PACK_AB R142, RZ, R142 ;  /* 0x0000008eff8e723e */ /* 0x000fe400000010ff */
[----:B------:R-:W-:Y:S02]  /*3e500*/  F2FP.BF16.F32.PACK_AB R143, RZ, R143 ;  /* 0x0000008fff8f723e */ /* 0x000fe400000010ff */
[----:B------:R-:W-:Y:S01]  /*3e510*/  F2FP.BF16.F32.PACK_AB R144, RZ, R144 ;  /* 0x00000090ff90723e */ /* 0x000fe200000010ff */
[----:B------:R1:W-:Y:S01]  /*3e520*/  @P5 STG.E.U16 desc[UR44][R4.64+0x3d0], R142 ;  /* 0x0003d08e04005986 */ /* 0x0003e2000c10152c */
[C---:B------:R-:W-:Y:S02]  /*3e530*/  ISETP.GT.AND P5, PT, R0.reuse, 0x80, P4 ;  /* 0x000000800000780c */ /* 0x040fe400027a4270 */
[C---:B------:R-:W-:Y:S01]  /*3e540*/  ISETP.GT.AND P0, PT, R0.reuse, 0x88, P0 ;  /* 0x000000880000780c */ /* 0x040fe20000704270 */
[----:B------:R1:W-:Y:S01]  /*3e550*/  @P3 STG.E.U16 desc[UR44][R4.64+0x3d2], R143 ;  /* 0x0003d28f04003986 */ /* 0x0003e2000c10152c */
[C---:B------:R-:W-:Y:S01]  /*3e560*/  ISETP.GT.AND P4, PT, R0.reuse, 0x88, P4 ;  /* 0x000000880000780c */ /* 0x040fe20002784270 */
[-C--:B------:R-:W-:Y:S01]  /*3e570*/  FMUL R145, R145, R2.reuse ;  /* 0x0000000291917220 */ /* 0x080fe20000400000 */
[C---:B------:R-:W-:Y:S01]  /*3e580*/  ISETP.GT.AND P3, PT, R0.reuse, 0x80, P1 ;  /* 0x000000800000780c */ /* 0x040fe20000f64270 */
[----:B------:R1:W-:Y:S01]  /*3e590*/  @P6 STG.E.U16 desc[UR44][R8.64+0x3e0], R144 ;  /* 0x0003e09008006986 */ /* 0x0003e2000c10152c */
[----:B------:R-:W-:Y:S01]  /*3e5a0*/  ISETP.GT.AND P6, PT, R0, 0x80, P2 ;  /* 0x000000800000780c */ /* 0x000fe200017c4270 */
[-C--:B------:R-:W-:Y:S01]  /*3e5b0*/  FMUL R146, R146, R2.reuse ;  /* 0x0000000292927220 */ /* 0x080fe20000400000 */
[C---:B------:R-:W-:Y:S01]  /*3e5c0*/  ISETP.GT.AND P2, PT, R0.reuse, 0x88, P2 ;  /* 0x000000880000780c */ /* 0x040fe20001744270 */
[-C--:B------:R-:W-:Y:S01]  /*3e5d0*/  FMUL R147, R147, R2.reuse ;  /* 0x0000000293937220 */ /* 0x080fe20000400000 */
[----:B------:R-:W-:Y:S01]  /*3e5e0*/  ISETP.GT.AND P1, PT, R0, 0x88, P1 ;  /* 0x000000880000780c */ /* 0x000fe20000f24270 */
[-C--:B------:R-:W-:Y:S01]  /*3e5f0*/  FMUL R148, R148, R2.reuse ;  /* 0x0000000294947220 */ /* 0x080fe20000400000 */
[-C--:B------:R-:W-:Y:S01]  /*3e600*/  FMUL R149, R149, R2.reuse ;  /* 0x0000000295957220 */ /* 0x080fe20000400000 */
[-C--:B------:R-:W-:Y:S01]  /*3e610*/  FMUL R150, R150, R2.reuse ;  /* 0x0000000296967220 */ /* 0x080fe20000400000 */
[----:B------:R-:W-:Y:S01]  /*3e620*/  FMUL R151, R151, R2 ;  /* 0x0000000297977220 */ /* 0x000fe20000400000 */
[----:B------:R-:W-:-:S02]  /*3e630*/  F2FP.BF16.F32.PACK_AB R145, RZ, R145 ;  /* 0x00000091ff91723e */ /* 0x000fc400000010ff */
[----:B------:R-:W-:Y:S02]  /*3e640*/  F2FP.BF16.F32.PACK_AB R146, RZ, R146 ;  /* 0x00000092ff92723e */ /* 0x000fe400000010ff */
[----:B------:R-:W-:Y:S02]  /*3e650*/  F2FP.BF16.F32.PACK_AB R147, RZ, R147 ;  /* 0x00000093ff93723e */ /* 0x000fe400000010ff */
[----:B------:R-:W-:Y:S02]  /*3e660*/  F2FP.BF16.F32.PACK_AB R148, RZ, R148 ;  /* 0x00000094ff94723e */ /* 0x000fe400000010ff */
[----:B------:R-:W-:Y:S02]  /*3e670*/  F2FP.BF16.F32.PACK_AB R149, RZ, R149 ;  /* 0x00000095ff95723e */ /* 0x000fe400000010ff */
[----:B------:R-:W-:Y:S02]  /*3e680*/  F2FP.BF16.F32.PACK_AB R150, RZ, R150 ;  /* 0x00000096ff96723e */ /* 0x000fe400000010ff */
[----:B------:R-:W-:Y:S01]  /*3e690*/  F2FP.BF16.F32.PACK_AB R151, RZ, R151 ;  /* 0x00000097ff97723e */ /* 0x000fe200000010ff */
[----:B------:R1:W-:Y:S04]  /*3e6a0*/  @P5 STG.E.U16 desc[UR44][R8.64+0x3e2], R145 ;  /* 0x0003e29108005986 */ /* 0x0003e8000c10152c */
[----:B------:R1:W-:Y:S04]  /*3e6b0*/  @P0 STG.E.U16 desc[UR44][R4.64+0x3e0], R146 ;  /* 0x0003e09204000986 */ /* 0x0003e8000c10152c */
[----:B------:R1:W-:Y:S04]  /*3e6c0*/  @P4 STG.E.U16 desc[UR44][R4.64+0x3e2], R147 ;  /* 0x0003e29304004986 */ /* 0x0003e8000c10152c */
[----:B------:R1:W-:Y:S04]  /*3e6d0*/  @P6 STG.E.U16 desc[UR44][R8.64+0x3f0], R148 ;  /* 0x0003f09408006986 */ /* 0x0003e8000c10152c */
[----:B------:R1:W-:Y:S04]  /*3e6e0*/  @P3 STG.E.U16 desc[UR44][R8.64+0x3f2], R149 ;  /* 0x0003f29508003986 */ /* 0x0003e8000c10152c */
[----:B------:R1:W-:Y:S04]  /*3e6f0*/  @P2 STG.E.U16 desc[UR44][R4.64+0x3f0], R150 ;  /* 0x0003f09604002986 */ /* 0x0003e8000c10152c */
[----:B------:R1:W-:Y:S02]  /*3e700*/  @P1 STG.E.U16 desc[UR44][R4.64+0x3f2], R151 ;  /* 0x0003f29704001986 */ /* 0x0003e4000c10152c */
.L_x_1052:
[----:B------:R-:W-:Y:S05]  /*3e710*/  BSYNC B0 ;  /* 0x0000000000007941 */ /* 0x000fea0003800000 */
.L_x_32:
[----:B-1----:R-:W2:Y:S04]  /*3e720*/  LDL.LU R5, [R1+0x600] ;  /* 0x0006000001057983 */ /* 0x002ea80000300800 */
[----:B0-----:R-:W2:Y:S01]  /*3e730*/  LDL.LU R4, [R1+0x604] ;  /* 0x0006040001047983 */ /* 0x001ea20000300800 */
[----:B------:R-:W-:Y:S01]  /*3e740*/  ULDC UR4, c[0x0][0xc] ;  /* 0x0000030000047ab9 */ /* 0x000fe20000000800 */
[----:B------:R-:W-:Y:S01]  /*3e750*/  ULDC UR5, c[0x0][0x10] ;  /* 0x0000040000057ab9 */ /* 0x000fe20000000800 */
[----:B------:R-:W2:Y:S01]  /*3e760*/  LDC R3, c[0x0][0x14] ;  /* 0x00000500ff037b82 */ /* 0x000ea20000000800 */
[----:B------:R-:W-:Y:S01]  /*3e770*/  UIMAD.WIDE.U32 UR4, UR4, UR5, URZ ;  /* 0x00000005040472a5 */ /* 0x000fe2000f8e003f */
[----:B------:R-:W-:Y:S01]  /*3e780*/  PRMT R0, RZ, 0x7610, R0 ;  /* 0x00007610ff007816 */ /* 0x000fe20000000000 */
[----:B------:R-:W-:Y:S01]  /*3e790*/  UMOV UR41, 0xffffffff ;  /* 0xffffffff00297882 */ /* 0x000fe20000000000 */
[----:B------:R-:W-:-:S03]  /*3e7a0*/  UMOV UR42, 0xffffffff ;  /* 0xffffffff002a7882 */ /* 0x000fc60000000000 */
[----:B--2---:R-:W-:-:S04]  /*3e7b0*/  IMAD.WIDE.U32 R4, R3, UR4, R4 ;  /* 0x0000000403047c25 */ /* 0x004fc8000f8e0004 */
[----:B------:R-:W-:Y:S01]  /*3e7c0*/  IMAD R3, R3, UR5, RZ ;  /* 0x0000000503037c24 */ /* 0x000fe2000f8e02ff */
[----:B------:R-:W-:Y:S01]  /*3e7d0*/  ULDC.64 UR4, c[0x0][0x650] ;  /* 0x0001940000047ab9 */ /* 0x000fe20000000a00 */
[----:B------:R-:W-:Y:S01]  /*3e7e0*/  IMAD.MOV.U32 R7, RZ, RZ, R4 ;  /* 0x000000ffff077224 */ /* 0x000fe200078e0004 */
[----:B------:R-:W-:Y:S01]  /*3e7f0*/  ISETP.GE.U32.AND P0, PT, R4, UR4, PT ;  /* 0x0000000404007c0c */ /* 0x000fe2000bf06070 */
[----:B------:R-:W-:-:S05]  /*3e800*/  IMAD.IADD R6, R5, 0x1, R3 ;  /* 0x0000000105067824 */ /* 0x000fca00078e0203 */
[----:B------:R0:W-:Y:S01]  /*3e810*/  STL [R1+0x600], R6 ;  /* 0x0006000601007387 */ /* 0x0001e20000100800 */
[----:B------:R-:W-:-:S03]  /*3e820*/  ISETP.GE.U32.AND.EX P0, PT, R6, UR5, PT, P0 ;  /* 0x0000000506007c0c */ /* 0x000fc6000bf06100 */
[----:B------:R0:W-:Y:S10]  /*3e830*/  STL [R1+0x604], R7 ;  /* 0x0006040701007387 */ /* 0x0001f40000100800 */
[----:B0-----:R-:W-:Y:S05]  /*3e840*/  @P0 BRA `(.L_x_1053) ;  /* 0x0000000400880947 */ /* 0x001fea0003800000 */
[----:B------:R-:W0:Y:S01]  /*3e850*/  S2UR UR6, SR_CTAID.X ;  /* 0x00000000000679c3 */ /* 0x000e220000002500 */
[----:B------:R-:W-:Y:S01]  /*3e860*/  ULDC.64 UR12, c[0x0][0x628] ;  /* 0x00018a00000c7ab9 */ /* 0x000fe20000000a00 */
[----:B------:R-:W-:Y:S01]  /*3e870*/  ULDC UR4, c[0x0][0x150] ;  /* 0x0000540000047ab9 */ /* 0x000fe20000000800 */
[----:B------:R-:W-:Y:S01]  /*3e880*/  ISETP.NE.U32.AND P0, PT, RZ, UR12, PT ;  /* 0x0000000cff007c0c */ /* 0x000fe2000bf05070 */
[----:B------:R-:W-:Y:S01]  /*3e890*/  ULDC UR15, c[0x0][0x630] ;  /* 0x00018c00000f7ab9 */ /* 0x000fe20000000800 */
[C---:B------:R-:W-:Y:S01]  /*3e8a0*/  R2UR UR16, R7.reuse ;  /* 0x00000000071072ca */ /* 0x040fe200000e0000 */
[----:B------:R-:W-:Y:S01]  /*3e8b0*/  ULDC UR19, c[0x0][0x154] ;  /* 0x0000550000137ab9 */ /* 0x000fe20000000800 */
[----:B------:R-:W-:Y:S01]  /*3e8c0*/  ISETP.NE.AND.EX P0, PT, RZ, UR13, PT, P0 ;  /* 0x0000000dff007c0c */ /* 0x000fe2000bf05300 */
[----:B------:R-:W1:Y:S01]  /*3e8d0*/  S2UR UR18, SR_CTAID.Y ;  /* 0x00000000001279c3 */ /* 0x000e620000002600 */
[----:B------:R-:W-:Y:S02]  /*3e8e0*/  R2UR UR17, R6 ;  /* 0x00000000061172ca */ /* 0x000fe400000e0000 */
[----:B------:R-:W-:-:S02]  /*3e8f0*/  R2UR UR10, R7 ;  /* 0x00000000070a72ca */ /* 0x000fc400000e0000 */
[----:B------:R-:W-:Y:S02]  /*3e900*/  R2UR UR11, R6 ;  /* 0x00000000060b72ca */ /* 0x000fe400000e0000 */
[----:B0-----:R-:W-:-:S05]  /*3e910*/  I2FP.F32.U32 R0, UR6 ;  /* 0x0000000600007c45 */ /* 0x001fca0008201000 */
[----:B------:R-:W-:-:S04]  /*3e920*/  FMUL R0, R0, UR4 ;  /* 0x0000000400007c20 */ /* 0x000fc80008400000 */
[----:B------:R0:W2:Y:S01]  /*3e930*/  F2I.U32.TRUNC.NTZ R3, R0 ;  /* 0x0000000000037305 */ /* 0x0000a2000020f000 */
[----:B-1----:R-:W-:Y:S05]  /*3e940*/  @!P0 BRA `(.L_x_1054) ;  /* 0x0000000000308947 */ /* 0x002fea0003800000 */
        /* <DEDUP_REMOVED lines=12> */
.L_x_1054:
[----:B------:R-:W-:Y:S01]  /*3ea10*/  USHF.R.U64 UR42, UR10, UR15, UR11 ;  /* 0x0000000f0a2a7299 */ /* 0x000fe2000800120b */
[----:B0-----:R-:W-:Y:S01]  /*3ea20*/  I2FP.F32.U32 R0, UR18 ;  /* 0x0000001200007c45 */ /* 0x001fe20008201000 */
[----:B------:R-:W-:Y:S02]  /*3ea30*/  USHF.R.U32.HI UR4, URZ, UR15, UR11 ;  /* 0x0000000f3f047299 */ /* 0x000fe4000801160b */
[----:B------:R-:W-:Y:S02]  /*3ea40*/  UIADD3 UR10, UP0, URZ, -UR42, URZ ;  /* 0x8000002a3f0a7290 */ /* 0x000fe4000ff1e03f */
[----:B------:R-:W-:Y:S01]  /*3ea50*/  FMUL R0, R0, UR19 ;  /* 0x0000001300007c20 */ /* 0x000fe20008400000 */
[----:B------:R-:W-:Y:S01]  /*3ea60*/  ULDC.64 UR12, c[0x0][0x620] ;  /* 0x00018800000c7ab9 */ /* 0x000fe20000000a00 */
[----:B------:R-:W-:Y:S01]  /*3ea70*/  UIADD3.X UR4, URZ, ~UR4, URZ, UP0, !UPT ;  /* 0x800000043f047290 */ /* 0x000fe200087fe43f */
[----:B------:R-:W-:Y:S01]  /*3ea80*/  UMOV UR8, UR16 ;  /* 0x0000001000087c82 */ /* 0x000fe20008000000 */
[----:B------:R-:W-:-:S02]  /*3ea90*/  UMOV UR9, UR17 ;  /* 0x0000001100097c82 */ /* 0x000fc40008000000 */
[----:B------:R-:W-:Y:S01]  /*3eaa0*/  UIMAD UR4, UR4, UR12, URZ ;  /* 0x0000000c040472a4 */ /* 0x000fe2000f8e023f */
[----:B------:R-:W0:Y:S01]  /*3eab0*/  F2I.U32.TRUNC.NTZ R0, R0 ;  /* 0x0000000000007305 */ /* 0x000e22000020f000 */
[----:B------:R-:W-:Y:S01]  /*3eac0*/  UIMAD.WIDE.U32 UR8, UR10, UR12, UR8 ;  /* 0x0000000c0a0872a5 */ /* 0x000fe2000f8e0008 */
[----:B--2---:R-:W-:Y:S01]  /*3ead0*/  R2UR UR12, R3 ;  /* 0x00000000030c72ca */ /* 0x004fe200000e0000 */
[----:B------:R-:W-:Y:S01]  /*3eae0*/  UIMAD UR10, UR10, UR13, UR4 ;  /* 0x0000000d0a0a72a4 */ /* 0x000fe2000f8e0204 */
[----:B------:R-:W-:Y:S01]  /*3eaf0*/  ULDC UR11, c[0x0][0x618] ;  /* 0x00018600000b7ab9 */ /* 0x000fe20000000800 */
[----:B------:R-:W-:Y:S02]  /*3eb00*/  ULDC UR21, c[0x0][0x658] ;  /* 0x0001960000157ab9 */ /* 0x000fe40000000800 */
[----:B------:R-:W-:Y:S01]  /*3eb10*/  UIADD3 UR9, UR9, UR10, URZ ;  /* 0x0000000a09097290 */ /* 0x000fe2000fffe03f */
[----:B------:R-:W-:Y:S01]  /*3eb20*/  UMOV UR15, 0xffffffff ;  /* 0xffffffff000f7882 */ /* 0x000fe20000000000 */
[----:B------:R-:W-:Y:S01]  /*3eb30*/  ULDC.64 UR4, c[0x0][0x640] ;  /* 0x0001900000047ab9 */ /* 0x000fe20000000a00 */
[----:B------:R-:W-:Y:S01]  /*3eb40*/  USHF.L.U32 UR15, UR15, UR21, URZ ;  /* 0x000000150f0f7299 */ /* 0x000fe2000800063f */
[----:B------:R-:W-:Y:S01]  /*3eb50*/  ISETP.NE.U32.AND P0, PT, RZ, UR4, PT ;  /* 0x00000004ff007c0c */ /* 0x000fe2000bf05070 */
[----:B------:R-:W-:-:S02]  /*3eb60*/  USHF.R.U64 UR16, UR8, UR11, UR9 ;  /* 0x0000000b08107299 */ /* 0x000fc40008001209 */
[----:B------:R-:W-:Y:S01]  /*3eb70*/  USHF.R.U32.HI UR8, URZ, UR11, UR9 ;  /* 0x0000000b3f087299 */ /* 0x000fe20008011609 */
[----:B0-----:R-:W-:Y:S01]  /*3eb80*/  R2UR UR14, R0 ;  /* 0x00000000000e72ca */ /* 0x001fe200000e0000 */
[----:B------:R-:W-:Y:S01]  /*3eb90*/  ULDC UR17, c[0x0][0x608] ;  /* 0x0001820000117ab9 */ /* 0x000fe20000000800 */
[----:B------:R-:W-:Y:S01]  /*3eba0*/  ULOP3.LUT UR40, URZ, UR15, URZ, 0x33, !UPT ;  /* 0x0000000f3f287292 */ /* 0x000fe2000f8e333f */
[----:B------:R-:W-:Y:S01]  /*3ebb0*/  ISETP.NE.AND.EX P0, PT, RZ, UR5, PT, P0 ;  /* 0x00000005ff007c0c */ /* 0x000fe2000bf05300 */
[----:B------:R-:W-:Y:S02]  /*3ebc0*/  USHF.R.U64 UR15, UR16, UR17, UR8 ;  /* 0x00000011100f7299 */ /* 0x000fe40008001208 */
[----:B------:R-:W-:Y:S02]  /*3ebd0*/  USHF.R.U32.HI UR8, URZ, UR17, UR8 ;  /* 0x000000113f087299 */ /* 0x000fe40008011608 */
[----:B------:R-:W-:Y:S02]  /*3ebe0*/  UIADD3 UR12, -UR12, URZ, URZ ;  /* 0x0000003f0c0c7290 */ /* 0x000fe4000fffe13f */
[----:B------:R-:W-:Y:S01]  /*3ebf0*/  USHF.R.U64 UR17, UR15, UR21, UR8 ;  /* 0x000000150f117299 */ /* 0x000fe20008001208 */
[----:B------:R-:W-:Y:S01]  /*3ec00*/  UMOV UR19, 0x1 ;  /* 0x0000000100137882 */ /* 0x000fe20000000000 */
[----:B------:R-:W-:Y:S01]  /*3ec10*/  ULDC UR13, c[0x0][0x144] ;  /* 0x00005100000d7ab9 */ /* 0x000fe20000000800 */
[----:B------:R-:W-:Y:S01]  /*3ec20*/  ULDC UR7, c[0x0][0x600] ;  /* 0x0001800000077ab9 */ /* 0x000fe20000000800 */
[----:B------:R-:W-:-:S02]  /*3ec30*/  USHF.L.U32 UR24, UR19, UR21, URZ ;  /* 0x0000001513187299 */ /* 0x000fc4000800063f */
[----:B------:R-:W-:Y:S02]  /*3ec40*/  USHF.R.U32.HI UR8, URZ, UR21, UR8 ;  /* 0x000000153f087299 */ /* 0x000fe40008011608 */
[----:B------:R-:W-:Y:S02]  /*3ec50*/  UIMAD UR21, UR13, UR12, UR6 ;  /* 0x0000000c0d1572a4 */ /* 0x000fe4000f8e0206 */
[----:B------:R-:W-:Y:S02]  /*3ec60*/  UIADD3 UR20, UR7, -0x1, URZ ;  /* 0xffffffff07147890 */ /* 0x000fe4000fffe03f */
[----:B------:R-:W-:Y:S01]  /*3ec70*/  UIADD3 UR19, -UR14, URZ, URZ ;  /* 0x0000003f0e137290 */ /* 0x000fe2000fffe13f */
[----:B------:R-:W-:Y:S01]  /*3ec80*/  ULDC UR25, c[0x0][0x148] ;  /* 0x0000520000197ab9 */ /* 0x000fe20000000800 */
[----:B------:R-:W-:Y:S01]  /*3ec90*/  ULDC UR22, c[0x0][0x648] ;  /* 0x0001920000167ab9 */ /* 0x000fe20000000800 */
[----:B------:R-:W-:Y:S01]  /*3eca0*/  ULDC UR23, c[0x0][0x638] ;  /* 0x00018e0000177ab9 */ /* 0x000fe20000000800 */
        /* <DEDUP_REMOVED lines=14> */
.L_x_1055:
[----:B------:R-:W-:Y:S01]  /*3ed90*/  UISETP.NE.AND UP0, UPT, UR39, URZ, UPT ;  /* 0x0000003f2700728c */ /* 0x000fe2000bf05270 */
[----:B------:R-:W-:Y:S01]  /*3eda0*/  IMAD.MOV.U32 R0, RZ, RZ, 0x1 ;  /* 0x00000001ff007424 */ /* 0x000fe200078e00ff */
[----:B------:R-:W-:Y:S02]  /*3edb0*/  USHF.R.U64 UR4, UR6, UR22, UR8 ;  /* 0x0000001606047299 */ /* 0x000fe40008001208 */
[----:B------:R-:W-:Y:S02]  /*3edc0*/  ULOP3.LUT UR40, UR15, UR40, URZ, 0xc0, !UPT ;  /* 0x000000280f287292 */ /* 0x000fe4000f8ec03f */
[----:B------:R-:W-:Y:S02]  /*3edd0*/  UIADD3 UR5, -UR4, URZ, URZ ;  /* 0x0000003f04057290 */ /* 0x000fe4000fffe13f */
[----:B------:R-:W-:Y:S02]  /*3ede0*/  UIMAD UR40, UR24, UR4, UR40 ;  /* 0x00000004182872a4 */ /* 0x000fe4000f8e0228 */
[----:B------:R-:W-:-:S02]  /*3edf0*/  ULOP3.LUT UR16, UR16, UR20, URZ, 0xc0, !UPT ;  /* 0x0000001410107292 */ /* 0x000fc4000f8ec03f */
[----:B------:R-:W-:Y:S02]  /*3ee00*/  @UP0 UIMAD UR21, UR25, UR19, UR18 ;  /* 0x00000013191502a4 */ /* 0x000fe4000f8e0212 */
[----:B------:R-:W-:-:S03]  /*3ee10*/  UIMAD UR4, UR5, UR23, UR17 ;  /* 0x00000017050472a4 */ /* 0x000fc6000f8e0211 */
[----:B------:R-:W-:Y:S01]  /*3ee20*/  ULDC UR5, c[0x0][0x610] ;  /* 0x0001840000057ab9 */ /* 0x000fe20000000800 */
[----:B------:R-:W-:Y:S02]  /*3ee30*/  UIMAD UR4, UR4, UR7, UR16 ;  /* 0x00000007040472a4 */ /* 0x000fe4000f8e0210 */
[----:B------:R-:W-:-:S04]  /*3ee40*/  UIMAD UR40, UR40, UR5, UR21 ;  /* 0x00000005282872a4 */ /* 0x000fc8000f8e0215 */
[----:B------:R-:W-:Y:S02]  /*3ee50*/  USEL UR41, UR4, UR40, !UP0 ;  /* 0x0000002804297287 */ /* 0x000fe4000c000000 */
[----:B------:R-:W-:-:S12]  /*3ee60*/  USEL UR40, UR40, UR4, !UP0 ;  /* 0x0000000428287287 */ /* 0x000fd8000c000000 */
.L_x_1053:
[----:B------:R-:W-:-:S13]  /*3ee70*/  LOP3.LUT P0, RZ, R0, 0xff, RZ, 0xc0, !PT ;  /* 0x000000ff00ff7812 */ /* 0x000fda000780c0ff */
[----:B------:R-:W-:Y:S05]  /*3ee80*/  @P0 BRA `(.L_x_1056) ;  /* 0xfffffc2400380947 */ /* 0x000fea000383ffff */
[----:B------:R-:W-:Y:S05]  /*3ee90*/  EXIT ;  /* 0x000000000000794d */ /* 0x000fea0003800000 */
.L_x_7:
[----:B------:R-:W2:Y:S01]  /*3eea0*/  LDL R5, [R1+0x604] ;  /* 0x0006040001057983 */ /* 0x000ea20000100800 */
[----:B------:R-:W-:-:S03]  /*3eeb0*/  ULDC.64 UR4, c[0x0][0x650] ;  /* 0x0001940000047ab9 */ /* 0x000fc60000000a00 */
[----:B------:R-:W3:Y:S01]  /*3eec0*/  LDL R2, [R1+0x600] ;  /* 0x0006000001027983 */ /* 0x000ee20000100800 */
[----:B------:R-:W-:Y:S01]  /*3eed0*/  PRMT R0, RZ, 0x7610, R0 ;  /* 0x00007610ff007816 */ /* 0x000fe20000000000 */
[----:B------:R-:W-:Y:S01]  /*3eee0*/  IMAD.MOV.U32 R4, RZ, RZ, -0x1 ;  /* 0xffffffffff047424 */ /* 0x000fe200078e00ff */
[----:B------:R-:W-:Y:S01]  /*3eef0*/  MOV R3, 0xffffffff ;  /* 0xffffffff00037802 */ /* 0x000fe20000000f00 */
[----:B------:R-:W-:Y:S01]  /*3ef00*/  IMAD.MOV.U32 R11, RZ, RZ, -0x1 ;  /* 0xffffffffff0b7424 */ /* 0x000fe200078e00ff */
[----:B--2---:R-:W-:-:S04]  /*3ef10*/  ISETP.GE.U32.AND P0, PT, R5, UR4, PT ;  /* 0x0000000405007c0c */ /* 0x004fc8000bf06070 */
[----:B---3--:R-:W-:-:S13]  /*3ef20*/  ISETP.GE.U32.AND.EX P0, PT, R2, UR5, PT, P0 ;  /* 0x0000000502007c0c */ /* 0x008fda000bf06100 */
        /* <DEDUP_REMOVED lines=21> */
.L_x_1058:
[----:B------:R-:W-:Y:S01]  /*3f080*/  USHF.R.U64 UR4, UR14, UR19, UR15 ;  /* 0x000000130e047299 */ /* 0x000fe2000800120f */
[----:B------:R-:W-:Y:S01]  /*3f090*/  R2UR UR7, R2 ;  /* 0x00000000020772ca */ /* 0x000fe200000e0000 */
[----:B------:R-:W-:Y:S02]  /*3f0a0*/  USHF.R.U32.HI UR5, URZ, UR19, UR15 ;  /* 0x000000133f057299 */ /* 0x000fe4000801160f */
[----:B------:R-:W-:Y:S01]  /*3f0b0*/  UIADD3 UR13, UP0, URZ, -UR4, URZ ;  /* 0x800000043f0d7290 */ /* 0x000fe2000ff1e03f */
[----:B------:R-:W-:Y:S01]  /*3f0c0*/  ULDC.64 UR14, c[0x0][0x620] ;  /* 0x00018800000e7ab9 */ /* 0x000fe20000000a00 */
[----:B------:R-:W-:Y:S02]  /*3f0d0*/  UMOV UR6, UR20 ;  /* 0x0000001400067c82 */ /* 0x000fe40008000000 */
[----:B------:R-:W-:Y:S02]  /*3f0e0*/  UIADD3.X UR5, URZ, ~UR5, URZ, UP0, !UPT ;  /* 0x800000053f057290 */ /* 0x000fe400087fe43f */
[----:B------:R-:W-:-:S02]  /*3f0f0*/  UISETP.NE.AND UP1, UPT, UR39, URZ, UPT ;  /* 0x0000003f2700728c */ /* 0x000fc4000bf25270 */
[----:B------:R-:W-:Y:S02]  /*3f100*/  UIMAD UR5, UR5, UR14, URZ ;  /* 0x0000000e050572a4 */ /* 0x000fe4000f8e023f */
[----:B------:R-:W-:Y:S02]  /*3f110*/  UIMAD.WIDE.U32 UR6, UR13, UR14, UR6 ;  /* 0x0000000e0d0672a5 */ /* 0x000fe4000f8e0006 */
[----:B------:R-:W-:Y:S01]  /*3f120*/  UIMAD UR5, UR13, UR15, UR5 ;  /* 0x0000000f0d0572a4 */ /* 0x000fe2000f8e0205 */
[----:B------:R-:W-:Y:S02]  /*3f130*/  ULDC UR14, c[0x0][0x608] ;  /* 0x00018200000e7ab9 */ /* 0x000fe40000000800 */
[----:B------:R-:W-:Y:S01]  /*3f140*/  ULDC UR13, c[0x0][0x618] ;  /* 0x00018600000d7ab9 */ /* 0x000fe20000000800 */
[----:B------:R-:W-:Y:S01]  /*3f150*/  UIADD3 UR5, UR7, UR5, URZ ;  /* 0x0000000507057290 */ /* 0x000fe2000fffe03f */
[----:B------:R-:W-:Y:S01]  /*3f160*/  ULDC UR22, c[0x0][0x658] ;  /* 0x0001960000167ab9 */ /* 0x000fe20000000800 */
[----:B------:R-:W-:-:S02]  /*3f170*/  @UP1 UIMAD UR8, UR11, UR12, UR10 ;  /* 0x0000000c0b0812a4 */ /* 0x000fc4000f8e020a */
[----:B------:R-:W-:Y:S02]  /*3f180*/  USHF.R.U64 UR17, UR6, UR13, UR5 ;  /* 0x0000000d06117299 */ /* 0x000fe40008001205 */
[----:B------:R-:W-:Y:S01]  /*3f190*/  USHF.R.U32.HI UR5, URZ, UR13, UR5 ;  /* 0x0000000d3f057299 */ /* 0x000fe20008011605 */
[----:B------:R-:W-:Y:S01]  /*3f1a0*/  ULDC.64 UR6, c[0x0][0x640] ;  /* 0x0001900000067ab9 */ /* 0x000fe20000000a00 */
[----:B------:R-:W-:Y:S01]  /*3f1b0*/  UMOV UR10, 0xffffffff ;  /* 0xffffffff000a7882 */ /* 0x000fe20000000000 */
[----:B------:R-:W-:Y:S01]  /*3f1c0*/  ISETP.NE.U32.AND P0, PT, RZ, UR6, PT ;  /* 0x00000006ff007c0c */ /* 0x000fe2000bf05070 */
[----:B------:R-:W-:Y:S02]  /*3f1d0*/  USHF.R.U64 UR18, UR17, UR14, UR5 ;  /* 0x0000000e11127299 */ /* 0x000fe40008001205 */
[----:B------:R-:W-:Y:S01]  /*3f1e0*/  USHF.R.U32.HI UR5, URZ, UR14, UR5 ;  /* 0x0000000e3f057299 */ /* 0x000fe20008011605 */
[----:B------:R-:W-:Y:S01]  /*3f1f0*/  ISETP.NE.AND.EX P0, PT, RZ, UR7, PT, P0 ;  /* 0x00000007ff007c0c */ /* 0x000fe2000bf05300 */
[----:B------:R-:W-:-:S02]  /*3f200*/  USHF.L.U32 UR11, UR10, UR22, URZ ;  /* 0x000000160a0b7299 */ /* 0x000fc4000800063f */
[----:B------:R-:W-:Y:S01]  /*3f210*/  USHF.R.U64 UR19, UR18, UR22, UR5 ;  /* 0x0000001612137299 */ /* 0x000fe20008001205 */
[----:B------:R-:W-:Y:S01]  /*3f220*/  ULDC UR20, c[0x0][0x600] ;  /* 0x0001800000147ab9 */ /* 0x000fe20000000800 */
[----:B------:R-:W-:Y:S02]  /*3f230*/  USHF.R.U32.HI UR10, URZ, UR22, UR5 ;  /* 0x000000163f0a7299 */ /* 0x000fe40008011605 */
[----:B------:R-:W-:Y:S02]  /*3f240*/  UIADD3 UR21, UR20, -0x1, URZ ;  /* 0xffffffff14157890 */ /* 0x000fe4000fffe03f */
[----:B------:R-:W-:Y:S01]  /*3f250*/  ULOP3.LUT UR26, URZ, UR11, URZ, 0x33, !UPT ;  /* 0x0000000b3f1a7292 */ /* 0x000fe2000f8e333f */
        /* <DEDUP_REMOVED lines=17> */
.L_x_1059:
[----:B------:R-:W-:Y:S01]  /*3f370*/  USHF.R.U64 UR6, UR5, UR23, UR10 ;  /* 0x0000001705067299 */ /* 0x000fe2000800120a */
[----:B------:R-:W-:Y:S01]  /*3f380*/  IMAD.MOV.U32 R0, RZ, RZ, 0x1 ;  /* 0x00000001ff007424 */ /* 0x000fe200078e00ff */
[----:B------:R-:W-:Y:S01]  /*3f390*/  USHF.L.U32 UR25, UR25, UR22, URZ ;  /* 0x0000001619197299 */ /* 0x000fe2000800063f */
[----:B------:R-:W-:Y:S01]  /*3f3a0*/  IMAD.U32 R11, RZ, RZ, UR4 ;  /* 0x00000004ff0b7e24 */ /* 0x000fe2000f8e00ff */
[----:B------:R-:W-:Y:S02]  /*3f3b0*/  ULOP3.LUT UR5, UR18, UR26, URZ, 0xc0, !UPT ;  /* 0x0000001a12057292 */ /* 0x000fe4000f8ec03f */
[----:B------:R-:W-:Y:S02]  /*3f3c0*/  UIADD3 UR7, -UR6, URZ, URZ ;  /* 0x0000003f06077290 */ /* 0x000fe4000fffe13f */
[----:B------:R-:W-:Y:S02]  /*3f3d0*/  UIMAD UR6, UR25, UR6, UR5 ;  /* 0x00000006190672a4 */ /* 0x000fe4000f8e0205 */
[----:B------:R-:W-:-:S02]  /*3f3e0*/  ULOP3.LUT UR17, UR17, UR21, URZ, 0xc0, !UPT ;  /* 0x0000001511117292 */ /* 0x000fc4000f8ec03f */
[----:B------:R-:W-:Y:S02]  /*3f3f0*/  UIMAD UR5, UR7, UR24, UR19 ;  /* 0x00000018070572a4 */ /* 0x000fe4000f8e0213 */
[----:B------:R-:W-:Y:S01]  /*3f400*/  UISETP.NE.AND UP0, UPT, UR39, URZ, UPT ;  /* 0x0000003f2700728c */ /* 0x000fe2000bf05270 */
[----:B------:R-:W-:Y:S01]  /*3f410*/  ULDC UR7, c[0x0][0x610] ;  /* 0x0001840000077ab9 */ /* 0x000fe20000000800 */
[----:B------:R-:W-:Y:S02]  /*3f420*/  UIMAD UR5, UR5, UR20, UR17 ;  /* 0x00000014050572a4 */ /* 0x000fe4000f8e0211 */
[----:B------:R-:W-:-:S04]  /*3f430*/  UIMAD UR8, UR6, UR7, UR8 ;  /* 0x00000007060872a4 */ /* 0x000fc8000f8e0208 */
[----:B------:R-:W-:Y:S02]  /*3f440*/  USEL UR6, UR5, UR8, !UP0 ;  /* 0x0000000805067287 */ /* 0x000fe4000c000000 */
[----:B------:R-:W-:-:S04]  /*3f450*/  USEL UR8, UR8, UR5, !UP0 ;  /* 0x0000000508087287 */ /* 0x000fc8000c000000 */
[----:B------:R-:W-:Y:S02]  /*3f460*/  IMAD.U32 R3, RZ, RZ, UR6 ;  /* 0x00000006ff037e24 */ /* 0x000fe4000f8e00ff */
[----:B------:R-:W-:-:S07]  /*3f470*/  IMAD.U32 R4, RZ, RZ, UR8 ;  /* 0x00000008ff047e24 */ /* 0x000fce000f8e00ff */
.L_x_1057:
[----:B------:R-:W-:-:S08]  /*3f480*/  NOP ;  /* 0x0000000000007918 */ /* 0x000fd00000000000 */
[----:B0-----:R-:W0:-:S00]  /*3f490*/  USETMAXREG.DEALLOC.CTAPOOL 0x18 ;  /* 0x00000018000079c8 */ /* 0x001e0000080e0500 */
[----:B------:R-:W-:-:S13]  /*3f4a0*/  ISETP.NE.AND P0, PT, RZ, UR9, PT ;  /* 0x00000009ff007c0c */ /* 0x000fda000bf05270 */
[----:B------:R-:W-:Y:S05]  /*3f4b0*/  @P0 EXIT ;  /* 0x000000000000094d */ /* 0x000fea0003800000 */
[----:B0-----:R-:W-:Y:S01]  /*3f4c0*/  LOP3.LUT P0, RZ, R0, 0xff, RZ, 0xc0, !PT ;  /* 0x000000ff00ff7812 */ /* 0x001fe2000780c0ff */
[----:B------:R-:W-:Y:S02]  /*3f4d0*/  IMAD.MOV.U32 R0, RZ, RZ, 0x1 ;  /* 0x00000001ff007424 */ /* 0x000fe400078e00ff */
[----:B------:R-:W-:-:S10]  /*3f4e0*/  IMAD.MOV.U32 R6, RZ, RZ, RZ ;  /* 0x000000ffff067224 */ /* 0x000fd400078e00ff */
[----:B------:R-:W-:Y:S05]  /*3f4f0*/  @!P0 BRA `(.L_x_1060) ;  /* 0x0000000c00708947 */ /* 0x000fea0003800000 */
[----:B------:R-:W0:Y:S01]  /*3f500*/  LDC R0, c[0x0][0x28c] ;  /* 0x0000a300ff007b82 */ /* 0x000e220000000800 */
[----:B------:R-:W1:Y:S01]  /*3f510*/  S2R R9, SR_CgaCtaId ;  /* 0x0000000000097919 */ /* 0x000e620000008800 */
[----:B------:R-:W-:Y:S01]  /*3f520*/  ULDC UR5, c[0x0][0x658] ;  /* 0x0001960000057ab9 */ /* 0x000fe20000000800 */
[----:B------:R-:W-:Y:S01]  /*3f530*/  UMOV UR7, 0xffffffff ;  /* 0xffffffff00077882 */ /* 0x000fe20000000000 */
[----:B------:R-:W-:Y:S01]  /*3f540*/  ULDC UR6, c[0x0][0xc] ;  /* 0x0000030000067ab9 */ /* 0x000fe20000000800 */
[----:B------:R-:W-:Y:S01]  /*3f550*/  USHF.L.U32 UR9, UR7, UR5, URZ ;  /* 0x0000000507097299 */ /* 0x000fe2000800063f */
[----:B------:R-:W-:Y:S01]  /*3f560*/  BSSY B0, `(.L_x_1060) ;  /* 0x00000d5000007945 */ /* 0x000fe20003800000 */
[----:B------:R-:W-:Y:S01]  /*3f570*/  UMOV UR8, 0x1 ;  /* 0x0000000100087882 */ /* 0x000fe20000000000 */
[----:B------:R-:W-:Y:S01]  /*3f580*/  ULDC UR7, c[0x0][0x10] ;  /* 0x0000040000077ab9 */ /* 0x000fe20000000800 */
[----:B------:R-:W-:Y:S01]  /*3f590*/  USHF.L.U32 UR5, UR8, UR5, URZ ;  /* 0x0000000508057299 */ /* 0x000fe2000800063f */
[----:B------:R-:W-:Y:S01]  /*3f5a0*/  IMAD.MOV.U32 R8, RZ, RZ, 0x1 ;  /* 0x00000001ff087424 */ /* 0x000fe200078e00ff */
[----:B------:R-:W-:Y:S01]  /*3f5b0*/  UIMAD.WIDE.U32 UR6, UR6, UR7, URZ ;  /* 0x00000007060672a5 */ /* 0x000fe2000f8e003f */
[----:B------:R-:W-:Y:S01]  /*3f5c0*/  IMAD.MOV.U32 R6, RZ, RZ, RZ ;  /* 0x000000ffff067224 */ /* 0x000fe200078e00ff */
[----:B------:R-:W-:Y:S01]  /*3f5d0*/  ULDC UR8, c[0x0][0x14] ;  /* 0x0000050000087ab9 */ /* 0x000fe20000000800 */
[----:B------:R-:W-:Y:S01]  /*3f5e0*/  ULDC UR4, c[0x0][0x600] ;  /* 0x0001800000047ab9 */ /* 0x000fe20000000800 */
[----:B------:R-:W-:-:S02]  /*3f5f0*/  UIMAD.WIDE.U32 UR20, UR6, UR8, URZ ;  /* 0x00000008061472a5 */ /* 0x000fc4000f8e003f */
[----:B------:R-:W-:Y:S02]  /*3f600*/  UIMAD UR7, UR7, UR8, URZ ;  /* 0x00000008070772a4 */ /* 0x000fe4000f8e023f */
[----:B------:R-:W-:Y:S02]  /*3f610*/  ULOP3.LUT UR24, UR38, 0x2, URZ, 0xfc, !UPT ;  /* 0x0000000226187892 */ /* 0x000fe4000f8efc3f */
[----:B------:R-:W-:Y:S02]  /*3f620*/  UIADD3 UR4, UR4, -0x1, URZ ;  /* 0xffffffff04047890 */ /* 0x000fe4000fffe03f */
[----:B------:R-:W-:Y:S01]  /*3f630*/  ULOP3.LUT UR6, URZ, UR9, URZ, 0x33, !UPT ;  /* 0x000000093f067292 */ /* 0x000fe2000f8e333f */
[----:B0-----:R-:W-:Y:S01]  /*3f640*/  VIADD R0, R0, 0x3f ;  /* 0x0000003f00007836 */ /* 0x001fe20000000000 */
[----:B------:R-:W-:Y:S01]  /*3f650*/  UIADD3 UR7, UR21, UR7, URZ ;  /* 0x0000000715077290 */ /* 0x000fe2000fffe03f */
[----:B------:R-:W-:-:S03]  /*3f660*/  ULDC.64 UR22, c[0x0][0x198] ;  /* 0x0000660000167ab9 */ /* 0x000fc60000000a00 */
[----:B------:R-:W-:-:S04]  /*3f670*/  SHF.R.S32.HI R5, RZ, 0x1f, R0 ;  /* 0x0000001fff057819 */ /* 0x000fc80000011400 */
[----:B------:R-:W-:Y:S01]  /*3f680*/  LEA.HI R5, R5, R0, RZ, 0x6 ;  /* 0x0000000005057211 */ /* 0x000fe200078f30ff */
[C---:B-1----:R-:W-:Y:S01]  /*3f690*/  IMAD.SHL.U32 R16, R9.reuse, 0x100, RZ ;  /* 0x0000010009107824 */ /* 0x042fe200078e00ff */
[----:B------:R-:W-:Y:S01]  /*3f6a0*/  SHF.L.U32 R9, R9, 0xe, RZ ;  /* 0x0000000e09097819 */ /* 0x000fe200000006ff */
[----:B------:R-:W-:Y:S01]  /*3f6b0*/  IMAD.MOV.U32 R0, RZ, RZ, 0x1 ;  /* 0x00000001ff007424 */ /* 0x000fe200078e00ff */
[----:B------:R-:W-:Y:S02]  /*3f6c0*/  SHF.R.S32.HI R7, RZ, 0x6, R5 ;  /* 0x00000006ff077819 */ /* 0x000fe40000011405 */
[----:B------:R-:W-:-:S03]  /*3f6d0*/  LOP3.LUT R16, R16, 0x100, RZ, 0xc0, !PT ;  /* 0x0000010010107812 */ /* 0x000fc600078ec0ff */
[----:B------:R-:W-:-:S07]  /*3f6e0*/  VIADD R17, R7, 0x1 ;  /* 0x0000000107117836 */ /* 0x000fce0000000000 */
.L_x_1071:
[----:B------:R-:W-:-:S03]  /*3f6f0*/  UMOV UR8, 0xffffffff ;  /* 0xffffffff00087882 */ /* 0x000fc60000000000 */
[----:B------:R-:W-:Y:S05]  /*3f700*/  BRA.DIV UR8, `(.L_x_1061) ;  /* 0x0000000e08907947 */ /* 0x000fea000b800000 */
[----:B------:R-:W-:-:S13]  /*3f710*/  ELECT P6, URZ, PT ;  /* 0x00000000003f782f */ /* 0x000fda00038c0000 */
.L_x_1080:
[----:B------:R-:W0:Y:S01]  /*3f720*/  LDC R2, c[0x0][0x28c] ;  /* 0x0000a300ff027b82 */ /* 0x000e220000000800 */
[----:B------:R-:W-:Y:S01]  /*3f730*/  BSSY B1, `(.L_x_1062) ;  /* 0x000003a000017945 */ /* 0x000fe20003800000 */
[----:B0-----:R-:W-:-:S13]  /*3f740*/  ISETP.LT.OR P6, PT, R2, 0x1, !P6 ;  /* 0x000000010200780c */ /* 0x001fda00077c1670 */
[----:B------:R-:W-:Y:S05]  /*3f750*/  @P6 BRA `(.L_x_1063) ;  /* 0x0000000000dc6947 */ /* 0x000fea0003800000 */
[----:B------:R-:W-:Y:S02]  /*3f760*/  IMAD R2, R3, 0x200, R16 ;  /* 0x0000020003027824 */ /* 0x000fe400078e0210 */
[----:B------:R-:W-:Y:S02]  /*3f770*/  IMAD.SHL.U32 R3, R4, 0x100, RZ ;  /* 0x0000010004037824 */ /* 0x000fe400078e00ff */
[----:B------:R-:W-:Y:S02]  /*3f780*/  IMAD.MOV.U32 R14, RZ, RZ, RZ ;  /* 0x000000ffff0e7224 */ /* 0x000fe400078e00ff */
[----:B------:R-:W-:Y:S02]  /*3f790*/  IMAD.MOV.U32 R4, RZ, RZ, R17 ;  /* 0x000000ffff047224 */ /* 0x000fe400078e0011 */
[----:B------:R-:W-:Y:S02]  /*3f7a0*/  IMAD.MOV.U32 R5, RZ, RZ, R0 ;  /* 0x000000ffff057224 */ /* 0x000fe400078e0000 */
[----:B------:R-:W-:-:S07]  /*3f7b0*/  IMAD.MOV.U32 R10, RZ, RZ, R6 ;  /* 0x000000ffff0a7224 */ /* 0x000fce00078e0006 */
.L_x_1066:
[----:B------:R-:W0:Y:S01]  /*3f7c0*/  S2R R12, SR_CgaCtaId ;  /* 0x00000000000c7919 */ /* 0x000e220000008800 */
[----:B------:R-:W-:-:S04]  /*3f7d0*/  MOV R13, 0x400 ;  /* 0x00000400000d7802 */ /* 0x000fc80000000f00 */
[----:B0-----:R-:W-:Y:S02]  /*3f7e0*/  LEA R13, R12, R13, 0x18 ;  /* 0x0000000d0c0d7211 */ /* 0x001fe400078ec0ff */
[----:B------:R-:W-:-:S03]  /*3f7f0*/  SHF.L.U32 R12, R5, 0x1f, RZ ;  /* 0x0000001f050c7819 */ /* 0x000fc600000006ff */
[----:B------:R-:W-:-:S04]  /*3f800*/  IMAD R15, R10, 0x8, R13 ;  /* 0x000000080a0f7824 */ /* 0x000fc800078e020d */
[----:B------:R-:W0:Y:S02]  /*3f810*/  SYNCS.PHASECHK.TRANS64.TRYWAIT P0, [R15+URZ+0x10], R12 ;  /* 0x0000100c0f0075a7 */ /* 0x000e24000800017f */
[----:B0-----:R-:W-:Y:S05]  /*3f820*/  @!P0 BRA `(.L_x_1064) ;  /* 0x0000000c00688947 */ /* 0x001fea0003800000 */
.L_x_1081:
[----:B------:R-:W1:Y:S01]  /*3f830*/  S2R R18, SR_TID.X ;  /* 0x0000000000127919 */ /* 0x000e620000002100 */
[----:B------:R-:W-:-:S04]  /*3f840*/  UPRMT UR8, UR24, 0x9910, URZ ;  /* 0x0000991018087896 */ /* 0x000fc8000800003f */
[----:B------:R-:W-:Y:S01]  /*3f850*/  UISETP.NE.AND UP0, UPT, UR8, 0x2, UPT ;  /* 0x000000020800788c */ /* 0x000fe2000bf05270 */
[----:B-1----:R-:W-:-:S13]  /*3f860*/  LOP3.LUT P0, RZ, R18, 0x7f, RZ, 0xc0, !PT ;  /* 0x0000007f12ff7812 */ /* 0x002fda000780c0ff */
[----:B0-----:R-:W0:Y:S02]  /*3f870*/  @!P0 LDC R12, c[0x0][0x500] ;  /* 0x00014000ff0c8b82 */ /* 0x001e240000000800 */
[----:B0-----:R0:W-:Y:S01]  /*3f880*/  @!P0 SYNCS.ARRIVE.TRANS64 RZ, [R15+URZ], R12 ;  /* 0x0000000c0fff89a7 */ /* 0x0011e2000800003f */
[----:B------:R-:W-:-:S13]  /*3f890*/  PLOP3.LUT P0, PT, PT, PT, UP0, 0x80, 0x0 ;  /* 0x000000000000781c */ /* 0x000fda0003f0f008 */
[----:B0-----:R-:W-:Y:S05]  /*3f8a0*/  @P0 BRA `(.L_x_1065) ;  /* 0x0000000000040947 */ /* 0x001fea0003800000 */
[----:B------:R-:W-:Y:S01]  /*3f8b0*/  BPT.TRAP 0x1 ;  /* 0x000000040000795c */ /* 0x000fe20000300000 */
.L_x_1065:
[----:B------:R-:W-:Y:S01]  /*3f8c0*/  SHF.L.U32 R12, R10, 0xf, RZ ;  /* 0x0000000f0a0c7819 */ /* 0x000fe200000006ff */
[----:B------:R-:W-:Y:S01]  /*3f8d0*/  VIADD R4, R4, 0xffffffff ;  /* 0xffffffff04047836 */ /* 0x000fe20000000000 */
[----:B------:R-:W-:Y:S01]  /*3f8e0*/  R2UR UR9, R15 ;  /* 0x000000000f0972ca */ /* 0x000fe200000e0000 */
[----:B------:R-:W-:Y:S01]  /*3f8f0*/  UIADD3 UR14, UP0, UR22, 0xf0, URZ ;  /* 0x000000f0160e7890 */ /* 0x000fe2000ff1e03f */
[----:B------:R-:W-:Y:S01]  /*3f900*/  IADD3 R15, R13, 0x100, R12 ;  /* 0x000001000d0f7810 */ /* 0x000fe20007ffe00c */
[----:B------:R-:W-:Y:S01]  /*3f910*/  UIADD3 UR26, UP1, UR22, 0x1f0, URZ ;  /* 0x000001f0161a7890 */ /* 0x000fe2000ff3e03f */
[----:B------:R-:W-:Y:S01]  /*3f920*/  LOP3.LUT R12, R12, 0x4000, R9, 0xf8, !PT ;  /* 0x000040000c0c7812 */ /* 0x000fe200078ef809 */
[----:B------:R-:W-:Y:S01]  /*3f930*/  UIADD3.X UR15, URZ, UR23, URZ, UP0, !UPT ;  /* 0x000000173f0f7290 */ /* 0x000fe200087fe43f */
[----:B------:R-:W-:Y:S01]  /*3f940*/  R2UR UR13, R15 ;  /* 0x000000000f0d72ca */ /* 0x000fe200000e0000 */
[----:B------:R-:W-:Y:S01]  /*3f950*/  VIADD R10, R10, 0x1 ;  /* 0x000000010a0a7836 */ /* 0x000fe20000000000 */
[----:B------:R-:W-:Y:S01]  /*3f960*/  R2UR UR11, R3 ;  /* 0x00000000030b72ca */ /* 0x000fe200000e0000 */
[----:B------:R-:W-:Y:S01]  /*3f970*/  IMAD R12, R12, 0x2, R13 ;  /* 0x000000020c0c7824 */ /* 0x000fe200078e020d */
[----:B------:R-:W-:Y:S01]  /*3f980*/  R2UR UR10, R14 ;  /* 0x000000000e0a72ca */ /* 0x000fe200000e0000 */
[----:B------:R-:W-:Y:S01]  /*3f990*/  UIADD3.X UR27, URZ, UR23, URZ, UP1, !UPT ;  /* 0x000000173f1b7290 */ /* 0x000fe20008ffe43f */
[----:B------:R-:W-:Y:S01]  /*3f9a0*/  R2UR UR12, R11 ;  /* 0x000000000b0c72ca */ /* 0x000fe200000e0000 */
[----:B------:R-:W-:Y:S01]  /*3f9b0*/  UMOV UR16, 0x0 ;  /* 0x0000000000107882 */ /* 0x000fe20000000000 */
[----:B------:R-:W-:Y:S01]  /*3f9c0*/  R2UR UR8, R12 ;  /* 0x000000000c0872ca */ /* 0x000fe200000e0000 */
[----:B------:R-:W-:Y:S01]  /*3f9d0*/  UMOV UR17, 0x10000000 ;  /* 0x1000000000117882 */ /* 0x000fe20000000000 */
[----:B------:R-:W-:Y:S01]  /*3f9e0*/  R2UR UR19, R2 ;  /* 0x00000000021372ca */ /* 0x000fe200000e0000 */
[----:B------:R-:W-:Y:S01]  /*3f9f0*/  UMOV UR25, 0x30000 ;  /* 0x0003000000197882 */ /* 0x000fe20000000000 */
[----:B------:R-:W-:Y:S01]  /*3fa00*/  ISETP.GT.AND P1, PT, R4, 0x1, PT ;  /* 0x000000010400780c */ /* 0x000fe20003f24270 */
[----:B------:R-:W-:Y:S01]  /*3fa10*/  VIADD R14, R14, 0x40 ;  /* 0x000000400e0e7836 */ /* 0x000fe20000000000 */
[----:B------:R-:W-:-:S04]  /*3fa20*/  ISETP.NE.AND P0, PT, R10, 0x2, PT ;  /* 0x000000020a00780c */ /* 0x000fc80003f05270 */
[----:B------:R-:W-:Y:S02]  /*3fa30*/  SEL R12, RZ, 0x1, P0 ;  /* 0x00000001ff0c7807 */ /* 0x000fe40000000000 */
[----:B------:R-:W-:Y:S01]  /*3fa40*/  SEL R10, R10, RZ, P0 ;  /* 0x000000ff0a0a7207 */ /* 0x000fe20000000000 */
[----:B------:R-:W-:Y:S01]  /*3fa50*/  UIADD3 UR18, UR8, 0x10100, URZ ;  /* 0x0001010008127890 */ /* 0x000fe2000fffe03f */
[----:B------:R-:W-:Y:S02]  /*3fa60*/  LOP3.LUT R5, R5, R12, RZ, 0x3c, !PT ;  /* 0x0000000c05057212 */ /* 0x000fe400078e3cff */
[----:B------:R-:W-:Y:S02]  /*3fa70*/  UMOV UR8, UR13 ;  /* 0x0000000d00087c82 */ /* 0x000fe40008000000 */
[----:B------:R0:W-:Y:S02]  /*3fa80*/  UTMALDG.3D [UR8], [UR14], desc[UR16] ;  /* 0x000010080e0075b4 */ /* 0x0001e40008011000 */
[----:B0-----:R-:W-:Y:S01]  /*3fa90*/  UMOV UR8, UR18 ;  /* 0x0000001200087c82 */ /* 0x001fe20008000000 */
[----:B------:R-:W-:-:S02]  /*3faa0*/  UMOV UR11, UR19 ;  /* 0x00000013000b7c82 */ /* 0x000fc40008000000 */
[----:B------:R0:W-:Y:S02]  /*3fab0*/  UTMALDG.3D.MULTICAST [UR8], [UR26], UR25, desc[UR16] ;  /* 0x000010081a0073b4 */ /* 0x0001e40008011819 */
[----:B0-----:R-:W-:Y:S05]  /*3fac0*/  @P1 BRA `(.L_x_1066) ;  /* 0xfffffffc003c1947 */ /* 0x001fea000383ffff */
.L_x_1063:
[----:B------:R-:W-:Y:S05]  /*3fad0*/  BSYNC B1 ;  /* 0x0000000000017941 */ /* 0x000fea0003800000 */
.L_x_1062:
[----:B------:R-:W2:Y:S01]  /*3fae0*/  LDL.LU R18, [R1+0x600] ;  /* 0x0006000001127983 */ /* 0x000ea20000300800 */
[----:B------:R-:W-:Y:S01]  /*3faf0*/  LOP3.LUT P2, RZ, R8, 0xff, RZ, 0xc0, !PT ;  /* 0x000000ff08ff7812 */ /* 0x000fe2000784c0ff */
[----:B------:R-:W-:Y:S01]  /*3fb00*/  IMAD.IADD R6, R7, 0x1, R6 ;  /* 0x0000000107067824 */ /* 0x000fe200078e0206 */
[----:B------:R-:W-:Y:S01]  /*3fb10*/  ULDC.64 UR8, c[0x0][0x650] ;  /* 0x0001940000087ab9 */ /* 0x000fe20000000a00 */
[----:B------:R-:W3:Y:S01]  /*3fb20*/  LDL.LU R15, [R1+0x604] ;  /* 0x00060400010f7983 */ /* 0x000ee20000300800 */
[----:B------:R-:W-:Y:S01]  /*3fb30*/  BSSY B1, `(.L_x_1067) ;  /* 0x0000075000017945 */ /* 0x000fe20003800000 */
[----:B------:R-:W-:Y:S01]  /*3fb40*/  IMAD.MOV.U32 R4, RZ, RZ, -0x1 ;  /* 0xffffffffff047424 */ /* 0x000fe200078e00ff */
[----:B------:R-:W-:Y:S01]  /*3fb50*/  SHF.R.U32.HI R2, RZ, 0x1, R6 ;  /* 0x00000001ff027819 */ /* 0x000fe20000011606 */
[----:B------:R-:W-:Y:S01]  /*3fb60*/  IMAD.MOV.U32 R11, RZ, RZ, -0x1 ;  /* 0xffffffffff0b7424 */ /* 0x000fe200078e00ff */
[----:B------:R-:W-:Y:S02]  /*3fb70*/  ISETP.GT.U32.AND P0, PT, R6, 0x1, PT ;  /* 0x000000010600780c */ /* 0x000fe40003f04070 */
[----:B------:R-:W-:-:S02]  /*3fb80*/  LOP3.LUT R2, R2, 0x1, RZ, 0xc0, !PT ;  /* 0x0000000102027812 */ /* 0x000fc400078ec0ff */
[C---:B------:R-:W-:Y:S01]  /*3fb90*/  ISETP.LT.U32.AND P0, PT, R7.reuse, 0x2, P0 ;  /* 0x000000020700780c */ /* 0x040fe20000701070 */
[----:B------:R-:W0:Y:S01]  /*3fba0*/  @P2 S2R R3, SR_CgaCtaId ;  /* 0x0000000000032919 */ /* 0x000e220000008800 */
[----:B------:R-:W-:Y:S02]  /*3fbb0*/  ISETP.NE.U32.AND P1, PT, R2, 0x1, PT ;  /* 0x000000010200780c */ /* 0x000fe40003f25070 */
[----:B------:R-:W-:Y:S02]  /*3fbc0*/  @P2 MOV R2, 0x400 ;  /* 0x0000040000022802 */ /* 0x000fe40000000f00 */
[----:B------:R-:W-:Y:S02]  /*3fbd0*/  ISETP.GT.U32.AND P1, PT, R7, 0x1, !P1 ;  /* 0x000000010700780c */ /* 0x000fe40004f24070 */
[----:B------:R-:W-:Y:S02]  /*3fbe0*/  LOP3.LUT R6, R6, 0x1, RZ, 0xc0, !PT ;  /* 0x0000000106067812 */ /* 0x000fe400078ec0ff */
[----:B------:R-:W-:-:S02]  /*3fbf0*/  PRMT R8, RZ, 0x7610, R8 ;  /* 0x00007610ff087816 */ /* 0x000fc40000000008 */
[----:B0-----:R-:W-:Y:S02]  /*3fc00*/  @P2 LEA R2, R3, R2, 0x18 ;  /* 0x0000000203022211 */ /* 0x001fe400078ec0ff */
[----:B------:R-:W-:Y:S02]  /*3fc10*/  SEL R3, RZ, 0x1, !P0 ;  /* 0x00000001ff037807 */ /* 0x000fe40004000000 */
[----:B------:R0:W-:Y:S02]  /*3fc20*/  @P2 SYNCS.ARRIVE.TRANS64.A1T0 RZ, [R2+URZ+0x38], RZ ;  /* 0x000038ff02ff29a7 */ /* 0x0001e4000810003f */
[----:B0-----:R-:W-:-:S04]  /*3fc30*/  SEL R2, RZ, 0x1, !P1 ;  /* 0x00000001ff027807 */ /* 0x001fc80004800000 */
[----:B------:R-:W-:Y:S01]  /*3fc40*/  LOP3.LUT R0, R2, R0, R3, 0x96, !PT ;  /* 0x0000000002007212 */ /* 0x000fe200078e9603 */
[----:B------:R-:W-:Y:S01]  /*3fc50*/  IMAD.MOV.U32 R3, RZ, RZ, -0x1 ;  /* 0xffffffffff037424 */ /* 0x000fe200078e00ff */
[----:B------:R-:W-:Y:S02]  /*3fc60*/  PRMT R2, RZ, 0x7610, R2 ;  /* 0x00007610ff027816 */ /* 0x000fe40000000002 */
[----:B---3--:R-:W-:-:S04]  /*3fc70*/  IADD3 R15, P0, R15, UR20, RZ ;  /* 0x000000140f0f7c10 */ /* 0x008fc8000ff1e0ff */
[----:B--2---:R-:W-:Y:S01]  /*3fc80*/  IADD3.X R18, R18, UR7, RZ, P0, !PT ;  /* 0x0000000712127c10 */ /* 0x004fe200087fe4ff */
[----:B------:R0:W-:Y:S01]  /*3fc90*/  STL [R1+0x604], R15 ;  /* 0x0006040f01007387 */ /* 0x0001e20000100800 */
[----:B------:R-:W-:-:S03]  /*3fca0*/  ISETP.GE.U32.AND P0, PT, R15, UR8, PT ;  /* 0x000000080f007c0c */ /* 0x000fc6000bf06070 */
[----:B------:R0:W-:Y:S01]  /*3fcb0*/  STL [R1+0x600], R18 ;  /* 0x0006001201007387 */ /* 0x0001e20000100800 */
[----:B------:R-:W-:-:S13]  /*3fcc0*/  ISETP.GE.U32.AND.EX P0, PT, R18, UR9, PT, P0 ;  /* 0x0000000912007c0c */ /* 0x000fda000bf06100 */
[----:B0-----:R-:W-:Y:S05]  /*3fcd0*/  @P0 BRA `(.L_x_1068) ;  /* 0x0000000400680947 */ /* 0x001fea0003800000 */
[----:B------:R-:W0:Y:S01]  /*3fce0*/  S2UR UR8, SR_CTAID.X ;  /* 0x00000000000879c3 */ /* 0x000e220000002500 */
[----:B------:R-:W-:Y:S01]  /*3fcf0*/  ULDC.64 UR10, c[0x0][0x628] ;  /* 0x00018a00000a7ab9 */ /* 0x000fe20000000a00 */
[----:B------:R-:W-:Y:S01]  /*3fd00*/  ULDC UR9, c[0x0][0x150] ;  /* 0x0000540000097ab9 */ /* 0x000fe20000000800 */
[----:B------:R-:W-:Y:S01]  /*3fd10*/  ISETP.NE.U32.AND P0, PT, RZ, UR10, PT ;  /* 0x0000000aff007c0c */ /* 0x000fe2000bf05070 */
[----:B------:R-:W-:Y:S01]  /*3fd20*/  ULDC UR12, c[0x0][0x630] ;  /* 0x00018c00000c7ab9 */ /* 0x000fe20000000800 */
[----:B------:R-:W-:Y:S01]  /*3fd30*/  ULDC UR14, c[0x0][0x154] ;  /* 0x00005500000e7ab9 */ /* 0x000fe20000000800 */
[----:B------:R-:W-:Y:S01]  /*3fd40*/  IMAD.MOV.U32 R3, RZ, RZ, R18 ;  /* 0x000000ffff037224 */ /* 0x000fe200078e0012 */
[----:B------:R-:W-:Y:S01]  /*3fd50*/  ISETP.NE.AND.EX P0, PT, RZ, UR11, PT, P0 ;  /* 0x0000000bff007c0c */ /* 0x000fe2000bf05300 */
[----:B------:R-:W1:Y:S01]  /*3fd60*/  S2UR UR13, SR_CTAID.Y ;  /* 0x00000000000d79c3 */ /* 0x000e620000002600 */
[----:B0-----:R-:W-:-:S05]  /*3fd70*/  I2FP.F32.U32 R2, UR8 ;  /* 0x0000000800027c45 */ /* 0x001fca0008201000 */
[----:B------:R-:W-:Y:S01]  /*3fd80*/  FMUL R10, R2, UR9 ;  /* 0x00000009020a7c20 */ /* 0x000fe20008400000 */
[----:B------:R-:W-:Y:S01]  /*3fd90*/  IMAD.MOV.U32 R2, RZ, RZ, R15 ;  /* 0x000000ffff027224 */ /* 0x000fe200078e000f */
[----:B-1----:R-:W-:-:S04]  /*3fda0*/  I2FP.F32.U32 R12, UR13 ;  /* 0x0000000d000c7c45 */ /* 0x002fc80008201000 */
[----:B------:R-:W0:Y:S01]  /*3fdb0*/  F2I.U32.TRUNC.NTZ R10, R10 ;  /* 0x0000000a000a7305 */ /* 0x000e22000020f000 */
[----:B------:R-:W-:Y:S05]  /*3fdc0*/  @!P0 BRA `(.L_x_1069) ;  /* 0x0000000000288947 */ /* 0x000fea0003800000 */
[----:B------:R-:W-:Y:S02]  /*3fdd0*/  ULDC UR9, c[0x0][0x634] ;  /* 0x00018d0000097ab9 */ /* 0x000fe40000000800 */
[----:B------:R-:W-:-:S04]  /*3fde0*/  IADD3 R3, P0, R15, UR9, RZ ;  /* 0x000000090f037c10 */ /* 0x000fc8000ff1e0ff */
[----:B------:R-:W-:-:S05]  /*3fdf0*/  IADD3.X R11, RZ, R18, RZ, P0, !PT ;  /* 0x00000012ff0b7210 */ /* 0x000fca00007fe4ff */
[----:B------:R-:W-:-:S04]  /*3fe00*/  IMAD.WIDE.U32 R4, R11, UR10, RZ ;  /* 0x0000000a0b047c25 */ /* 0x000fc8000f8e00ff */
[----:B------:R-:W-:-:S04]  /*3fe10*/  IMAD.WIDE.U32 R4, P0, R3, UR11, R4 ;  /* 0x0000000b03047c25 */ /* 0x000fc8000f800004 */
[----:B------:R-:W-:-:S04]  /*3fe20*/  IMAD.WIDE.U32 R2, R3, UR10, RZ ;  /* 0x0000000a03027c25 */ /* 0x000fc8000f8e00ff */
[----:B------:R-:W-:Y:S01]  /*3fe30*/  IMAD.MOV.U32 R2, RZ, RZ, R5 ;  /* 0x000000ffff027224 */ /* 0x000fe200078e0005 */
[----:B------:R-:W-:Y:S01]  /*3fe40*/  IADD3 RZ, P1, R3, R4, RZ ;  /* 0x0000000403ff7210 */ /* 0x000fe20007f3e0ff */
[----:B------:R-:W-:-:S04]  /*3fe50*/  IMAD.X R3, RZ, RZ, RZ, P0 ;  /* 0x000000ffff037224 */ /* 0x000fc800000e06ff */
[----:B------:R-:W-:-:S08]  /*3fe60*/  IMAD.WIDE.U32.X R2, R11, UR11, R2, P1 ;  /* 0x0000000b0b027c25 */ /* 0x000fd000088e0402 */
.L_x_1069:
[--C-:B------:R-:W-:Y:S01]  /*3fe70*/  SHF.R.U64 R11, R2, UR12, R3.reuse ;  /* 0x0000000c020b7c19 */ /* 0x100fe20008001203 */
[----:B------:R-:W-:Y:S01]  /*3fe80*/  ULDC.64 UR10, c[0x0][0x620] ;  /* 0x00018800000a7ab9 */ /* 0x000fe20000000a00 */
[----:B------:R-:W-:Y:S01]  /*3fe90*/  SHF.R.U32.HI R2, RZ, UR12, R3 ;  /* 0x0000000cff027c19 */ /* 0x000fe20008011603 */
[----:B------:R-:W-:Y:S01]  /*3fea0*/  IMAD.MOV.U32 R3, RZ, RZ, R18 ;  /* 0x000000ffff037224 */ /* 0x000fe200078e0012 */
[----:B------:R-:W-:Y:S01]  /*3feb0*/  IADD3 R13, P0, RZ, -R11, RZ ;  /* 0x8000000bff0d7210 */ /* 0x000fe20007f1e0ff */
[----:B------:R-:W-:Y:S01]  /*3fec0*/  FMUL R4, R12, UR14 ;  /* 0x0000000e0c047c20 */ /* 0x000fe20008400000 */
[----:B------:R-:W-:Y:S01]  /*3fed0*/  ULDC.64 UR14, c[0x0][0x640] ;  /* 0x00019000000e7ab9 */ /* 0x000fe20000000a00 */
[----:B0-----:R-:W-:Y:S02]  /*3fee0*/  R2UR UR9, R10 ;  /* 0x000000000a0972ca */ /* 0x001fe400000e0000 */
[----:B------:R-:W-:Y:S01]  /*3fef0*/  IMAD.X R2, RZ, RZ, ~R2, P0 ;  /* 0x000000ffff027224 */ /* 0x000fe200000e0e02 */
[----:B------:R-:W-:Y:S01]  /*3ff00*/  ISETP.NE.U32.AND P0, PT, RZ, UR14, PT ;  /* 0x0000000eff007c0c */ /* 0x000fe2000bf05070 */
[----:B------:R-:W0:Y:S02]  /*3ff10*/  F2I.U32.TRUNC.NTZ R4, R4 ;  /* 0x0000000400047305 */ /* 0x000e24000020f000 */
[----:B------:R-:W-:Y:S01]  /*3ff20*/  IMAD R2, R2, UR10, RZ ;  /* 0x0000000a02027c24 */ /* 0x000fe2000f8e02ff */
[----:B------:R-:W-:-:S03]  /*3ff30*/  ISETP.NE.AND.EX P0, PT, RZ, UR15, PT, P0 ;  /* 0x0000000fff007c0c */ /* 0x000fc6000bf05300 */
[----:B------:R-:W-:Y:S02]  /*3ff40*/  IMAD R5, R13, UR11, R2 ;  /* 0x0000000b0d057c24 */ /* 0x000fe4000f8e0202 */
[----:B------:R-:W-:-:S04]  /*3ff50*/  IMAD.MOV.U32 R2, RZ, RZ, R15 ;  /* 0x000000ffff027224 */ /* 0x000fc800078e000f */
[----:B------:R-:W-:Y:S01]  /*3ff60*/  IMAD.WIDE.U32 R2, R13, UR10, R2 ;  /* 0x0000000a0d027c25 */ /* 0x000fe2000f8e0002 */
[----:B------:R-:W-:Y:S01]  /*3ff70*/  ULDC UR10, c[0x0][0x618] ;  /* 0x00018600000a7ab9 */ /* 0x000fe20000000800 */
[----:B0-----:R-:W-:Y:S02]  /*3ff80*/  R2UR UR11, R4 ;  /* 0x00000000040b72ca */ /* 0x001fe400000e0000 */
[----:B------:R-:W-:-:S05]  /*3ff90*/  IMAD.IADD R3, R3, 0x1, R5 ;  /* 0x0000000103037824 */ /* 0x000fca00078e0205 */
[--C-:B------:R-:W-:Y:S02]  /*3ffa0*/  SHF.R.U64 R10, R2, UR10, R3.reuse ;  /* 0x0000000a020a7c19 */ /* 0x100fe40008001203 */
[----:B------:R-:W-:Y:S01]  /*3ffb0*/  SHF.R.U32.HI R3, RZ, UR10, R3 ;  /* 0x0000000aff037c19 */ /* 0x000fe20008011603 */
[----:B------:R-:W-:-:S03]  /*3ffc0*/  ULDC UR10, c[0x0][0x608] ;  /* 0x00018200000a7ab9 */ /* 0x000fc60000000800 */
[--C-:B------:R-:W-:Y:S02]  /*3ffd0*/  SHF.R.U64 R12, R10, UR10, R3.reuse ;  /* 0x0000000a0a0c7c19 */ /* 0x100fe40008001203 */
[----:B------:R-:W-:Y:S01]  /*3ffe0*/  SHF.R.U32.HI R3, RZ, UR10, R3 ;  /* 0x0000000aff037c19 */ /* 0x000fe20008011603 */
[----:B------:R-:W-:-:S03]  /*3fff0*/  ULDC UR10, c[0x0][0x658] ;  /* 0x00019600000a7ab9 */ /* 0x000fc60000000800 */
[--C-:B------:R-:W-:Y:S02]  /*40000*/  SHF.R.U64 R13, R12, UR10, R3.reuse ;  /* 0x0000000a0c0d7c19 */ /* 0x100fe40008001203 */
[----:B------:R-:W-:-:S03]  /*40010*/  SHF.R.U32.HI R14, RZ, UR10, R3 ;  /* 0x0000000aff0e7c19 */ /* 0x000fc60008011603 */
[----:B------:R-:W-:Y:S02]  /*40020*/  IMAD.MOV.U32 R2, RZ, RZ, R13 ;  /* 0x000000ffff027224 */ /* 0x000fe400078e000d */
[----:B------:R-:W-:Y:S01]  /*40030*/  IMAD.MOV.U32 R3, RZ, RZ, R14 ;  /* 0x000000ffff037224 */ /* 0x000fe200078e000e */
[----:B------:R-:W-:Y:S06]  /*40040*/  @!P0 BRA `(.L_x_1070) ;  /* 0x0000000000288947 */ /* 0x000fec0003800000 */
[----:B------:R-:W-:Y:S02]  /*40050*/  ULDC UR10, c[0x0][0x64c] ;  /* 0x00019300000a7ab9 */ /* 0x000fe40000000800 */
[----:B------:R-:W-:-:S05]  /*40060*/  IADD3 R3, P0, R13, UR10, RZ ;  /* 0x0000000a0d037c10 */ /* 0x000fca000ff1e0ff */
[----:B------:R-:W-:-:S04]  /*40070*/  IMAD.X R14, RZ, RZ, R14, P0 ;  /* 0x000000ffff0e7224 */ /* 0x000fc800000e060e */
[----:B------:R-:W-:-:S04]  /*40080*/  IMAD.WIDE.U32 R4, R14, UR14, RZ ;  /* 0x0000000e0e047c25 */ /* 0x000fc8000f8e00ff */
[----:B------:R-:W-:-:S04]  /*40090*/  IMAD.WIDE.U32 R4, P0, R3, UR15, R4 ;  /* 0x0000000f03047c25 */ /* 0x000fc8000f800004 */
[----:B------:R-:W-:Y:S01]  /*400a0*/  IMAD.WIDE.U32 R2, R3, UR14, RZ ;  /* 0x0000000e03027c25 */ /* 0x000fe2000f8e00ff */
[----:B------:R-:W-:-:S04]  /*400b0*/  MOV R2, R5 ;  /* 0x0000000500027202 */ /* 0x000fc80000000f00 */
[----:B------:R-:W-:Y:S01]  /*400c0*/  IADD3 RZ, P1, R3, R4, RZ ;  /* 0x0000000403ff7210 */ /* 0x000fe20007f3e0ff */
[----:B------:R-:W-:-:S04]  /*400d0*/  IMAD.X R3, RZ, RZ, RZ, P0 ;  /* 0x000000ffff037224 */ /* 0x000fc800000e06ff */
[----:B------:R-:W-:-:S08]  /*400e0*/  IMAD.WIDE.U32.X R2, R14, UR15, R2, P1 ;  /* 0x0000000f0e027c25 */ /* 0x000fd000088e0402 */
.L_x_1070:
[----:B------:R-:W-:Y:S01]  /*400f0*/  ULDC UR10, c[0x0][0x648] ;  /* 0x00019200000a7ab9 */ /* 0x000fe20000000800 */
[----:B------:R-:W-:Y:S01]  /*40100*/  UISETP.NE.AND UP0, UPT, UR39, URZ, UPT ;  /* 0x0000003f2700728c */ /* 0x000fe2000bf05270 */
[----:B------:R-:W-:Y:S01]  /*40110*/  SHF.R.U64 R3, R2, UR10, R3 ;  /* 0x0000000a02037c19 */ /* 0x000fe20008001203 */
[----:B------:R-:W-:Y:S01]  /*40120*/  ULDC UR10, c[0x0][0x638] ;  /* 0x00018e00000a7ab9 */ /* 0x000fe20000000800 */
[----:B------:R-:W-:Y:S01]  /*40130*/  UIADD3 UR11, -UR11, URZ, URZ ;  /* 0x0000003f0b0b7290 */ /* 0x000fe2000fffe13f */
[----:B------:R-:W-:Y:S02]  /*40140*/  LOP3.LUT R12, R12, UR6, RZ, 0xc0, !PT ;  /* 0x000000060c0c7c12 */ /* 0x000fe4000f8ec0ff */
[----:B------:R-:W-:Y:S01]  /*40150*/  IMAD.MOV R2, RZ, RZ, -R3 ;  /* 0x000000ffff027224 */ /* 0x000fe200078e0a03 */
[----:B------:R-:W-:Y:S02]  /*40160*/  LOP3.LUT R10, R10, UR4, RZ, 0xc0, !PT ;  /* 0x000000040a0a7c12 */ /* 0x000fe4000f8ec0ff */
[----:B------:R-:W-:Y:S01]  /*40170*/  IMAD R4, R3, UR5, R12 ;  /* 0x0000000503047c24 */ /* 0x000fe2000f8e020c */
[----:B------:R-:W-:Y:S01]  /*40180*/  PLOP3.LUT P0, PT, PT, PT, UP0, 0x40, 0x0 ;  /* 0x000000000000781c */ /* 0x000fe20003f0e808 */
[----:B------:R-:W-:Y:S01]  /*40190*/  IMAD R13, R2, UR10, R13 ;  /* 0x0000000a020d7c24 */ /* 0x000fe2000f8e020d */
[----:B------:R-:W-:Y:S01]  /*401a0*/  UIADD3 UR10, -UR9, URZ, URZ ;  /* 0x0000003f090a7290 */ /* 0x000fe2000fffe13f */
[----:B------:R-:W-:Y:S01]  /*401b0*/  PLOP3.LUT P1, PT, PT, PT, UP0, 0x40, 0x0 ;  /* 0x000000000000781c */ /* 0x000fe20003f2e808 */
[----:B------:R-:W-:Y:S01]  /*401c0*/  IMAD.MOV.U32 R2, RZ, RZ, 0x1 ;  /* 0x00000001ff027424 */ /* 0x000fe200078e00ff */
[----:B------:R-:W-:-:S02]  /*401d0*/  ULDC UR9, c[0x0][0x144] ;  /* 0x0000510000097ab9 */ /* 0x000fc40000000800 */
[----:B------:R-:W-:-:S03]  /*401e0*/  UIMAD UR8, UR9, UR10, UR8 ;  /* 0x0000000a090872a4 */ /* 0x000fc6000f8e0208 */
[----:B------:R-:W-:Y:S02]  /*401f0*/  ULDC UR9, c[0x0][0x148] ;  /* 0x0000520000097ab9 */ /* 0x000fe40000000800 */
[----:B------:R-:W-:-:S03]  /*40200*/  @UP0 UIMAD UR8, UR9, UR11, UR13 ;  /* 0x0000000b090802a4 */ /* 0x000fc6000f8e020d */
[----:B------:R-:W-:Y:S02]  /*40210*/  ULDC UR9, c[0x0][0x600] ;  /* 0x0001800000097ab9 */ /* 0x000fe40000000800 */
[----:B------:R-:W-:Y:S02]  /*40220*/  IMAD R13, R13, UR9, R10 ;  /* 0x000000090d0d7c24 */ /* 0x000fe4000f8e020a */
[----:B------:R-:W-:Y:S01]  /*40230*/  IMAD.U32 R3, RZ, RZ, UR8 ;  /* 0x00000008ff037e24 */ /* 0x000fe2000f8e00ff */
[----:B------:R-:W-:-:S03]  /*40240*/  ULDC UR8, c[0x0][0x610] ;  /* 0x0001840000087ab9 */ /* 0x000fc60000000800 */
[----:B------:R-:W-:-:S05]  /*40250*/  IMAD R4, R4, UR8, R3 ;  /* 0x0000000804047c24 */ /* 0x000fca000f8e0203 */
[----:B------:R-:W-:Y:S02]  /*40260*/  SEL R3, R13, R4, P0 ;  /* 0x000000040d037207 */ /* 0x000fe40000000000 */
[----:B------:R-:W-:-:S07]  /*40270*/  SEL R4, R4, R13, P1 ;  /* 0x0000000d04047207 */ /* 0x000fce0000800000 */
.L_x_1068:
[----:B------:R-:W-:Y:S05]  /*40280*/  BSYNC B1 ;  /* 0x0000000000017941 */ /* 0x000fea0003800000 */
.L_x_1067:
[----:B------:R-:W-:-:S13]  /*40290*/  LOP3.LUT P0, RZ, R2, 0xff, RZ, 0xc0, !PT ;  /* 0x000000ff02ff7812 */ /* 0x000fda000780c0ff */
[----:B------:R-:W-:Y:S05]  /*402a0*/  @P0 BRA `(.L_x_1071) ;  /* 0xfffffff400100947 */ /* 0x000fea000383ffff */
[----:B------:R-:W-:Y:S05]  /*402b0*/  BSYNC B0 ;  /* 0x0000000000007941 */ /* 0x000fea0003800000 */
.L_x_1060:
[----:B------:R-:W-:-:S03]  /*402c0*/  UMOV UR8, 0xffffffff ;  /* 0xffffffff00087882 */ /* 0x000fc60000000000 */
[----:B------:R-:W-:Y:S05]  /*402d0*/  BRA.DIV UR8, `(.L_x_1072) ;  /* 0x0000000208d07947 */ /* 0x000fea000b800000 */
[----:B------:R-:W-:-:S13]  /*402e0*/  ELECT P6, URZ, PT ;  /* 0x00000000003f782f */ /* 0x000fda00038c0000 */
.L_x_1084:
[----:B------:R-:W-:Y:S04]  /*402f0*/  BSSY B0, `(.L_x_1073) ;  /* 0x000001a000007945 */ /* 0x000fe80003800000 */
[----:B------:R-:W-:Y:S05]  /*40300*/  @!P6 BRA `(.L_x_1074) ;  /* 0x000000000060e947 */ /* 0x000fea0003800000 */
[----:B------:R-:W-:-:S04]  /*40310*/  ULOP3.LUT UR8, UR38, 0x2, URZ, 0xfc, !UPT ;  /* 0x0000000226087892 */ /* 0x000fc8000f8efc3f */
[----:B------:R-:W-:-:S06]  /*40320*/  UISETP.NE.AND UP0, UPT, UR8, 0x3, UPT ;  /* 0x000000030800788c */ /* 0x000fcc000bf05270 */
[----:B------:R-:W-:-:S13]  /*40330*/  PLOP3.LUT P0, PT, PT, PT, UP0, 0x80, 0x0 ;  /* 0x000000000000781c */ /* 0x000fda0003f0f008 */
[----:B------:R-:W-:Y:S05]  /*40340*/  @!P0 BRA `(.L_x_1075) ;  /* 0x0000000000048947 */ /* 0x000fea0003800000 */
[----:B------:R-:W-:Y:S01]  /*40350*/  BPT.TRAP 0x1 ;  /* 0x000000040000795c */ /* 0x000fe20000300000 */
.L_x_1075:
[----:B------:R-:W0:Y:S01]  /*40360*/  S2R R3, SR_CgaCtaId ;  /* 0x0000000000037919 */ /* 0x000e220000008800 */
[----:B------:R-:W-:-:S04]  /*40370*/  MOV R2, 0x400 ;  /* 0x0000040000027802 */ /* 0x000fc80000000f00 */
[----:B0-----:R-:W-:Y:S02]  /*40380*/  LEA R3, R3, R2, 0x18 ;  /* 0x0000000203037211 */ /* 0x001fe400078ec0ff */
[----:B------:R-:W-:-:S03]  /*40390*/  SHF.L.U32 R2, R0, 0x1f, RZ ;  /* 0x0000001f00027819 */ /* 0x000fc600000006ff */
[----:B------:R-:W-:-:S04]  /*403a0*/  VIADD R3, R3, 0x10 ;  /* 0x0000001003037836 */ /* 0x000fc80000000000 */
[----:B------:R-:W-:-:S04]  /*403b0*/  IMAD R5, R6, 0x8, R3 ;  /* 0x0000000806057824 */ /* 0x000fc800078e0203 */
[----:B------:R-:W0:Y:S02]  /*403c0*/  SYNCS.PHASECHK.TRANS64.TRYWAIT P0, [R5+URZ], R2 ;  /* 0x00000002050075a7 */ /* 0x000e24000800017f */
[----:B0-----:R-:W-:Y:S05]  /*403d0*/  @!P0 BRA `(.L_x_1076) ;  /* 0x0000000000b08947 */ /* 0x001fea0003800000 */
.L_x_1085:
[----:B------:R-:W-:-:S05]  /*403e0*/  VIADD R6, R6, 0x1 ;  /* 0x0000000106067836 */ /* 0x000fca0000000000 */
[----:B------:R-:W-:-:S04]  /*403f0*/  ISETP.NE.AND P0, PT, R6, 0x2, PT ;  /* 0x000000020600780c */ /* 0x000fc80003f05270 */
[----:B0-----:R-:W-:Y:S02]  /*40400*/  SEL R5, RZ, 0x1, P0 ;  /* 0x00000001ff057807 */ /* 0x001fe40000000000 */
[----:B------:R-:W-:Y:S02]  /*40410*/  SEL R6, R6, RZ, P0 ;  /* 0x000000ff06067207 */ /* 0x000fe40000000000 */
[----:B------:R-:W-:-:S03]  /*40420*/  LOP3.LUT R0, R0, R5, RZ, 0x3c, !PT ;  /* 0x0000000500007212 */ /* 0x000fc600078e3cff */
[----:B------:R-:W-:Y:S01]  /*40430*/  IMAD R3, R6, 0x8, R3 ;  /* 0x0000000806037824 */ /* 0x000fe200078e0203 */
[----:B------:R-:W-:-:S07]  /*40440*/  SHF.L.U32 R0, R0, 0x1f, RZ ;  /* 0x0000001f00007819 */ /* 0x000fce00000006ff */
.L_x_1077:
[----:B0-----:R0:W1:Y:S02]  /*40450*/  SYNCS.PHASECHK.TRANS64.TRYWAIT P0, [R3+URZ], R0 ;  /* 0x00000000030075a7 */ /* 0x001064000800017f */
[----:B-1----:R-:W-:Y:S05]  /*40460*/  @!P0 NANOSLEEP.SYNCS 0x989680 ;  /* 0x009896800000895d */ /* 0x002fea0003900000 */
[----:B------:R-:W1:Y:S02]  /*40470*/  @!P0 SYNCS.PHASECHK.TRANS64 P0, [R3+URZ], R0 ;  /* 0x00000000030085a7 */ /* 0x000e64000800007f */
[----:B-1----:R-:W-:Y:S05]  /*40480*/  @!P0 BRA `(.L_x_1077) ;  /* 0xfffffffc00f08947 */ /* 0x002fea000383ffff */
.L_x_1074:
[----:B------:R-:W-:Y:S05]  /*40490*/  BSYNC B0 ;  /* 0x0000000000007941 */ /* 0x000fea0003800000 */
.L_x_1073:
[----:B------:R-:W-:Y:S05]  /*404a0*/  EXIT ;  /* 0x000000000000794d */ /* 0x000fea0003800000 */
.L_x_21:
[----:B-1----:R1:W2:Y:S02]  /*404b0*/  SYNCS.PHASECHK.TRANS64.TRYWAIT P1, [R4+URZ], R3 ;  /* 0x00000003040075a7 */ /* 0x0022a4000802017f */
[----:B--2---:R-:W-:Y:S05]  /*404c0*/  @!P1 NANOSLEEP.SYNCS 0x989680 ;  /* 0x009896800000995d */ /* 0x004fea0003900000 */
[----:B------:R-:W2:Y:S02]  /*404d0*/  @!P1 SYNCS.PHASECHK.TRANS64 P1, [R4+URZ], R3 ;  /* 0x00000003040095a7 */ /* 0x000ea4000802007f */
[----:B--2---:R-:W-:Y:S05]  /*404e0*/  @!P1 BRA `(.L_x_21) ;  /* 0xfffffffc00f09947 */ /* 0x004fea000383ffff */
[----:B------:R-:W-:Y:S05]  /*404f0*/  BRA `(.L_x_20) ;  /* 0xfffffc1000707947 */ /* 0x000fea000383ffff */
.L_x_26:
[----:B--2---:R2:W3:Y:S02]  /*40500*/  SYNCS.PHASECHK.TRANS64.TRYWAIT P1, [R4+URZ], R5 ;  /* 0x00000005040075a7 */ /* 0x0044e4000802017f */
[----:B---3--:R-:W-:Y:S05]  /*40510*/  @!P1 NANOSLEEP.SYNCS 0x989680 ;  /* 0x009896800000995d */ /* 0x008fea0003900000 */
[----:B------:R-:W3:Y:S02]  /*40520*/  @!P1 SYNCS.PHASECHK.TRANS64 P1, [R4+URZ], R5 ;  /* 0x00000005040095a7 */ /* 0x000ee4000802007f */
[----:B---3--:R-:W-:Y:S05]  /*40530*/  @!P1 BRA `(.L_x_26) ;  /* 0xfffffffc00f09947 */ /* 0x008fea000383ffff */
[----:B------:R-:W-:Y:S05]  /*40540*/  BRA `(.L_x_25) ;  /* 0xfffffccc00c87947 */ /* 0x000fea000383ffff */
.L_x_1061:
[----:B------:R-:W-:Y:S01]  /*40550*/  BSSY B1, `(.L_x_1078) ;  /* 0x0000006000017945 */ /* 0x000fe20003800000 */
[----:B------:R-:W-:-:S07]  /*40560*/  IMAD.MOV.U32 R15, RZ, RZ, -0x1 ;  /* 0xffffffffff0f7424 */ /* 0x000fce00078e00ff */
[----:B------:R-:W-:Y:S05]  /*40570*/  WARPSYNC.COLLECTIVE R15, `(.L_x_1079) ;  /* 0x000000000f0c7348 */ /* 0x000fea0003c00000 */
[----:B------:R-:W-:Y:S02]  /*40580*/  ELECT P6, UR62, PT ;  /* 0x00000000003e782f */ /* 0x000fe400038c0000 */
[----:B------:R-:W-:Y:S01]  /*40590*/  MOV R14, UR62 ;  /* 0x0000003e000e7c02 */ /* 0x000fe20008000f00 */
[----:B------:R-:W-:Y:S10]  /*405a0*/  ENDCOLLECTIVE ;  /* 0x000000000000791b */ /* 0x000ff40003800000 */
.L_x_1079:
[----:B------:R-:W-:Y:S05]  /*405b0*/  BSYNC B1 ;  /* 0x0000000000017941 */ /* 0x000fea0003800000 */
.L_x_1078:
[----:B------:R-:W-:Y:S05]  /*405c0*/  BRA `(.L_x_1080) ;  /* 0xfffffff000547947 */ /* 0x000fea000383ffff */
.L_x_1064:
[----:B0-----:R0:W1:Y:S02]  /*405d0*/  SYNCS.PHASECHK.TRANS64.TRYWAIT P0, [R15+URZ+0x10], R12 ;  /* 0x0000100c0f0075a7 */ /* 0x001064000800017f */
[----:B-1----:R-:W-:Y:S05]  /*405e0*/  @!P0 NANOSLEEP.SYNCS 0x989680 ;  /* 0x009896800000895d */ /* 0x002fea0003900000 */
[----:B------:R-:W1:Y:S02]  /*405f0*/  @!P0 SYNCS.PHASECHK.TRANS64 P0, [R15+URZ+0x10], R12 ;  /* 0x0000100c0f0085a7 */ /* 0x000e64000800007f */
[----:B-1----:R-:W-:Y:S05]  /*40600*/  @!P0 BRA `(.L_x_1064) ;  /* 0xfffffffc00f08947 */ /* 0x002fea000383ffff */
[----:B------:R-:W-:Y:S05]  /*40610*/  BRA `(.L_x_1081) ;  /* 0xfffffff000847947 */ /* 0x000fea000383ffff */
.L_x_1072:
[----:B------:R-:W-:Y:S01]  /*40620*/  BSSY B0, `(.L_x_1082) ;  /* 0x0000006000007945 */ /* 0x000fe20003800000 */
[----:B------:R-:W-:-:S07]  /*40630*/  IMAD.MOV.U32 R15, RZ, RZ, -0x1 ;  /* 0xffffffffff0f7424 */ /* 0x000fce00078e00ff */
[----:B------:R-:W-:Y:S05]  /*40640*/  WARPSYNC.COLLECTIVE R15, `(.L_x_1083) ;  /* 0x000000000f0c7348 */ /* 0x000fea0003c00000 */
[----:B------:R-:W-:Y:S02]  /*40650*/  ELECT P6, UR62, PT ;  /* 0x00000000003e782f */ /* 0x000fe400038c0000 */
[----:B------:R-:W-:Y:S01]  /*40660*/  MOV R14, UR62 ;  /* 0x0000003e000e7c02 */ /* 0x000fe20008000f00 */
[----:B------:R-:W-:Y:S10]  /*40670*/  ENDCOLLECTIVE ;  /* 0x000000000000791b */ /* 0x000ff40003800000 */
.L_x_1083:
[----:B------:R-:W-:Y:S05]  /*40680*/  BSYNC B0 ;  /* 0x0000000000007941 */ /* 0x000fea0003800000 */
.L_x_1082:
[----:B------:R-:W-:Y:S05]  /*40690*/  BRA `(.L_x_1084) ;  /* 0xfffffffc00147947 */ /* 0x000fea000383ffff */
.L_x_1076:
[----:B0-----:R0:W1:Y:S02]  /*406a0*/  SYNCS.PHASECHK.TRANS64.TRYWAIT P0, [R5+URZ], R2 ;  /* 0x00000002050075a7 */ /* 0x001064000800017f */
[----:B-1----:R-:W-:Y:S05]  /*406b0*/  @!P0 NANOSLEEP.SYNCS 0x989680 ;  /* 0x009896800000895d */ /* 0x002fea0003900000 */
[----:B------:R-:W1:Y:S02]  /*406c0*/  @!P0 SYNCS.PHASECHK.TRANS64 P0, [R5+URZ], R2 ;  /* 0x00000002050085a7 */ /* 0x000e64000800007f */
[----:B-1----:R-:W-:Y:S05]  /*406d0*/  @!P0 BRA `(.L_x_1076) ;  /* 0xfffffffc00f08947 */ /* 0x002fea000383ffff */
[----:B------:R-:W-:Y:S05]  /*406e0*/  BRA `(.L_x_1085) ;  /* 0xfffffffc003c7947 */ /* 0x000fea000383ffff */
.L_x_1086:
[----:B------:R-:W-:-:S00]  /*406f0*/  BRA `(.L_x_1086) ;  /* 0xfffffffc00fc7947 */ /* 0x000fc0000383ffff */
[----:B------:R-:W-:-:S00]  /*40700*/  NOP ;  /* 0x0000000000007918 */ /* 0x000fc00000000000 */
[----:B------:R-:W-:-:S00]  /*40710*/  NOP ;  /* 0x0000000000007918 */ /* 0x000fc00000000000 */
[----:B------:R-:W-:-:S00]  /*40720*/  NOP ;  /* 0x0000000000007918 */ /* 0x000fc00000000000 */
[----:B------:R-:W-:-:S00]  /*40730*/  NOP ;  /* 0x0000000000007918 */ /* 0x000fc00000000000 */
[----:B------:R-:W-:-:S00]  /*40740*/  NOP ;  /* 0x0000000000007918 */ /* 0x000fc00000000000 */
[----:B------:R-:W-:-:S00]  /*40750*/  NOP ;  /* 0x0000000000007918 */ /* 0x000fc00000000000 */
[----:B------:R-:W-:-:S00]  /*40760*/  NOP ;  /* 0x0000000000007918 */ /* 0x000fc00000000000 */
[----:B------:R-:W-:-:S00]  /*40770*/  NOP ;  /* 0x0000000000007918 */ /* 0x000fc00000000000 */
.L_x_1087:


//--------------------- .nv.global.init           --------------------------
	.section	.nv.global.init,"aw",@progbits
.nv.global.init:
	.type		$str$22,@object
	.size		$str$22,($str$23 - $str$22)
$str$22:
        /*0000*/ 	.byte	0x6b, 0x5f, 0x74, 0x69, 0x6c, 0x65, 0x5f, 0x63, 0x6f, 0x75, 0x6e, 0x74, 0x20, 0x3e, 0x3d, 0x20
        /*0010*/ 	.byte	0x31, 0x00
	.type		$str$23,@object
	.size		$str$23,(__unnamed_1 - $str$23)
$str$23:
        /*0012*/ 	.byte	0x2f, 0x74, 0x6d, 0x70, 0x2f, 0x63, 0x75, 0x74, 0x6c, 0x61, 0x73, 0x73, 0x5f, 0x73, 0x77, 0x65
        /*0022*/ 	.byte	0x65, 0x70, 0x5f, 0x73, 0x72, 0x63, 0x2f, 0x69, 0x6e, 0x63, 0x6c, 0x75, 0x64, 0x65, 0x2f, 0x63
        /*0032*/ 	.byte	0x75, 0x74, 0x6c, 0x61, 0x73, 0x73, 0x2f, 0x67, 0x65, 0x6d, 0x6d, 0x2f, 0x63, 0x6f, 0x6c, 0x6c
        /*0042*/ 	.byte	0x65, 0x63, 0x74, 0x69, 0x76, 0x65, 0x2f, 0x73, 0x6d, 0x39, 0x30, 0x5f, 0x6d, 0x6d, 0x61, 0x5f
        /*0052*/ 	.byte	0x74, 0x6d, 0x61, 0x5f, 0x67, 0x6d, 0x6d, 0x61, 0x5f, 0x73, 0x73, 0x5f, 0x77, 0x61, 0x72, 0x70
        /*0062*/ 	.byte	0x73, 0x70, 0x65, 0x63, 0x69, 0x61, 0x6c, 0x69, 0x7a, 0x65, 0x64, 0x2e, 0x68, 0x70, 0x70, 0x00
	.type		__unnamed_1,@object
	.size		__unnamed_1,(.L_0 - __unnamed_1)
__unnamed_1:
        /* <DEDUP_REMOVED lines=182> */
        /*0bd2*/ 	.byte	0x74, 0x79, 0x5d, 0x00
.L_0:


//--------------------- .nv.shared._ZN7cutlass13device_kernelINS_4gemm6kernel13GemmUniversalIN4cute5tupleIJiiiiEEENS1_10collective13CollectiveMmaINS1_34MainloopSm90TmaGmmaWarpSpecializedILi2ENS5_IJNS4_1CILi2EEENSA_ILi1EEESC_EEENS1_35KernelTmaWarpSpecializedCooperativeEEENS5_IJNSA_ILi256EEENSA_ILi512EEENSA_ILi64EEEEEENS_10bfloat16_tENS5_IJlSC_lEEESK_SL_NS4_8TiledMMAINS4_8MMA_AtomIJNS4_4SM904GMMA28MMA_64x256x16_F32BF16BF16_SSILNSP_5MajorE0ELSR_0ELNSP_7ScaleInE1ELSS_1EEEEEENS4_6LayoutISD_NS5_IJSC_NSA_ILi0EEESW_EEEEENS5_IJNS4_10UnderscoreESZ_SZ_EEEEENS4_13SM90_TMA_LOADENS4_14ComposedLayoutINS4_7SwizzleILi3ELi4ELi3EEENS4_18smem_ptr_flag_bitsILi16EEENSV_INS5_IJNSA_ILi8EEESI_EEENS5_IJSI_SC_EEEEEEEvNS4_8identityENS4_23SM90_TMA_LOAD_MULTICASTES1C_vS1D_EENS_8epilogue10collective6detail29Sm90TmaWarpSpecializedAdapterINS1H_15DefaultEpilogueISK_SL_SL_NS1G_6thread17LinearCombinationISK_Li1EffLNS1L_9ScaleType4KindE0ELNS_15FloatRoundStyleE2ESK_EENS1_15EpilogueDefaultEEEEEvvEEEEvNT_6ParamsE --------------------------
	.section	.nv.shared._ZN7cutlass13device_kernelINS_4gemm6kernel13GemmUniversalIN4cute5tupleIJiiiiEEENS1_10collective13CollectiveMmaINS1_34MainloopSm90TmaGmmaWarpSpecializedILi2ENS5_IJNS4_1CILi2EEENSA_ILi1EEESC_EEENS1_35KernelTmaWarpSpecializedCooperativeEEENS5_IJNSA_ILi256EEENSA_ILi512EEENSA_ILi64EEEEEENS_10bfloat16_tENS5_IJlSC_lEEESK_SL_NS4_8TiledMMAINS4_8MMA_AtomIJNS4_4SM904GMMA28MMA_64x256x16_F32BF16BF16_SSILNSP_5MajorE0ELSR_0ELNSP_7ScaleInE1ELSS_1EEEEEENS4_6LayoutISD_NS5_IJSC_NSA_ILi0EEESW_EEEEENS5_IJNS4_10UnderscoreESZ_SZ_EEEEENS4_13SM90_TMA_LOADENS4_14ComposedLayoutINS4_7SwizzleILi3ELi4ELi3EEENS4_18smem_ptr_flag_bitsILi16EEENSV_INS5_IJNSA_ILi8EEESI_EEENS5_IJSI_SC_EEEEEEEvNS4_8identityENS4_23SM90_TMA_LOAD_MULTICASTES1C_vS1D_EENS_8epilogue10collective6detail29Sm90TmaWarpSpecializedAdapterINS1H_15DefaultEpilogueISK_SL_SL_NS1G_6thread17LinearCombinationISK_Li1EffLNS1L_9ScaleType4KindE0ELNS_15FloatRoundStyleE2ESK_EENS1_15EpilogueDefaultEEEEEvvEEEEvNT_6ParamsE,"aw",@nobits
	.sectionflags	@""
	.align	16
	.zero		1024


//--------------------- .nv.shared.reserved.0     --------------------------
	.section	.nv.shared.reserved.0,"aw",@nobits
	.weak		__nv_reservedSMEM_offset_0_alias
	.size		__nv_reservedSMEM_offset_0_alias, 0, 0
	.other		__nv_reservedSMEM_offset_0_alias,@"STO_CUDA_RESERVED_SHARED STV_DEFAULT"
__nv_reservedSMEM_offset_0_alias:
	.zero		0


//--------------------- .nv.global                --------------------------
	.section	.nv.global,"aw",@nobits
.nv.global:
	.type		_ZN40_INTERNAL_ba00b848_4_k_cu_7cfbd447_170724cute1_E,@object
	.size		_ZN40_INTERNAL_ba00b848_4_k_cu_7cfbd447_170724cute1_E,(_ZN40_INTERNAL_ba00b848_4_k_cu_7cfbd447_170724cuda3std3__45__cpo6cbeginE - _ZN40_INTERNAL_ba00b848_4_k_cu_7cfbd447_170724cute1_E)
_ZN40_INTERNAL_ba00b848_4_k_cu_7cfbd447_170724cute1_E:
	.zero		1
	.type		_ZN40_INTERNAL_ba00b848_4_k_cu_7cfbd447_170724cuda3std3__45__cpo6cbeginE,@object
	.size		_ZN40_INTERNAL_ba00b848_4_k_cu_7cfbd447_170724cuda3std3__45__cpo6cbeginE,(_ZN40_INTERNAL_ba00b848_4_k_cu_7cfbd447_170724cuda3std3__48in_placeE - _ZN40_INTERNAL_ba00b848_4_k_cu_7cfbd447_170724cuda3std3__45__cpo6cbeginE)
_ZN40_INTERNAL_ba00b848_4_k_cu_7cfbd447_170724cuda3std3__45__cpo6cbeginE:
	.zero		1
	.type		_ZN40_INTERNAL_ba00b848_4_k_cu_7cfbd447_170724cuda3std3__48in_placeE,@object
	.size		_ZN40_INTERNAL_ba00b848_4_k_cu_7cfbd447_170724cuda3std3__48in_placeE,(_ZN40_INTERNAL_ba00b848_4_k_cu_7cfbd447_170724cuda3std6ranges3__45__cpo9iter_moveE - _ZN40_INTERNAL_ba00b848_4_k_cu_7cfbd447_170724cuda3std3__48in_placeE)
_ZN40_INTERNAL_ba00b848_4_k_cu_7cfbd447_170724cuda3std3__48in_placeE:
	.zero		1
	.type		_ZN40_INTERNAL_ba00b848_4_k_cu_7cfbd447_170724cuda3std6ranges3__45__cpo9iter_moveE,@object
	.size		_ZN40_INTERNAL_ba00b848_4_k_cu_7cfbd447_170724cuda3std6ranges3__45__cpo9iter_moveE,(_ZN40_INTERNAL_ba00b848_4_k_cu_7cfbd447_170724cuda3std3__45__cpo5beginE - _ZN40_INTERNAL_ba00b848_4_k_cu_7cfbd447_170724cuda3std6ranges3__45__cpo9iter_moveE)
_ZN40_INTERNAL_ba00b848_4_k_cu_7cfbd447_170724cuda3std6ranges3__45__cpo9iter_moveE:
	.zero		1
	.type		_ZN40_INTERNAL_ba00b848_4_k_cu_7cfbd447_170724cuda3std3__45__cpo5beginE,@object
	.size		_ZN40_INTERNAL_ba00b848_4_k_cu_7cfbd447_170724cuda3std3__45__cpo5beginE,(_ZN40_INTERNAL_ba00b848_4_k_cu_7cfbd447_170724cuda3std3__442_GLOBAL__N__ba00b848_4_k_cu_7cfbd447_170726ignoreE - _ZN40_INTERNAL_ba00b848_4_k_cu_7cfbd447_170724cuda3std3__45__cpo5beginE)
_ZN40_INTERNAL_ba00b848_4_k_cu_7cfbd447_170724cuda3std3__45__cpo5beginE:
	.zero		1
	.type		_ZN40_INTERNAL_ba00b848_4_k_cu_7cfbd447_170724cuda3std3__442_GLOBAL__N__ba00b848_4_k_cu_7cfbd447_170726ignoreE,@object
	.size		_ZN40_INTERNAL_ba00b848_4_k_cu_7cfbd447_170724cuda3std3__442_GLOBAL__N__ba00b848_4_k_cu_7cfbd447_170726ignoreE,(_ZN40_INTERNAL_ba00b848_4_k_cu_7cfbd447_170724cute7productE - _ZN40_INTERNAL_ba00b848_4_k_cu_7cfbd447_170724cuda3std3__442_GLOBAL__N__ba00b848_4_k_cu_7cfbd447_170726ignoreE)
_ZN40_INTERNAL_ba00b848_4_k_cu_7cfbd447_170724cuda3std3__442_GLOBAL__N__ba00b848_4_k_cu_7cfbd447_170726ignoreE:
	.zero		1
	.type		_ZN40_INTERNAL_ba00b848_4_k_cu_7cfbd447_170724cute7productE,@object
	.size		_ZN40_INTERNAL_ba00b848_4_k_cu_7cfbd447_170724cute7productE,(_ZN40_INTERNAL_ba00b848_4_k_cu_7cfbd447_170724cuda3std3__45__cpo3endE - _ZN40_INTERNAL_ba00b848_4_k_cu_7cfbd447_170724cute7productE)
_ZN40_INTERNAL_ba00b848_4_k_cu_7cfbd447_170724cute7productE:
	.zero		1
	.type		_ZN40_INTERNAL_ba00b848_4_k_cu_7cfbd447_170724cuda3std3__45__cpo3endE,@object
	.size		_ZN40_INTERNAL_ba00b848_4_k_cu_7cfbd447_170724cuda3std3__45__cpo3endE,(_ZN40_INTERNAL_ba00b848_4_k_cu_7cfbd447_170724cuda3std3__419piecewise_constructE - _ZN40_INTERNAL_ba00b848_4_k_cu_7cfbd447_170724cuda3std3__45__cpo3endE)
_ZN40_INTERNAL_ba00b848_4_k_cu_7cfbd447_170724cuda3std3__45__cpo3endE:
	.zero		1
	.type		_ZN40_INTERNAL_ba00b848_4_k_cu_7cfbd447_170724cuda3std3__419piecewise_constructE,@object
	.size		_ZN40_INTERNAL_ba00b848_4_k_cu_7cfbd447_170724cuda3std3__419piecewise_constructE,(_ZN40_INTERNAL_ba00b848_4_k_cu_7cfbd447_170724cuda3std3__45__cpo4cendE - _ZN40_INTERNAL_ba00b848_4_k_cu_7cfbd447_170724cuda3std3__419piecewise_constructE)
_ZN40_INTERNAL_ba00b848_4_k_cu_7cfbd447_170724cuda3std3__419piecewise_constructE:
	.zero		1
	.type		_ZN40_INTERNAL_ba00b848_4_k_cu_7cfbd447_170724cuda3std3__45__cpo4cendE,@object
	.size		_ZN40_INTERNAL_ba00b848_4_k_cu_7cfbd447_170724cuda3std3__45__cpo4cendE,(_ZN40_INTERNAL_ba00b848_4_k_cu_7cfbd447_170724cuda3std6ranges3__45__cpo4swapE - _ZN40_INTERNAL_ba00b848_4_k_cu_7cfbd447_170724cuda3std3__45__cpo4cendE)
_ZN40_INTERNAL_ba00b848_4_k_cu_7cfbd447_170724cuda3std3__45__cpo4cendE:
	.zero		1
	.type		_ZN40_INTERNAL_ba00b848_4_k_cu_7cfbd447_170724cuda3std6ranges3__45__cpo4swapE,@object
	.size		_ZN40_INTERNAL_ba00b848_4_k_cu_7cfbd447_170724cuda3std6ranges3__45__cpo4swapE,(.L_8 - _ZN40_INTERNAL_ba00b848_4_k_cu_7cfbd447_170724cuda3std6ranges3__45__cpo4swapE)
_ZN40_INTERNAL_ba00b848_4_k_cu_7cfbd447_170724cuda3std6ranges3__45__cpo4swapE:
	.zero		1
.L_8:


//--------------------- .nv.constant0._ZN7cutlass13device_kernelINS_4gemm6kernel13GemmUniversalIN4cute5tupleIJiiiiEEENS1_10collective13CollectiveMmaINS1_34MainloopSm90TmaGmmaWarpSpecializedILi2ENS5_IJNS4_1CILi2EEENSA_ILi1EEESC_EEENS1_35KernelTmaWarpSpecializedCooperativeEEENS5_IJNSA_ILi256EEENSA_ILi512EEENSA_ILi64EEEEEENS_10bfloat16_tENS5_IJlSC_lEEESK_SL_NS4_8TiledMMAINS4_8MMA_AtomIJNS4_4SM904GMMA28MMA_64x256x16_F32BF16BF16_SSILNSP_5MajorE0ELSR_0ELNSP_7ScaleInE1ELSS_1EEEEEENS4_6LayoutISD_NS5_IJSC_NSA_ILi0EEESW_EEEEENS5_IJNS4_10UnderscoreESZ_SZ_EEEEENS4_13SM90_TMA_LOADENS4_14ComposedLayoutINS4_7SwizzleILi3ELi4ELi3EEENS4_18smem_ptr_flag_bitsILi16EEENSV_INS5_IJNSA_ILi8EEESI_EEENS5_IJSI_SC_EEEEEEEvNS4_8identityENS4_23SM90_TMA_LOAD_MULTICASTES1C_vS1D_EENS_8epilogue10collective6detail29Sm90TmaWarpSpecializedAdapterINS1H_15DefaultEpilogueISK_SL_SL_NS1G_6thread17LinearCombinationISK_Li1EffLNS1L_9ScaleType4KindE0ELNS_15FloatRoundStyleE2ESK_EENS1_15EpilogueDefaultEEEEEvvEEEEvNT_6ParamsE --------------------------
	.section	.nv.constant0._ZN7cutlass13device_kernelINS_4gemm6kernel13GemmUniversalIN4cute5tupleIJiiiiEEENS1_10collective13CollectiveMmaINS1_34MainloopSm90TmaGmmaWarpSpecializedILi2ENS5_IJNS4_1CILi2EEENSA_ILi1EEESC_EEENS1_35KernelTmaWarpSpecializedCooperativeEEENS5_IJNSA_ILi256EEENSA_ILi512EEENSA_ILi64EEEEEENS_10bfloat16_tENS5_IJlSC_lEEESK_SL_NS4_8TiledMMAINS4_8MMA_AtomIJNS4_4SM904GMMA28MMA_64x256x16_F32BF16BF16_SSILNSP_5MajorE0ELSR_0ELNSP_7ScaleInE1ELSS_1EEEEEENS4_6LayoutISD_NS5_IJSC_NSA_ILi0EEESW_EEEEENS5_IJNS4_10UnderscoreESZ_SZ_EEEEENS4_13SM90_TMA_LOADENS4_14ComposedLayoutINS4_7SwizzleILi3ELi4ELi3EEENS4_18smem_ptr_flag_bitsILi16EEENSV_INS5_IJNSA_ILi8EEESI_EEENS5_IJSI_SC_EEEEEEEvNS4_8identityENS4_23SM90_TMA_LOAD_MULTICASTES1C_vS1D_EENS_8epilogue10collective6detail29Sm90TmaWarpSpecializedAdapterINS1H_15DefaultEpilogueISK_SL_SL_NS1G_6thread17LinearCombinationISK_Li1EffLNS1L_9ScaleType4KindE0ELNS_15FloatRoundStyleE2ESK_EENS1_15EpilogueDefaultEEEEEvvEEEEvNT_6ParamsE,"a",@progbits
	.sectionflags	@""
	.align	4
.nv.constant0._ZN7cutlass13device_kernelINS_4gemm6kernel13GemmUniversalIN4cute5tupleIJiiiiEEENS1_10collective13CollectiveMmaINS1_34MainloopSm90TmaGmmaWarpSpecializedILi2ENS5_IJNS4_1CILi2EEENSA_ILi1EEESC_EEENS1_35KernelTmaWarpSpecializedCooperativeEEENS5_IJNSA_ILi256EEENSA_ILi512EEENSA_ILi64EEEEEENS_10bfloat16_tENS5_IJlSC_lEEESK_SL_NS4_8TiledMMAINS4_8MMA_AtomIJNS4_4SM904GMMA28MMA_64x256x16_F32BF16BF16_SSILNSP_5MajorE0ELSR_0ELNSP_7ScaleInE1ELSS_1EEEEEENS4_6LayoutISD_NS5_IJSC_NSA_ILi0EEESW_EEEEENS5_IJNS4_10UnderscoreESZ_SZ_EEEEENS4_13SM90_TMA_LOADENS4_14ComposedLayoutINS4_7SwizzleILi3ELi4ELi3EEENS4_18smem_ptr_flag_bitsILi16EEENSV_INS5_IJNSA_ILi8EEESI_EEENS5_IJSI_SC_EEEEEEEvNS4_8identityENS4_23SM90_TMA_LOAD_MULTICASTES1C_vS1D_EENS_8epilogue10collective6detail29Sm90TmaWarpSpecializedAdapterINS1H_15DefaultEpilogueISK_SL_SL_NS1G_6thread17LinearCombinationISK_Li1EffLNS1L_9ScaleType4KindE0ELNS_15FloatRoundStyleE2ESK_EENS1_15EpilogueDefaultEEEEEvvEEEEvNT_6ParamsE:
	.zero		1664


//--------------------- SYMBOLS --------------------------

	.type		.nv.reservedSmem.offset0,@object
	.size		.nv.reservedSmem.offset0,0x4
	.type		__assertfail,@function
